def matmul_kernel(
    a_ptr,
    b_ptr,
    c_ptr,
    M,
    N,
    K,
    stride_am,
    stride_ak,
    stride_bk,
    stride_bn,
    stride_cm,
    stride_cn,
    BLOCK_M: tl.constexpr,
    BLOCK_N: tl.constexpr,
    BLOCK_K: tl.constexpr,
    GROUP_M: tl.constexpr,
):
    pid = tl.program_id(axis=0)
    num_pid_m = tl.cdiv(M, BLOCK_M)
    num_pid_n = tl.cdiv(N, BLOCK_N)
    num_pid_in_group = GROUP_M * num_pid_n
    group_id = pid // num_pid_in_group
    first_pid_m = group_id * GROUP_M
    group_size_m = min(num_pid_m - first_pid_m, GROUP_M)
    pid_m = first_pid_m + ((pid % num_pid_in_group) % group_size_m)
    pid_n = (pid % num_pid_in_group) // group_size_m

    offs_am = (pid_m * BLOCK_M + tl.arange(0, BLOCK_M)) % M
    offs_bn = (pid_n * BLOCK_N + tl.arange(0, BLOCK_N)) % N
    offs_k = tl.arange(0, BLOCK_K)
    a_ptrs = a_ptr + offs_am[:, None] * stride_am + offs_k[None, :] * stride_ak
    b_ptrs = b_ptr + offs_k[:, None] * stride_bk + offs_bn[None, :] * stride_bn

    acc = tl.zeros((BLOCK_M, BLOCK_N), dtype=tl.float32)
    for kk in range(0, tl.cdiv(K, BLOCK_K)):
        a = tl.load(a_ptrs, mask=offs_k[None, :] < K - kk * BLOCK_K, other=0.0)
        b = tl.load(b_ptrs, mask=offs_k[:, None] < K - kk * BLOCK_K, other=0.0)
        acc = tl.dot(a, b, acc)
        a_ptrs += BLOCK_K * stride_ak
        b_ptrs += BLOCK_K * stride_bk

    c = acc.to(c_ptr.dtype.element_ty)
    offs_cm = pid_m * BLOCK_M + tl.arange(0, BLOCK_M)
    offs_cn = pid_n * BLOCK_N + tl.arange(0, BLOCK_N)
    c_ptrs = c_ptr + offs_cm[:, None] * stride_cm + offs_cn[None, :] * stride_cn
    mask = (offs_cm[:, None] < M) & (offs_cn[None, :] < N)
    tl.store(c_ptrs, c, mask=mask)

# config = {"BLOCK_K": 32, "BLOCK_M": 256, "BLOCK_N": 256, "GROUP_M": 4, "arch": "sm_100", "dtype": "fp8e5m2", "num_ctas": 1, "num_stages": 3, "num_warps": 4}
# arch = sm_100


// ===== COMPILED SASS (sm_100a) =====

	.target	sm_100a

	.elftype	@"ET_EXEC"


//--------------------- .note.nv.tkinfo           --------------------------
	.section	.note.nv.tkinfo,"",@"SHT_NOTE"
	.sectionflags	@"SHF_NOTE_NV_TKINFO"
	.tkinfo
        /*0018*/ 	.word	0x00000081
        /*0030*/ 	.string	""
        /*0030*/ 	.string	"ptxas-blackwell"
        /*0030*/ 	.string	"Cuda compilation tools, release 12.9, V12.9.86"
        /*0030*/ 	.string	"Build cuda_12.9.r12.9/compiler.36037853_0"
        /*0030*/ 	.string	"-v  -suppress-debug-info  -lineinfo  -arch sm_100a "



//--------------------- .note.nv.cuver            --------------------------
	.section	.note.nv.cuver,"",@"SHT_NOTE"
	.sectionflags	@"SHF_NOTE_NV_CUVER"
        /*0018*/ 	.short	0x0001
        /*001a*/ 	.short	0x0064
        /*001c*/ 	.short	0x0001
        /*001e*/ 	.short	0x0000
        /*0020*/ 	.short	0x0001
        /*0022*/ 	.short	0x0000


//--------------------- .nv.info                  --------------------------
	.section	.nv.info,"",@"SHT_CUDA_INFO"
	.align	4


	//----- nvinfo : EIATTR_REGCOUNT
	.align		4
        /*0000*/ 	.byte	0x04, 0x2f
        /*0002*/ 	.short	(.L_4 - .L_3)
	.align		4
.L_3:
        /*0004*/ 	.word	index@(matmul_kernel)
        /*0008*/ 	.word	0x000000ff


	//----- nvinfo : EIATTR_FRAME_SIZE
	.align		4
.L_4:
        /*000c*/ 	.byte	0x04, 0x11
        /*000e*/ 	.short	(.L_6 - .L_5)
	.align		4
.L_5:
        /*0010*/ 	.word	index@($__internal_2_$__cuda_sm10x_tcgen05_guardrail_trap_unallocated_columns_being_dealloced)
        /*0014*/ 	.word	0x00000d08


	//----- nvinfo : EIATTR_FRAME_SIZE
	.align		4
.L_6:
        /*0018*/ 	.byte	0x04, 0x11
        /*001a*/ 	.short	(.L_8 - .L_7)
	.align		4
.L_7:
        /*001c*/ 	.word	index@($__internal_1_$__cuda_sm10x_tcgen05_guardrail_trap_phase_invalid_during_alloc)
        /*0020*/ 	.word	0x00000d08


	//----- nvinfo : EIATTR_FRAME_SIZE
	.align		4
.L_8:
        /*0024*/ 	.byte	0x04, 0x11
        /*0026*/ 	.short	(.L_10 - .L_9)
	.align		4
.L_9:
        /*0028*/ 	.word	index@($__internal_0_$__cuda_sm10x_tcgen05_guardrail_trap_col_being_dealloced_not_returned_by_alloc)
        /*002c*/ 	.word	0x00000d08


	//----- nvinfo : EIATTR_FRAME_SIZE
	.align		4
.L_10:
        /*0030*/ 	.byte	0x04, 0x11
        /*0032*/ 	.short	(.L_12 - .L_11)
	.align		4
.L_11:
        /*0034*/ 	.word	index@(matmul_kernel)
        /*0038*/ 	.word	0x00000d08


	//----- nvinfo : EIATTR_MIN_STACK_SIZE
	.align		4
.L_12:
        /*003c*/ 	.byte	0x04, 0x12
        /*003e*/ 	.short	(.L_14 - .L_13)
	.align		4
.L_13:
        /*0040*/ 	.word	index@(matmul_kernel)
        /*0044*/ 	.word	0x00000d08
.L_14:


//--------------------- .nv.info.matmul_kernel    --------------------------
	.section	.nv.info.matmul_kernel,"",@"SHT_CUDA_INFO"
	.sectionflags	@""
	.align	4


	//----- nvinfo : EIATTR_CUDA_API_VERSION
	.align		4
        /*0000*/ 	.byte	0x04, 0x37
        /*0002*/ 	.short	(.L_16 - .L_15)
.L_15:
        /*0004*/ 	.word	0x00000081


	//----- nvinfo : EIATTR_KPARAM_INFO
	.align		4
.L_16:
        /*0008*/ 	.byte	0x04, 0x17
        /*000a*/ 	.short	(.L_18 - .L_17)
.L_17:
        /*000c*/ 	.word	0x00000000
        /*0010*/ 	.short	0x000d
        /*0012*/ 	.short	0x0048
        /*0014*/ 	.byte	0x00, 0xf4, 0x21, 0x00


	//----- nvinfo : EIATTR_KPARAM_INFO
	.align		4
.L_18:
        /*0018*/ 	.byte	0x04, 0x17
        /*001a*/ 	.short	(.L_20 - .L_19)
.L_19:
        /*001c*/ 	.word	0x00000000
        /*0020*/ 	.short	0x000c
        /*0022*/ 	.short	0x0040
        /*0024*/ 	.byte	0x00, 0xf4, 0x21, 0x00


	//----- nvinfo : EIATTR_KPARAM_INFO
	.align		4
.L_20:
        /*0028*/ 	.byte	0x04, 0x17
        /*002a*/ 	.short	(.L_22 - .L_21)
.L_21:
        /*002c*/ 	.word	0x00000000
        /*0030*/ 	.short	0x000b
        /*0032*/ 	.short	0x0038
        /*0034*/ 	.byte	0x00, 0xf0, 0x11, 0x00


	//----- nvinfo : EIATTR_KPARAM_INFO
	.align		4
.L_22:
        /*0038*/ 	.byte	0x04, 0x17
        /*003a*/ 	.short	(.L_24 - .L_23)
.L_23:
        /*003c*/ 	.word	0x00000000
        /*0040*/ 	.short	0x000a
        /*0042*/ 	.short	0x0034
        /*0044*/ 	.byte	0x00, 0xf0, 0x11, 0x00


	//----- nvinfo : EIATTR_KPARAM_INFO
	.align		4
.L_24:
        /*0048*/ 	.byte	0x04, 0x17
        /*004a*/ 	.short	(.L_26 - .L_25)
.L_25:
        /*004c*/ 	.word	0x00000000
        /*0050*/ 	.short	0x0009
        /*0052*/ 	.short	0x0030
        /*0054*/ 	.byte	0x00, 0xf0, 0x11, 0x00


	//----- nvinfo : EIATTR_KPARAM_INFO
	.align		4
.L_26:
        /*0058*/ 	.byte	0x04, 0x17
        /*005a*/ 	.short	(.L_28 - .L_27)
.L_27:
        /*005c*/ 	.word	0x00000000
        /*0060*/ 	.short	0x0008
        /*0062*/ 	.short	0x002c
        /*0064*/ 	.byte	0x00, 0xf0, 0x11, 0x00


	//----- nvinfo : EIATTR_KPARAM_INFO
	.align		4
.L_28:
        /*0068*/ 	.byte	0x04, 0x17
        /*006a*/ 	.short	(.L_30 - .L_29)
.L_29:
        /*006c*/ 	.word	0x00000000
        /*0070*/ 	.short	0x0007
        /*0072*/ 	.short	0x0028
        /*0074*/ 	.byte	0x00, 0xf0, 0x11, 0x00


	//----- nvinfo : EIATTR_KPARAM_INFO
	.align		4
.L_30:
        /*0078*/ 	.byte	0x04, 0x17
        /*007a*/ 	.short	(.L_32 - .L_31)
.L_31:
        /*007c*/ 	.word	0x00000000
        /*0080*/ 	.short	0x0006
        /*0082*/ 	.short	0x0024
        /*0084*/ 	.byte	0x00, 0xf0, 0x11, 0x00


	//----- nvinfo : EIATTR_KPARAM_INFO
	.align		4
.L_32:
        /*0088*/ 	.byte	0x04, 0x17
        /*008a*/ 	.short	(.L_34 - .L_33)
.L_33:
        /*008c*/ 	.word	0x00000000
        /*0090*/ 	.short	0x0005
        /*0092*/ 	.short	0x0020
        /*0094*/ 	.byte	0x00, 0xf0, 0x11, 0x00


	//----- nvinfo : EIATTR_KPARAM_INFO
	.align		4
.L_34:
        /*0098*/ 	.byte	0x04, 0x17
        /*009a*/ 	.short	(.L_36 - .L_35)
.L_35:
        /*009c*/ 	.word	0x00000000
        /*00a0*/ 	.short	0x0004
        /*00a2*/ 	.short	0x001c
        /*00a4*/ 	.byte	0x00, 0xf0, 0x11, 0x00


	//----- nvinfo : EIATTR_KPARAM_INFO
	.align		4
.L_36:
        /*00a8*/ 	.byte	0x04, 0x17
        /*00aa*/ 	.short	(.L_38 - .L_37)
.L_37:
        /*00ac*/ 	.word	0x00000000
        /*00b0*/ 	.short	0x0003
        /*00b2*/ 	.short	0x0018
        /*00b4*/ 	.byte	0x00, 0xf0, 0x11, 0x00


	//----- nvinfo : EIATTR_KPARAM_INFO
	.align		4
.L_38:
        /*00b8*/ 	.byte	0x04, 0x17
        /*00ba*/ 	.short	(.L_40 - .L_39)
.L_39:
        /*00bc*/ 	.word	0x00000000
        /*00c0*/ 	.short	0x0002
        /*00c2*/ 	.short	0x0010
        /*00c4*/ 	.byte	0x00, 0xf4, 0x21, 0x00


	//----- nvinfo : EIATTR_KPARAM_INFO
	.align		4
.L_40:
        /*00c8*/ 	.byte	0x04, 0x17
        /*00ca*/ 	.short	(.L_42 - .L_41)
.L_41:
        /*00cc*/ 	.word	0x00000000
        /*00d0*/ 	.short	0x0001
        /*00d2*/ 	.short	0x0008
        /*00d4*/ 	.byte	0x00, 0xf4, 0x21, 0x00


	//----- nvinfo : EIATTR_KPARAM_INFO
	.align		4
.L_42:
        /*00d8*/ 	.byte	0x04, 0x17
        /*00da*/ 	.short	(.L_44 - .L_43)
.L_43:
        /*00dc*/ 	.word	0x00000000
        /*00e0*/ 	.short	0x0000
        /*00e2*/ 	.short	0x0000
        /*00e4*/ 	.byte	0x00, 0xf4, 0x21, 0x00


	//----- nvinfo : EIATTR_AT_ENTRY_FRAGMENTS
	.align		4
.L_44:
        /*00e8*/ 	.byte	0x04, 0x4f
        /*00ea*/ 	.short	(.L_46 - .L_45)


	//   ....[0]....
.L_45:
        /*00ec*/ 	.word	0x00000004


	//----- nvinfo : EIATTR_RESERVED_SMEM_USED
	.align		4
.L_46:
        /*00f0*/ 	.byte	0x01, 0x41
	.zero		2


	//----- nvinfo : EIATTR_SPARSE_MMA_MASK
	.align		4
        /*00f4*/ 	.byte	0x03, 0x50
        /*00f6*/ 	.short	0x0000


	//----- nvinfo : EIATTR_TCGEN05_1CTA_USED
	.align		4
        /*00f8*/ 	.byte	0x01, 0x51
	.zero		2


	//----- nvinfo : EIATTR_MAXREG_COUNT
	.align		4
        /*00fc*/ 	.byte	0x03, 0x1b
        /*00fe*/ 	.short	0x00ff


	//----- nvinfo : EIATTR_NUM_BARRIERS
	.align		4
        /*0100*/ 	.byte	0x02, 0x4c
        /*0102*/ 	.byte	0x01
	.zero		1


	//----- nvinfo : EIATTR_ANNOTATIONS
	.align		4
        /*0104*/ 	.byte	0x04, 0x55
        /*0106*/ 	.short	(.L_48 - .L_47)


	//   ....[0]....
.L_47:
        /*0108*/ 	.word	0x00000001
        /*010c*/ 	.byte	0xb0, 0x2f, 0x00, 0x00, 0x01, 0x00, 0x00, 0x00, 0x30, 0x31, 0x00, 0x00, 0x01, 0x00, 0x00, 0x00
        /* <DEDUP_REMOVED lines=721> */
        /*2e2c*/ 	.byte	0xd0, 0x3e, 0x02, 0x00, 0x01, 0x00, 0x00, 0x00, 0xe0, 0x3e, 0x02, 0x00


	//----- nvinfo : EIATTR_INT_WARP_WIDE_INSTR_OFFSETS
	.align		4
.L_48:
        /*2e38*/ 	.byte	0x04, 0x31
        /*2e3a*/ 	.short	(.L_50 - .L_49)


	//   ....[0]....
.L_49:
        /*2e3c*/ 	.word	0x00002f00


	//   ....[1]....
        /*2e40*/ 	.word	0x00002f20


	//   ....[2]....
        /*2e44*/ 	.word	0x00006220


	//   ....[3]....
        /*2e48*/ 	.word	0x00025070


	//   ....[4]....
        /*2e4c*/ 	.word	0x000250c0


	//----- nvinfo : EIATTR_COOP_GROUP_MASK_REGIDS
	.align		4
.L_50:
        /*2e50*/ 	.byte	0x04, 0x29
        /*2e52*/ 	.short	(.L_52 - .L_51)


	//   ....[0]....
.L_51:
        /*2e54*/ 	.word	0xffffffff


	//   ....[1]....
        /*2e58*/ 	.word	0xffffffff


	//   ....[2]....
        /*2e5c*/ 	.word	0xffffffff


	//   ....[3]....
        /*2e60*/ 	.word	0xffffffff


	//----- nvinfo : EIATTR_COOP_GROUP_INSTR_OFFSETS
	.align		4
.L_52:
        /*2e64*/ 	.byte	0x04, 0x28
        /*2e66*/ 	.short	(.L_54 - .L_53)


	//   ....[0]....
.L_53:
        /*2e68*/ 	.word	0x00000080


	//   ....[1]....
        /*2e6c*/ 	.word	0x00000340


	//   ....[2]....
        /*2e70*/ 	.word	0x00024f00


	//   ....[3]....
        /*2e74*/ 	.word	0x00025170


	//----- nvinfo : EIATTR_VRC_CTA_INIT_COUNT
	.align		4
.L_54:
        /*2e78*/ 	.byte	0x02, 0x4a
        /*2e7a*/ 	.byte	0x80
	.zero		1


	//----- nvinfo : EIATTR_MBARRIER_INSTR_OFFSETS
	.align		4
        /*2e7c*/ 	.byte	0x04, 0x39
        /*2e7e*/ 	.short	(.L_56 - .L_55)


	//   ....[0]....
.L_55:
        /*2e80*/ 	.word	0x000030b0
        /*2e84*/ 	.word	0x000000ff
        /*2e88*/ 	.word	0x00000000
        /*2e8c*/ 	.short	0x0100
        /*2e8e*/ 	.byte	0x0d
	.zero		1


	//   ....[1]....
        /*2e90*/ 	.word	0x000062b0
        /*2e94*/ 	.word	0x000000ff
        /*2e98*/ 	.word	0x00008008
        /*2e9c*/ 	.short	0x0100
        /*2e9e*/ 	.byte	0x0c
	.zero		1


	//   ....[2]....
        /*2ea0*/ 	.word	0x0000aca0
        /*2ea4*/ 	.word	0x000000ff
        /*2ea8*/ 	.word	0x00000000
        /*2eac*/ 	.short	0x010a
        /*2eae*/ 	.byte	0x0d
	.zero		1


	//   ....[3]....
        /*2eb0*/ 	.word	0x0000e690
        /*2eb4*/ 	.word	0x000000ff
        /*2eb8*/ 	.word	0x00000000
        /*2ebc*/ 	.short	0x010a
        /*2ebe*/ 	.byte	0x0d
	.zero		1


	//   ....[4]....
        /*2ec0*/ 	.word	0x0000e810
        /*2ec4*/ 	.word	0x000000ff
        /*2ec8*/ 	.word	0x00008000
        /*2ecc*/ 	.short	0x0108
        /*2ece*/ 	.byte	0x0c
	.zero		1


	//   ....[5]....
        /*2ed0*/ 	.word	0x0000e980
        /*2ed4*/ 	.word	0x000000ff
        /*2ed8*/ 	.word	0x00008008
        /*2edc*/ 	.short	0x0108
        /*2ede*/ 	.byte	0x0c
	.zero		1


	//   ....[6]....
        /*2ee0*/ 	.word	0x00025190
        /*2ee4*/ 	.word	0x000000ff
        /*2ee8*/ 	.word	0x00000000
        /*2eec*/ 	.short	0x010a
        /*2eee*/ 	.byte	0x0d
	.zero		1


	//   ....[7]....
        /*2ef0*/ 	.word	0x000251c0
        /*2ef4*/ 	.word	0x000000ff
        /*2ef8*/ 	.word	0x00000000
        /*2efc*/ 	.short	0x010a
        /*2efe*/ 	.byte	0x0d
	.zero		1


	//----- nvinfo : EIATTR_NUM_MBARRIERS
	.align		4
.L_56:
        /*2f00*/ 	.byte	0x03, 0x38
        /*2f02*/ 	.short	0x0002


	//----- nvinfo : EIATTR_EXIT_INSTR_OFFSETS
	.align		4
        /*2f04*/ 	.byte	0x04, 0x1c
        /*2f06*/ 	.short	(.L_58 - .L_57)


	//   ....[0]....
.L_57:
        /*2f08*/ 	.word	0x00025180


	//----- nvinfo : EIATTR_REQNTID
	.align		4
.L_58:
        /*2f0c*/ 	.byte	0x04, 0x10
        /*2f0e*/ 	.short	(.L_60 - .L_59)
.L_59:
        /*2f10*/ 	.word	0x00000080
        /*2f14*/ 	.word	0x00000001
        /*2f18*/ 	.word	0x00000001


	//----- nvinfo : EIATTR_CRS_STACK_SIZE
	.align		4
.L_60:
        /*2f1c*/ 	.byte	0x04, 0x1e
        /*2f1e*/ 	.short	(.L_62 - .L_61)
.L_61:
        /*2f20*/ 	.word	0x00000000


	//----- nvinfo : EIATTR_CBANK_PARAM_SIZE
	.align		4
.L_62:
        /*2f24*/ 	.byte	0x03, 0x19
        /*2f26*/ 	.short	0x0050


	//----- nvinfo : EIATTR_PARAM_CBANK
	.align		4
        /*2f28*/ 	.byte	0x04, 0x0a
        /*2f2a*/ 	.short	(.L_64 - .L_63)
	.align		4
.L_63:
        /*2f2c*/ 	.word	index@(.nv.constant0.matmul_kernel)
        /*2f30*/ 	.short	0x0380
        /*2f32*/ 	.short	0x0050


	//----- nvinfo : EIATTR_SW_WAR
	.align		4
.L_64:
        /*2f34*/ 	.byte	0x04, 0x36
        /*2f36*/ 	.short	(.L_66 - .L_65)
.L_65:
        /*2f38*/ 	.word	0x00000008
.L_66:


//--------------------- .nv.compat                --------------------------
	.section	.nv.compat,"",@"SHT_CUDA_COMPAT_INFO"
	.align	4
        /*0000*/ 	.byte	0x02, 0x02, 0x02, 0x00, 0x02, 0x05, 0x05, 0x00, 0x02, 0x03, 0x00, 0x00, 0x02, 0x06, 0x01, 0x00


//--------------------- .nv.callgraph             --------------------------
	.section	.nv.callgraph,"",@"SHT_CUDA_CALLGRAPH"
	.align	4
	.sectionentsize	8
	.align		4
        /*0000*/ 	.word	0x00000000
	.align		4
        /*0004*/ 	.word	0xffffffff
	.align		4
        /*0008*/ 	.word	0x00000000
	.align		4
        /*000c*/ 	.word	0xfffffffe
	.align		4
        /*0010*/ 	.word	0x00000000
	.align		4
        /*0014*/ 	.word	0xfffffffd
	.align		4
        /*0018*/ 	.word	0x00000000
	.align		4
        /*001c*/ 	.word	0xfffffffc


//--------------------- .text.matmul_kernel       --------------------------
	.section	.text.matmul_kernel,"ax",@progbits
	.align	128
        .global         matmul_kernel
        .type           matmul_kernel,@function
        .size           matmul_kernel,(.L_x_20 - matmul_kernel)
        .other          matmul_kernel,@"STO_CUDA_ENTRY STV_DEFAULT"
matmul_kernel:
.text.matmul_kernel:
[----:B------:R-:W0:Y:S01]  /*0000*/  LDC R1, c[0x0][0x37c] ;  /* 0x0000df00ff017b82 */ /* 0x000e220000000800 */
[----:B------:R-:W1:Y:S01]  /*0010*/  S2R R0, SR_TID.X ;  /* 0x0000000000007919 */ /* 0x000e620000002100 */
[----:B0-----:R-:W-:Y:S01]  /*0020*/  VIADD R1, R1, 0xfffff2f8 ;  /* 0xfffff2f801017836 */ /* 0x001fe20000000000 */
[----:B------:R-:W0:Y:S01]  /*0030*/  LDCU.64 UR24, c[0x0][0x358] ;  /* 0x00006b00ff1877ac */ /* 0x000e220008000a00 */
[----:B-1----:R-:W-:-:S13]  /*0040*/  ISETP.GE.U32.AND P0, PT, R0, 0x20, PT ;  /* 0x000000200000780c */ /* 0x002fda0003f06070 */
[----:B------:R-:W-:Y:S02]  /*0050*/  VOTEU.ANY UP0, P0 ;  /* 0x0000000000ff7886 */ /* 0x000fe40000000100 */
[----:B------:R-:W-:Y:S05]  /*0060*/  BRA.U UP0, `(.L_x_0) ;  /* 0x0000000100b87547 */ /* 0x000fea000b800000 */
[----:B------:R-:W1:Y:S01]  /*0070*/  S2UR UR6, SR_CgaCtaId ;  /* 0x00000000000679c3 */ /* 0x000e620000008800 */
[----:B------:R-:W-:Y:S01]  /*0080*/  NOP ;  /* 0x0000000000007918 */ /* 0x000fe20000000000 */
[----:B------:R-:W-:Y:S02]  /*0090*/  UMOV UR4, 0x40 ;  /* 0x0000004000047882 */ /* 0x000fe40000000000 */
[----:B-1----:R-:W-:-:S09]  /*00a0*/  ULEA UR4, UR6, UR4, 0x18 ;  /* 0x0000000406047291 */ /* 0x002fd2000f8ec0ff */
[----:B------:R-:W1:Y:S01]  /*00b0*/  LDS.U8 R0, [UR4] ;  /* 0x00000004ff007984 */ /* 0x000e620008000000 */
[----:B------:R-:W-:Y:S02]  /*00c0*/  UMOV UR4, 0x400 ;  /* 0x0000040000047882 */ /* 0x000fe40000000000 */
[----:B------:R-:W-:Y:S01]  /*00d0*/  ULEA UR4, UR6, UR4, 0x18 ;  /* 0x0000000406047291 */ /* 0x000fe2000f8ec0ff */
[----:B-1----:R-:W-:-:S13]  /*00e0*/  ISETP.NE.AND P0, PT, R0, RZ, PT ;  /* 0x000000ff0000720c */ /* 0x002fda0003f05270 */
[----:B------:R-:W-:Y:S05]  /*00f0*/  @P0 BRA `(.L_x_1) ;  /* 0x00000000007c0947 */ /* 0x000fea0003800000 */
[----:B------:R-:W-:-:S13]  /*0100*/  ELECT P0, URZ, PT ;  /* 0x0000000000ff782f */ /* 0x000fda0003800000 */
[----:B------:R-:W-:Y:S05]  /*0110*/  @!P0 BRA `(.L_x_2) ;  /* 0x0000000000848947 */ /* 0x000fea0003800000 */
[----:B------:R-:W-:Y:S01]  /*0120*/  UMOV UR5, 0x10 ;  /* 0x0000001000057882 */ /* 0x000fe20000000000 */
[----:B------:R-:W-:Y:S02]  /*0130*/  IMAD.MOV.U32 R4, RZ, RZ, 0x1 ;  /* 0x00000001ff047424 */ /* 0x000fe400078e00ff */
[----:B------:R-:W-:Y:S02]  /*0140*/  IMAD.MOV.U32 R5, RZ, RZ, 0xffff ;  /* 0x0000ffffff057424 */ /* 0x000fe400078e00ff */
[----:B------:R-:W-:Y:S04]  /*0150*/  DEPBAR.LE SB1, 0x36 ;  /* 0x00009d800000791a */ /* 0x000fe80000000000 */
[----:B------:R-:W1:Y:S02]  /*0160*/  UTCATOMSWS.FIND_AND_SET.ALIGN UP1, UR5, UR5 ;  /* 0x00000005000575e3 */ /* 0x000e640008020800 */
[----:B-1----:R-:W-:-:S04]  /*0170*/  PLOP3.LUT P0, PT, PT, PT, UP1, 0x80, 0x8 ;  /* 0x000000000008781c */ /* 0x002fc80003f0f018 */
[----:B------:R-:W-:-:S04]  /*0180*/  SEL R0, RZ, 0xffffffff, !P0 ;  /* 0xffffffffff007807 */ /* 0x000fc80004000000 */
[----:B------:R-:W-:Y:S01]  /*0190*/  ISETP.NE.AND P0, PT, R0, RZ, PT ;  /* 0x000000ff0000720c */ /* 0x000fe20003f05270 */
[----:B------:R-:W-:-:S12]  /*01a0*/  IMAD.U32 R0, RZ, RZ, UR5 ;  /* 0x00000005ff007e24 */ /* 0x000fd8000f8e00ff */
[----:B------:R-:W-:Y:S05]  /*01b0*/  @P0 BRA `(.L_x_3) ;  /* 0x0000000000240947 */ /* 0x000fea0003800000 */
.L_x_4:
[----:B------:R-:W-:Y:S05]  /*01c0*/  NANOSLEEP 0x64 ;  /* 0x000000640000795d */ /* 0x000fea0003800000 */
[----:B------:R-:W-:-:S05]  /*01d0*/  UMOV UR5, 0x10 ;  /* 0x0000001000057882 */ /* 0x000fca0000000000 */
[----:B------:R-:W-:Y:S04]  /*01e0*/  DEPBAR.LE SB1, 0x36 ;  /* 0x00009d800000791a */ /* 0x000fe80000000000 */
[----:B------:R-:W1:Y:S02]  /*01f0*/  UTCATOMSWS.FIND_AND_SET.ALIGN UP1, UR5, UR5 ;  /* 0x00000005000575e3 */ /* 0x000e640008020800 */
[----:B-1----:R-:W-:-:S04]  /*0200*/  PLOP3.LUT P0, PT, PT, PT, UP1, 0x80, 0x8 ;  /* 0x000000000008781c */ /* 0x002fc80003f0f018 */
[----:B------:R-:W-:-:S04]  /*0210*/  SEL R0, RZ, 0xffffffff, !P0 ;  /* 0xffffffffff007807 */ /* 0x000fc80004000000 */
[----:B------:R-:W-:Y:S01]  /*0220*/  ISETP.NE.AND P0, PT, R0, RZ, PT ;  /* 0x000000ff0000720c */ /* 0x000fe20003f05270 */
[----:B------:R-:W-:-:S12]  /*0230*/  IMAD.U32 R0, RZ, RZ, UR5 ;  /* 0x00000005ff007e24 */ /* 0x000fd8000f8e00ff */
[----:B------:R-:W-:Y:S05]  /*0240*/  @!P0 BRA `(.L_x_4) ;  /* 0xfffffffc00dc8947 */ /* 0x000fea000383ffff */
.L_x_3:
[C---:B------:R-:W-:Y:S01]  /*0250*/  VIADD R3, R0.reuse, 0x10 ;  /* 0x0000001000037836 */ /* 0x040fe20000000000 */
[----:B------:R-:W-:Y:S01]  /*0260*/  UMOV UR5, 0x50 ;  /* 0x0000005000057882 */ /* 0x000fe20000000000 */
[----:B------:R-:W-:Y:S01]  /*0270*/  SHF.L.U32 R2, R5, R0, RZ ;  /* 0x0000000005027219 */ /* 0x000fe200000006ff */
[----:B------:R-:W-:Y:S01]  /*0280*/  ULEA UR5, UR6, UR5, 0x18 ;  /* 0x0000000506057291 */ /* 0x000fe2000f8ec0ff */
[----:B------:R-:W-:Y:S01]  /*0290*/  IMAD.SHL.U32 R0, R0, 0x20, RZ ;  /* 0x0000002000007824 */ /* 0x000fe200078e00ff */
[----:B------:R-:W-:-:S04]  /*02a0*/  SHF.L.U32 R3, R4, R3, RZ ;  /* 0x0000000304037219 */ /* 0x000fc800000006ff */
[----:B------:R-:W-:-:S05]  /*02b0*/  LOP3.LUT R2, R3, R2, RZ, 0xfc, !PT ;  /* 0x0000000203027212 */ /* 0x000fca00078efcff */
[----:B------:R1:W-:Y:S04]  /*02c0*/  ATOMS.OR RZ, [UR5], R2 ;  /* 0x00000002ffff798c */ /* 0x0003e8000b000005 */
[----:B------:R1:W-:Y:S01]  /*02d0*/  STS [UR4], R0 ;  /* 0x00000000ff007988 */ /* 0x0003e20008000804 */
[----:B------:R-:W-:Y:S05]  /*02e0*/  BRA `(.L_x_2) ;  /* 0x0000000000107947 */ /* 0x000fea0003800000 */
.L_x_1:
[----:B------:R-:W-:Y:S01]  /*02f0*/  IMAD.MOV.U32 R0, RZ, RZ, -0x1 ;  /* 0xffffffffff007424 */ /* 0x000fe200078e00ff */
[----:B------:R-:W-:-:S04]  /*0300*/  MOV R2, 0x330 ;  /* 0x0000033000027802 */ /* 0x000fc80000000f00 */
[----:B------:R1:W-:Y:S03]  /*0310*/  STS [UR4], R0 ;  /* 0x00000000ff007988 */ /* 0x0003e60008000804 */
[----:B01----:R-:W-:Y:S05]  /*0320*/  CALL.REL.NOINC `($__internal_1_$__cuda_sm10x_tcgen05_guardrail_trap_phase_invalid_during_alloc) ;  /* 0x0000024c00bc7944 */ /* 0x003fea0003c00000 */
.L_x_2:
[----:B------:R-:W-:Y:S05]  /*0330*/  WARPSYNC.ALL ;  /* 0x0000000000007948 */ /* 0x000fea0003800000 */
[----:B------:R-:W-:Y:S01]  /*0340*/  NOP ;  /* 0x0000000000007918 */ /* 0x000fe20000000000 */
.L_x_0:
[----:B------:R-:W2:Y:S01]  /*0350*/  LDC.64 R98, c[0x0][0x398] ;  /* 0x0000e600ff627b82 */ /* 0x000ea20000000a00 */
[----:B------:R-:W3:Y:S01]  /*0360*/  S2R R5, SR_CTAID.X ;  /* 0x0000000000057919 */ /* 0x000ee20000002500 */
[----:B------:R-:W-:Y:S01]  /*0370*/  UMOV UR12, 0x400 ;  /* 0x00000400000c7882 */ /* 0x000fe20000000000 */
[----:B------:R-:W4:Y:S01]  /*0380*/  LDCU UR20, c[0x0][0x3a4] ;  /* 0x00007480ff1477ac */ /* 0x000f220008000800 */
[----:B------:R-:W5:Y:S01]  /*0390*/  S2R R13, SR_TID.X ;  /* 0x00000000000d7919 */ /* 0x000f620000002100 */
[----:B------:R-:W1:Y:S03]  /*03a0*/  LDCU.64 UR8, c[0x0][0x3a8] ;  /* 0x00007500ff0877ac */ /* 0x000e660008000a00 */
[----:B------:R-:W0:Y:S01]  /*03b0*/  S2UR UR5, SR_CgaCtaId ;  /* 0x00000000000579c3 */ /* 0x000e220000008800 */
[----:B------:R-:W0:Y:S07]  /*03c0*/  LDCU.128 UR16, c[0x0][0x380] ;  /* 0x00007000ff1077ac */ /* 0x000e2e0008000c00 */
[----:B------:R-:W1:Y:S02]  /*03d0*/  LDC R21, c[0x0][0x3a0] ;  /* 0x0000e800ff157b82 */ /* 0x000e640000000800 */
[----:B-12---:R-:W-:Y:S01]  /*03e0*/  VIADD R0, R99, 0xff ;  /* 0x000000ff63007836 */ /* 0x006fe20000000000 */
[----:B------:R-:W-:-:S04]  /*03f0*/  IABS R77, R99 ;  /* 0x00000063004d7213 */ /* 0x000fc80000000000 */
[----:B------:R-:W-:Y:S01]  /*0400*/  SHF.R.S32.HI R3, RZ, 0x1f, R0 ;  /* 0x0000001fff037819 */ /* 0x000fe20000011400 */
[----:B0-----:R-:W-:-:S03]  /*0410*/  ULEA UR12, UR5, UR12, 0x18 ;  /* 0x0000000c050c7291 */ /* 0x001fc6000f8ec0ff */
[----:B------:R-:W-:Y:S02]  /*0420*/  LEA.HI R3, R3, R0, RZ, 0x8 ;  /* 0x0000000003037211 */ /* 0x000fe400078f40ff */
[----:B---3--:R-:W-:Y:S01]  /*0430*/  IABS R8, R5 ;  /* 0x0000000500087213 */ /* 0x008fe20000000000 */
[----:B------:R-:W-:Y:S01]  /*0440*/  UIADD3 UR13, UPT, UPT, UR12, 0x8000, URZ ;  /* 0x000080000c0d7890 */ /* 0x000fe2000fffe0ff */
[----:B------:R-:W-:Y:S02]  /*0450*/  SHF.R.S32.HI R3, RZ, 0x8, R3 ;  /* 0x00000008ff037819 */ /* 0x000fe40000011403 */
[----:B-----5:R-:W-:Y:S01]  /*0460*/  SHF.R.U32.HI R75, RZ, 0x5, R13 ;  /* 0x00000005ff4b7819 */ /* 0x020fe2000001160d */
[----:B------:R-:W-:Y:S01]  /*0470*/  VIADD R19, R21, 0xfffffffe ;  /* 0xfffffffe15137836 */ /* 0x000fe20000000000 */
[----:B------:R-:W-:Y:S01]  /*0480*/  LOP3.LUT R20, R13, 0x7f, RZ, 0xc0, !PT ;  /* 0x0000007f0d147812 */ /* 0x000fe200078ec0ff */
[----:B------:R-:W-:Y:S01]  /*0490*/  IMAD.SHL.U32 R4, R3, 0x4, RZ ;  /* 0x0000000403047824 */ /* 0x000fe200078e00ff */
[----:B------:R-:W-:-:S04]  /*04a0*/  SGXT.U32 R75, R75, 0x2 ;  /* 0x000000024b4b781a */ /* 0x000fc80000000000 */
[-C--:B------:R-:W-:Y:S02]  /*04b0*/  IABS R7, R4.reuse ;  /* 0x0000000400077213 */ /* 0x080fe40000000000 */
[----:B------:R-:W-:Y:S02]  /*04c0*/  IABS R10, R4 ;  /* 0x00000004000a7213 */ /* 0x000fe40000000000 */
[----:B------:R-:W0:Y:S08]  /*04d0*/  I2F.RP R0, R7 ;  /* 0x0000000700007306 */ /* 0x000e300000209400 */
[----:B0-----:R-:W0:Y:S02]  /*04e0*/  MUFU.RCP R0, R0 ;  /* 0x0000000000007308 */ /* 0x001e240000001000 */
[----:B0-----:R-:W-:-:S02]  /*04f0*/  VIADD R2, R0, 0xffffffe ;  /* 0x0ffffffe00027836 */ /* 0x001fc40000000000 */
[----:B------:R-:W-:Y:S01]  /*0500*/  IMAD.MOV R0, RZ, RZ, -R10 ;  /* 0x000000ffff007224 */ /* 0x000fe200078e0a0a */
[----:B------:R-:W-:Y:S06]  /*0510*/  BAR.SYNC.DEFER_BLOCKING 0x0 ;  /* 0x0000000000007b1d */ /* 0x000fec0000010000 */
[----:B------:R0:W1:Y:S02]  /*0520*/  F2I.FTZ.U32.TRUNC.NTZ R3, R2 ;  /* 0x0000000200037305 */ /* 0x000064000021f000 */
[----:B0-----:R-:W-:Y:S02]  /*0530*/  IMAD.MOV.U32 R2, RZ, RZ, RZ ;  /* 0x000000ffff027224 */ /* 0x001fe400078e00ff */
[----:B-1----:R-:W-:Y:S01]  /*0540*/  IMAD.MOV R6, RZ, RZ, -R3 ;  /* 0x000000ffff067224 */ /* 0x002fe200078e0a03 */
[----:B------:R-:W0:Y:S03]  /*0550*/  LDS R10, [UR12] ;  /* 0x0000000cff0a7984 */ /* 0x000e260008000800 */
[----:B------:R-:W-:-:S02]  /*0560*/  IMAD R9, R6, R7, RZ ;  /* 0x0000000706097224 */ /* 0x000fc400078e02ff */
[----:B------:R-:W-:Y:S02]  /*0570*/  IMAD.MOV.U32 R6, RZ, RZ, R8 ;  /* 0x000000ffff067224 */ /* 0x000fe400078e0008 */
[----:B------:R-:W-:-:S06]  /*0580*/  IMAD.HI.U32 R3, R3, R9, R2 ;  /* 0x0000000903037227 */ /* 0x000fcc00078e0002 */
[----:B------:R-:W-:-:S04]  /*0590*/  IMAD.HI.U32 R3, R3, R6, RZ ;  /* 0x0000000603037227 */ /* 0x000fc800078e00ff */
[----:B------:R-:W-:Y:S01]  /*05a0*/  IMAD R0, R3, R0, R6 ;  /* 0x0000000003007224 */ /* 0x000fe200078e0206 */
[----:B------:R-:W-:Y:S04]  /*05b0*/  BAR.SYNC.DEFER_BLOCKING 0x0 ;  /* 0x0000000000007b1d */ /* 0x000fe80000010000 */
[----:B------:R-:W-:-:S13]  /*05c0*/  ISETP.GT.U32.AND P1, PT, R7, R0, PT ;  /* 0x000000000700720c */ /* 0x000fda0003f24070 */
[----:B------:R-:W-:Y:S02]  /*05d0*/  @!P1 IMAD.IADD R0, R0, 0x1, -R7 ;  /* 0x0000000100009824 */ /* 0x000fe400078e0a07 */
[----:B------:R-:W-:Y:S01]  /*05e0*/  @!P1 VIADD R3, R3, 0x1 ;  /* 0x0000000103039836 */ /* 0x000fe20000000000 */
[----:B------:R-:W-:Y:S02]  /*05f0*/  ISETP.NE.AND P1, PT, R4, RZ, PT ;  /* 0x000000ff0400720c */ /* 0x000fe40003f25270 */
[----:B------:R-:W-:Y:S02]  /*0600*/  ISETP.GE.U32.AND P0, PT, R0, R7, PT ;  /* 0x000000070000720c */ /* 0x000fe40003f06070 */
[----:B------:R-:W-:Y:S02]  /*0610*/  LOP3.LUT R0, R5, R4, RZ, 0x3c, !PT ;  /* 0x0000000405007212 */ /* 0x000fe400078e3cff */
[----:B0-----:R-:W-:Y:S02]  /*0620*/  R2UR UR10, R10 ;  /* 0x000000000a0a72ca */ /* 0x001fe400000e0000 */
[----:B------:R-:W-:Y:S01]  /*0630*/  ISETP.GE.AND P2, PT, R0, RZ, PT ;  /* 0x000000ff0000720c */ /* 0x000fe20003f46270 */
[----:B------:R-:W-:-:S06]  /*0640*/  VIADD R0, R98, 0xff ;  /* 0x000000ff62007836 */ /* 0x000fcc0000000000 */
[----:B------:R-:W-:-:S04]  /*0650*/  @P0 VIADD R3, R3, 0x1 ;  /* 0x0000000103030836 */ /* 0x000fc80000000000 */
[----:B------:R-:W-:Y:S01]  /*0660*/  IMAD.MOV.U32 R2, RZ, RZ, R3 ;  /* 0x000000ffff027224 */ /* 0x000fe200078e0003 */
[----:B------:R-:W-:-:S03]  /*0670*/  SHF.R.S32.HI R3, RZ, 0x1f, R0 ;  /* 0x0000001fff037819 */ /* 0x000fc60000011400 */
[----:B------:R-:W-:Y:S01]  /*0680*/  @!P2 IMAD.MOV R2, RZ, RZ, -R2 ;  /* 0x000000ffff02a224 */ /* 0x000fe200078e0a02 */
[----:B------:R-:W-:Y:S02]  /*0690*/  @!P1 LOP3.LUT R2, RZ, R4, RZ, 0x33, !PT ;  /* 0x00000004ff029212 */ /* 0x000fe400078e33ff */
[----:B------:R-:W-:-:S03]  /*06a0*/  LEA.HI R3, R3, R0, RZ, 0x8 ;  /* 0x0000000003037211 */ /* 0x000fc600078f40ff */
[----:B------:R-:W-:Y:S02]  /*06b0*/  IMAD.SHL.U32 R9, R2, 0x4, RZ ;  /* 0x0000000402097824 */ /* 0x000fe400078e00ff */
[----:B------:R-:W-:-:S03]  /*06c0*/  IMAD.MOV R2, RZ, RZ, -R2 ;  /* 0x000000ffff027224 */ /* 0x000fc600078e0a02 */
[----:B------:R-:W-:Y:S01]  /*06d0*/  LEA.HI.SX32 R3, R3, -R9, 0x18 ;  /* 0x8000000903037211 */ /* 0x000fe200078fc2ff */
[----:B------:R-:W-:Y:S02]  /*06e0*/  IMAD R8, R4, R2, R5 ;  /* 0x0000000204087224 */ /* 0x000fe400078e0205 */
[----:B------:R-:W-:Y:S01]  /*06f0*/  IMAD.MOV.U32 R2, RZ, RZ, RZ ;  /* 0x000000ffff027224 */ /* 0x000fe200078e00ff */
[----:B------:R-:W-:Y:S02]  /*0700*/  VIMNMX R11, PT, PT, R3, 0x4, PT ;  /* 0x00000004030b7848 */ /* 0x000fe40003fe0100 */
[----:B------:R-:W-:Y:S02]  /*0710*/  IABS R4, R8 ;  /* 0x0000000800047213 */ /* 0x000fe40000000000 */
[----:B------:R-:W-:-:S04]  /*0720*/  IABS R7, R11 ;  /* 0x0000000b00077213 */ /* 0x000fc80000000000 */
[----:B------:R-:W0:Y:S08]  /*0730*/  I2F.RP R0, R7 ;  /* 0x0000000700007306 */ /* 0x000e300000209400 */
[----:B0-----:R-:W0:Y:S02]  /*0740*/  MUFU.RCP R0, R0 ;  /* 0x0000000000007308 */ /* 0x001e240000001000 */
[----:B0-----:R-:W-:Y:S01]  /*0750*/  VIADD R3, R0, 0xffffffe ;  /* 0x0ffffffe00037836 */ /* 0x001fe20000000000 */
[----:B------:R-:W-:-:S05]  /*0760*/  IABS R0, R11 ;  /* 0x0000000b00007213 */ /* 0x000fca0000000000 */
[----:B------:R-:W0:Y:S01]  /*0770*/  F2I.FTZ.U32.TRUNC.NTZ R3, R3 ;  /* 0x0000000300037305 */ /* 0x000e22000021f000 */
[----:B------:R-:W-:Y:S02]  /*0780*/  IMAD.MOV R0, RZ, RZ, -R0 ;  /* 0x000000ffff007224 */ /* 0x000fe400078e0a00 */
[----:B0-----:R-:W-:-:S04]  /*0790*/  IMAD.MOV R6, RZ, RZ, -R3 ;  /* 0x000000ffff067224 */ /* 0x001fc800078e0a03 */
[----:B------:R-:W-:Y:S02]  /*07a0*/  IMAD R5, R6, R7, RZ ;  /* 0x0000000706057224 */ /* 0x000fe400078e02ff */
[----:B------:R-:W0:Y:S02]  /*07b0*/  I2F.RP R6, R77 ;  /* 0x0000004d00067306 */ /* 0x000e240000209400 */
[----:B------:R-:W-:-:S04]  /*07c0*/  IMAD.HI.U32 R2, R3, R5, R2 ;  /* 0x0000000503027227 */ /* 0x000fc800078e0002 */
[----:B------:R-:W-:Y:S01]  /*07d0*/  IMAD.MOV.U32 R3, RZ, RZ, R4 ;  /* 0x000000ffff037224 */ /* 0x000fe200078e0004 */
[----:B------:R-:W-:-:S03]  /*07e0*/  IABS R4, R98 ;  /* 0x0000006200047213 */ /* 0x000fc60000000000 */
[----:B------:R-:W-:Y:S01]  /*07f0*/  IMAD.HI.U32 R2, R2, R3, RZ ;  /* 0x0000000302027227 */ /* 0x000fe200078e00ff */
[----:B------:R-:W1:Y:S03]  /*0800*/  I2F.RP R5, R4 ;  /* 0x0000000400057306 */ /* 0x000e660000209400 */
[----:B------:R-:W-:-:S05]  /*0810*/  IMAD R0, R2, R0, R3 ;  /* 0x0000000002007224 */ /* 0x000fca00078e0203 */
[----:B------:R-:W-:Y:S01]  /*0820*/  ISETP.GT.U32.AND P1, PT, R7, R0, PT ;  /* 0x000000000700720c */ /* 0x000fe20003f24070 */
[----:B0-----:R-:W0:Y:S08]  /*0830*/  MUFU.RCP R6, R6 ;  /* 0x0000000600067308 */ /* 0x001e300000001000 */
[----:B-1----:R-:W1:Y:S04]  /*0840*/  MUFU.RCP R5, R5 ;  /* 0x0000000500057308 */ /* 0x002e680000001000 */
[----:B------:R-:W-:-:S02]  /*0850*/  @!P1 IMAD.IADD R0, R0, 0x1, -R7 ;  /* 0x0000000100009824 */ /* 0x000fc400078e0a07 */
[----:B------:R-:W-:Y:S01]  /*0860*/  @!P1 VIADD R2, R2, 0x1 ;  /* 0x0000000102029836 */ /* 0x000fe20000000000 */
[----:B------:R-:W-:Y:S02]  /*0870*/  ISETP.NE.AND P1, PT, R11, RZ, PT ;  /* 0x000000ff0b00720c */ /* 0x000fe40003f25270 */
[----:B------:R-:W-:Y:S01]  /*0880*/  ISETP.GE.U32.AND P0, PT, R0, R7, PT ;  /* 0x000000070000720c */ /* 0x000fe20003f06070 */
[----:B0-----:R-:W-:Y:S01]  /*0890*/  VIADD R3, R6, 0xffffffe ;  /* 0x0ffffffe06037836 */ /* 0x001fe20000000000 */
[----:B------:R-:W-:-:S04]  /*08a0*/  LOP3.LUT R0, R8, R11, RZ, 0x3c, !PT ;  /* 0x0000000b08007212 */ /* 0x000fc800078e3cff */
[----:B------:R-:W-:Y:S01]  /*08b0*/  ISETP.GE.AND P2, PT, R0, RZ, PT ;  /* 0x000000ff0000720c */ /* 0x000fe20003f46270 */
[----:B------:R-:W0:Y:S01]  /*08c0*/  F2I.FTZ.U32.TRUNC.NTZ R3, R3 ;  /* 0x0000000300037305 */ /* 0x000e22000021f000 */
[----:B-1----:R-:W-:Y:S01]  /*08d0*/  VIADD R6, R5, 0xffffffe ;  /* 0x0ffffffe05067836 */ /* 0x002fe20000000000 */
[----:B------:R-:W-:Y:S01]  /*08e0*/  SHF.R.U32.HI R0, RZ, 0x5, R13 ;  /* 0x00000005ff007819 */ /* 0x000fe2000001160d */
[----:B------:R-:W-:-:S03]  /*08f0*/  VIADD R13, R21, 0xffffffe3 ;  /* 0xffffffe3150d7836 */ /* 0x000fc60000000000 */
[----:B------:R-:W-:Y:S01]  /*0900*/  @P0 VIADD R2, R2, 0x1 ;  /* 0x0000000102020836 */ /* 0x000fe20000000000 */
[----:B------:R-:W-:Y:S01]  /*0910*/  R2UR UR7, R0 ;  /* 0x00000000000772ca */ /* 0x000fe200000e0000 */
[----:B------:R-:W1:Y:S02]  /*0920*/  F2I.FTZ.U32.TRUNC.NTZ R7, R6 ;  /* 0x0000000600077305 */ /* 0x000e64000021f000 */
[----:B------:R-:W-:-:S04]  /*0930*/  IMAD.MOV.U32 R12, RZ, RZ, R2 ;  /* 0x000000ffff0c7224 */ /* 0x000fc800078e0002 */
[----:B------:R-:W-:Y:S01]  /*0940*/  @!P2 IMAD.MOV R12, RZ, RZ, -R12 ;  /* 0x000000ffff0ca224 */ /* 0x000fe200078e0a0c */
[----:B------:R-:W-:Y:S01]  /*0950*/  @!P1 LOP3.LUT R12, RZ, R11, RZ, 0x33, !PT ;  /* 0x0000000bff0c9212 */ /* 0x000fe200078e33ff */
[----:B0-----:R-:W-:-:S04]  /*0960*/  IMAD.MOV R2, RZ, RZ, -R3 ;  /* 0x000000ffff027224 */ /* 0x001fc800078e0a03 */
[----:B------:R-:W-:Y:S01]  /*0970*/  IMAD.SHL.U32 R0, R12, 0x100, RZ ;  /* 0x000001000c007824 */ /* 0x000fe200078e00ff */
[----:B------:R-:W-:Y:S01]  /*0980*/  USHF.L.U32 UR4, UR7, 0x15, URZ ;  /* 0x0000001507047899 */ /* 0x000fe200080006ff */
[----:B------:R-:W-:Y:S02]  /*0990*/  IMAD R5, R2, R77, RZ ;  /* 0x0000004d02057224 */ /* 0x000fe400078e02ff */
[----:B------:R-:W-:Y:S01]  /*09a0*/  IMAD.MOV.U32 R2, RZ, RZ, RZ ;  /* 0x000000ffff027224 */ /* 0x000fe200078e00ff */
[----:B------:R-:W-:Y:S01]  /*09b0*/  LOP3.LUT R75, R0, R75, RZ, 0xfc, !PT ;  /* 0x0000004b004b7212 */ /* 0x000fe200078efcff */
[----:B-1----:R-:W-:Y:S01]  /*09c0*/  IMAD.MOV R6, RZ, RZ, -R7 ;  /* 0x000000ffff067224 */ /* 0x002fe200078e0a07 */
[----:B------:R-:W-:Y:S01]  /*09d0*/  ULOP3.LUT UR4, UR4, 0x600000, URZ, 0xc0, !UPT ;  /* 0x0060000004047892 */ /* 0x000fe2000f8ec0ff */
[----:B------:R-:W-:Y:S01]  /*09e0*/  IMAD.HI.U32 R5, R3, R5, R2 ;  /* 0x0000000503057227 */ /* 0x000fe200078e0002 */
[C---:B------:R-:W-:Y:S02]  /*09f0*/  LOP3.LUT R74, R75.reuse, 0x4, RZ, 0xfc, !PT ;  /* 0x000000044b4a7812 */ /* 0x040fe400078efcff */
[----:B------:R-:W-:Y:S01]  /*0a00*/  IABS R116, R75 ;  /* 0x0000004b00747213 */ /* 0x000fe20000000000 */
[----:B------:R-:W-:Y:S01]  /*0a10*/  IMAD.MOV.U32 R3, RZ, RZ, R6 ;  /* 0x000000ffff037224 */ /* 0x000fe200078e0006 */
[----:B------:R-:W-:Y:S01]  /*0a20*/  IABS R10, R74 ;  /* 0x0000004a000a7213 */ /* 0x000fe20000000000 */
[----:B------:R-:W-:Y:S01]  /*0a30*/  IMAD.MOV.U32 R6, RZ, RZ, RZ ;  /* 0x000000ffff067224 */ /* 0x000fe200078e00ff */
[----:B------:R-:W-:Y:S01]  /*0a40*/  LOP3.LUT R76, R75, 0xc, RZ, 0xfc, !PT ;  /* 0x0000000c4b4c7812 */ /* 0x000fe200078efcff */
[----:B------:R-:W-:Y:S01]  /*0a50*/  IMAD R3, R3, R4, RZ ;  /* 0x0000000403037224 */ /* 0x000fe200078e02ff */
[C---:B------:R-:W-:Y:S01]  /*0a60*/  LOP3.LUT R79, R75.reuse, 0x10, RZ, 0xfc, !PT ;  /* 0x000000104b4f7812 */ /* 0x040fe200078efcff */
[----:B------:R-:W-:Y:S01]  /*0a70*/  IMAD.MOV R2, RZ, RZ, -R12 ;  /* 0x000000ffff027224 */ /* 0x000fe200078e0a0c */
[----:B------:R-:W-:Y:S01]  /*0a80*/  LOP3.LUT R106, R75, 0x8, RZ, 0xfc, !PT ;  /* 0x000000084b6a7812 */ /* 0x000fe200078efcff */
[----:B------:R-:W-:Y:S01]  /*0a90*/  IMAD.HI.U32 R6, R7, R3, R6 ;  /* 0x0000000307067227 */ /* 0x000fe200078e0006 */
[----:B------:R-:W-:Y:S01]  /*0aa0*/  IABS R120, R79 ;  /* 0x0000004f00787213 */ /* 0x000fe20000000000 */
[----:B------:R-:W-:Y:S01]  /*0ab0*/  UIADD3 UR11, UPT, UPT, UR10, UR4, URZ ;  /* 0x000000040a0b7290 */ /* 0x000fe2000fffe0ff */
[----:B------:R-:W-:Y:S01]  /*0ac0*/  IABS R118, R106 ;  /* 0x0000006a00767213 */ /* 0x000fe20000000000 */
[----:B------:R-:W-:Y:S01]  /*0ad0*/  IMAD R2, R11, R2, R8 ;  /* 0x000000020b027224 */ /* 0x000fe200078e0208 */
[----:B------:R-:W-:Y:S01]  /*0ae0*/  LOP3.LUT R78, R75, 0x18, RZ, 0xfc, !PT ;  /* 0x000000184b4e7812 */ /* 0x000fe200078efcff */
[----:B------:R-:W-:Y:S01]  /*0af0*/  IMAD.HI.U32 R7, R5, R10, RZ ;  /* 0x0000000a05077227 */ /* 0x000fe200078e00ff */
[----:B------:R-:W-:Y:S01]  /*0b00*/  LOP3.LUT R102, R75, 0x14, RZ, 0xfc, !PT ;  /* 0x000000144b667812 */ /* 0x000fe200078efcff */
[----:B------:R-:W-:Y:S01]  /*0b10*/  UMOV UR4, 0x1 ;  /* 0x0000000100047882 */ /* 0x000fe20000000000 */
[----:B------:R-:W-:Y:S01]  /*0b20*/  IABS R122, R78 ;  /* 0x0000004e007a7213 */ /* 0x000fe20000000000 */
[----:B------:R-:W-:Y:S01]  /*0b30*/  IMAD.IADD R2, R9, 0x1, R2 ;  /* 0x0000000109027824 */ /* 0x000fe200078e0202 */
[----:B------:R-:W-:Y:S01]  /*0b40*/  IABS R9, R76 ;  /* 0x0000004c00097213 */ /* 0x000fe20000000000 */
[----:B------:R-:W-:Y:S01]  /*0b50*/  IMAD.HI.U32 R3, R5, R116, RZ ;  /* 0x0000007405037227 */ /* 0x000fe200078e00ff */
[----:B------:R-:W-:-:S02]  /*0b60*/  IABS R12, R102 ;  /* 0x00000066000c7213 */ /* 0x000fc40000000000 */
[C---:B------:R-:W-:Y:S01]  /*0b70*/  LOP3.LUT R167, R75.reuse, 0x20, RZ, 0xfc, !PT ;  /* 0x000000204ba77812 */ /* 0x040fe200078efcff */
[----:B------:R-:W-:Y:S01]  /*0b80*/  IMAD.MOV R7, RZ, RZ, -R7 ;  /* 0x000000ffff077224 */ /* 0x000fe200078e0a07 */
[----:B------:R-:W-:Y:S01]  /*0b90*/  LOP3.LUT R103, R75, 0x24, RZ, 0xfc, !PT ;  /* 0x000000244b677812 */ /* 0x000fe200078efcff */
[----:B------:R-:W-:Y:S01]  /*0ba0*/  IMAD.MOV R3, RZ, RZ, -R3 ;  /* 0x000000ffff037224 */ /* 0x000fe200078e0a03 */
[----:B------:R-:W-:Y:S01]  /*0bb0*/  IABS R124, R167 ;  /* 0x000000a7007c7213 */ /* 0x000fe20000000000 */
[----:B------:R-:W-:Y:S01]  /*0bc0*/  IMAD R117, R77, R7, R10 ;  /* 0x000000074d757224 */ /* 0x000fe200078e020a */
[----:B------:R-:W-:Y:S01]  /*0bd0*/  IABS R80, R103 ;  /* 0x0000006700507213 */ /* 0x000fe20000000000 */
[----:B------:R-:W-:Y:S01]  /*0be0*/  IMAD.MOV.U32 R10, RZ, RZ, R9 ;  /* 0x000000ffff0a7224 */ /* 0x000fe200078e0009 */
[C---:B------:R-:W-:Y:S01]  /*0bf0*/  LOP3.LUT R165, R75.reuse, 0x28, RZ, 0xfc, !PT ;  /* 0x000000284ba57812 */ /* 0x040fe200078efcff */
[----:B------:R-:W-:Y:S01]  /*0c00*/  VIADD R227, R0, UR7 ;  /* 0x0000000700e37c36 */ /* 0x000fe20008000000 */
[----:B------:R-:W-:Y:S01]  /*0c10*/  LOP3.LUT R166, R75, 0x2c, RZ, 0xfc, !PT ;  /* 0x0000002c4ba67812 */ /* 0x000fe200078efcff */
[----:B------:R-:W-:Y:S01]  /*0c20*/  IMAD R116, R77, R3, R116 ;  /* 0x000000034d747224 */ /* 0x000fe200078e0274 */
[----:B------:R-:W-:Y:S01]  /*0c30*/  LOP3.LUT R162, R75, 0x34, RZ, 0xfc, !PT ;  /* 0x000000344ba27812 */ /* 0x000fe200078efcff */
[----:B------:R-:W-:Y:S01]  /*0c40*/  IMAD.HI.U32 R3, R5, R10, RZ ;  /* 0x0000000a05037227 */ /* 0x000fe200078e00ff */
[----:B------:R-:W-:-:S02]  /*0c50*/  LOP3.LUT R104, R75, 0x30, RZ, 0xfc, !PT ;  /* 0x000000304b687812 */ /* 0x000fc400078efcff */
[----:B------:R-:W-:Y:S01]  /*0c60*/  LOP3.LUT R105, R75, 0x38, RZ, 0xfc, !PT ;  /* 0x000000384b697812 */ /* 0x000fe200078efcff */
[----:B------:R-:W-:Y:S01]  /*0c70*/  VIADD R168, R227, 0x1c ;  /* 0x0000001ce3a87836 */ /* 0x000fe20000000000 */
[----:B------:R-:W-:Y:S01]  /*0c80*/  IABS R14, R104 ;  /* 0x00000068000e7213 */ /* 0x000fe20000000000 */
[----:B------:R-:W-:Y:S01]  /*0c90*/  IMAD.MOV R119, RZ, RZ, -R3 ;  /* 0x000000ffff777224 */ /* 0x000fe200078e0a03 */
[----:B------:R-:W-:Y:S01]  /*0ca0*/  LOP3.LUT R158, R75, 0x44, RZ, 0xfc, !PT ;  /* 0x000000444b9e7812 */ /* 0x000fe200078efcff */
[C---:B------:R-:W-:Y:S01]  /*0cb0*/  IMAD.HI.U32 R3, R5.reuse, R120, RZ ;  /* 0x0000007805037227 */ /* 0x040fe200078e00ff */
[----:B------:R-:W-:Y:S02]  /*0cc0*/  IABS R7, R168 ;  /* 0x000000a800077213 */ /* 0x000fe40000000000 */
[----:B------:R-:W-:Y:S01]  /*0cd0*/  IABS R160, R105 ;  /* 0x0000006900a07213 */ /* 0x000fe20000000000 */
[----:B------:R-:W-:Y:S01]  /*0ce0*/  IMAD.HI.U32 R8, R5, R118, RZ ;  /* 0x0000007605087227 */ /* 0x000fe200078e00ff */
[----:B------:R-:W-:-:S02]  /*0cf0*/  LOP3.LUT R83, R75, 0x40, RZ, 0xfc, !PT ;  /* 0x000000404b537812 */ /* 0x000fc400078efcff */
[----:B------:R-:W-:Y:S01]  /*0d00*/  LOP3.LUT R82, R75, 0x48, RZ, 0xfc, !PT ;  /* 0x000000484b527812 */ /* 0x000fe200078efcff */
[----:B------:R-:W-:Y:S01]  /*0d10*/  IMAD.MOV R9, RZ, RZ, -R3 ;  /* 0x000000ffff097224 */ /* 0x000fe200078e0a03 */
[----:B------:R-:W-:Y:S01]  /*0d20*/  IABS R154, R83 ;  /* 0x00000053009a7213 */ /* 0x000fe20000000000 */
[----:B------:R-:W-:Y:S01]  /*0d30*/  IMAD.MOV R8, RZ, RZ, -R8 ;  /* 0x000000ffff087224 */ /* 0x000fe200078e0a08 */
[----:B------:R-:W-:Y:S01]  /*0d40*/  IABS R156, R82 ;  /* 0x00000052009c7213 */ /* 0x000fe20000000000 */
[----:B------:R-:W-:Y:S01]  /*0d50*/  IMAD R119, R77, R119, R10 ;  /* 0x000000774d777224 */ /* 0x000fe200078e020a */
[----:B------:R-:W-:Y:S01]  /*0d60*/  LOP3.LUT R155, R75, 0x4c, RZ, 0xfc, !PT ;  /* 0x0000004c4b9b7812 */ /* 0x000fe200078efcff */
[----:B------:R-:W-:Y:S01]  /*0d70*/  IMAD.HI.U32 R3, R5, R122, RZ ;  /* 0x0000007a05037227 */ /* 0x000fe200078e00ff */
[C---:B------:R-:W-:Y:S02]  /*0d80*/  LOP3.LUT R157, R75.reuse, 0x54, RZ, 0xfc, !PT ;  /* 0x000000544b9d7812 */ /* 0x040fe400078efcff */
[----:B------:R-:W-:Y:S01]  /*0d90*/  LOP3.LUT R153, R75, 0x50, RZ, 0xfc, !PT ;  /* 0x000000504b997812 */ /* 0x000fe200078efcff */
[----:B------:R-:W-:Y:S01]  /*0da0*/  IMAD.MOV.U32 R10, RZ, RZ, R7 ;  /* 0x000000ffff0a7224 */ /* 0x000fe200078e0007 */
[----:B------:R-:W-:Y:S01]  /*0db0*/  IABS R88, R157 ;  /* 0x0000009d00587213 */ /* 0x000fe20000000000 */
[----:B------:R-:W-:Y:S01]  /*0dc0*/  IMAD R118, R77, R8, R118 ;  /* 0x000000084d767224 */ /* 0x000fe200078e0276 */
[----:B------:R-:W-:Y:S01]  /*0dd0*/  IABS R152, R153 ;  /* 0x0000009900987213 */ /* 0x000fe20000000000 */
[----:B------:R-:W-:Y:S01]  /*0de0*/  IMAD.HI.U32 R7, R5, R12, RZ ;  /* 0x0000000c05077227 */ /* 0x000fe200078e00ff */
[----:B------:R-:W-:-:S02]  /*0df0*/  LOP3.LUT R86, R75, 0x60, RZ, 0xfc, !PT ;  /* 0x000000604b567812 */ /* 0x000fc400078efcff */
[----:B------:R-:W-:Y:S01]  /*0e00*/  LOP3.LUT R145, R75, 0x68, RZ, 0xfc, !PT ;  /* 0x000000684b917812 */ /* 0x000fe200078efcff */
[----:B------:R-:W-:Y:S01]  /*0e10*/  IMAD.MOV R3, RZ, RZ, -R3 ;  /* 0x000000ffff037224 */ /* 0x000fe200078e0a03 */
[----:B------:R-:W-:Y:S01]  /*0e20*/  IABS R148, R86 ;  /* 0x0000005600947213 */ /* 0x000fe20000000000 */
[----:B------:R-:W-:Y:S01]  /*0e30*/  IMAD.HI.U32 R8, R5, R10, RZ ;  /* 0x0000000a05087227 */ /* 0x000fe200078e00ff */
[C---:B------:R-:W-:Y:S02]  /*0e40*/  LOP3.LUT R170, R75.reuse, 0x70, RZ, 0xfc, !PT ;  /* 0x000000704baa7812 */ /* 0x040fe400078efcff */
[C---:B------:R-:W-:Y:S01]  /*0e50*/  LOP3.LUT R147, R75.reuse, 0x64, RZ, 0xfc, !PT ;  /* 0x000000644b937812 */ /* 0x040fe200078efcff */
[----:B------:R-:W-:Y:S01]  /*0e60*/  IMAD.MOV R7, RZ, RZ, -R7 ;  /* 0x000000ffff077224 */ /* 0x000fe200078e0a07 */
[----:B------:R-:W-:Y:S01]  /*0e70*/  LOP3.LUT R169, R75, 0x74, RZ, 0xfc, !PT ;  /* 0x000000744ba97812 */ /* 0x000fe200078efcff */
[----:B------:R-:W-:Y:S01]  /*0e80*/  IMAD R122, R77, R3, R122 ;  /* 0x000000034d7a7224 */ /* 0x000fe200078e027a */
[----:B------:R-:W-:Y:S01]  /*0e90*/  LOP3.LUT R87, R75, 0x58, RZ, 0xfc, !PT ;  /* 0x000000584b577812 */ /* 0x000fe200078efcff */
[----:B------:R-:W-:Y:S01]  /*0ea0*/  IMAD.MOV R8, RZ, RZ, -R8 ;  /* 0x000000ffff087224 */ /* 0x000fe200078e0a08 */
[----:B------:R-:W-:Y:S01]  /*0eb0*/  IABS R90, R147 ;  /* 0x00000093005a7213 */ /* 0x000fe20000000000 */
[----:B------:R-:W-:Y:S01]  /*0ec0*/  IMAD.HI.U32 R3, R5, R124, RZ ;  /* 0x0000007c05037227 */ /* 0x000fe200078e00ff */
[----:B------:R-:W-:-:S02]  /*0ed0*/  IABS R142, R169 ;  /* 0x000000a9008e7213 */ /* 0x000fc40000000000 */
[----:B------:R-:W-:Y:S01]  /*0ee0*/  IABS R146, R87 ;  /* 0x0000005700927213 */ /* 0x000fe20000000000 */
[C---:B------:R-:W-:Y:S01]  /*0ef0*/  IMAD R121, R77.reuse, R7, R12 ;  /* 0x000000074d797224 */ /* 0x040fe200078e020c */
[----:B------:R-:W-:Y:S01]  /*0f00*/  IABS R12, R166 ;  /* 0x000000a6000c7213 */ /* 0x000fe20000000000 */
[----:B------:R-:W-:Y:S01]  /*0f10*/  IMAD R123, R77, R8, R10 ;  /* 0x000000084d7b7224 */ /* 0x000fe200078e020a */
[----:B------:R-:W-:Y:S01]  /*0f20*/  IABS R10, R165 ;  /* 0x000000a5000a7213 */ /* 0x000fe20000000000 */
[----:B------:R-:W-:Y:S01]  /*0f30*/  IMAD.MOV R7, RZ, RZ, -R3 ;  /* 0x000000ffff077224 */ /* 0x000fe200078e0a03 */
[----:B------:R-:W-:Y:S01]  /*0f40*/  LOP3.LUT R171, R75, 0x78, RZ, 0xfc, !PT ;  /* 0x000000784bab7812 */ /* 0x000fe200078efcff */
[----:B------:R-:W-:Y:S01]  /*0f50*/  IMAD.HI.U32 R3, R5, R80, RZ ;  /* 0x0000005005037227 */ /* 0x000fe200078e00ff */
[----:B------:R-:W-:Y:S02]  /*0f60*/  LOP3.LUT R149, R75, 0x6c, RZ, 0xfc, !PT ;  /* 0x0000006c4b957812 */ /* 0x000fe400078efcff */
[----:B------:R-:W-:Y:S01]  /*0f70*/  IABS R144, R171 ;  /* 0x000000ab00907213 */ /* 0x000fe20000000000 */
[----:B------:R-:W-:Y:S01]  /*0f80*/  IMAD R120, R77, R9, R120 ;  /* 0x000000094d787224 */ /* 0x000fe200078e0278 */
[----:B------:R-:W-:Y:S01]  /*0f90*/  LOP3.LUT R181, R75, 0x84, RZ, 0xfc, !PT ;  /* 0x000000844bb57812 */ /* 0x000fe200078efcff */
[----:B------:R-:W-:Y:S01]  /*0fa0*/  IMAD R124, R77, R7, R124 ;  /* 0x000000074d7c7224 */ /* 0x000fe200078e027c */
[----:B------:R-:W-:Y:S01]  /*0fb0*/  LOP3.LUT R200, R75, 0x88, RZ, 0xfc, !PT ;  /* 0x000000884bc87812 */ /* 0x000fe200078efcff */
[----:B------:R-:W-:Y:S01]  /*0fc0*/  IMAD.MOV R9, RZ, RZ, -R3 ;  /* 0x000000ffff097224 */ /* 0x000fe200078e0a03 */
[----:B------:R-:W-:Y:S01]  /*0fd0*/  IABS R138, R181 ;  /* 0x000000b5008a7213 */ /* 0x000fe20000000000 */
[----:B------:R-:W-:Y:S01]  /*0fe0*/  IMAD.HI.U32 R7, R5, R10, RZ ;  /* 0x0000000a05077227 */ /* 0x000fe200078e00ff */
[----:B------:R-:W-:-:S02]  /*0ff0*/  LOP3.LUT R201, R75, 0x90, RZ, 0xfc, !PT ;  /* 0x000000904bc97812 */ /* 0x000fc400078efcff */
[----:B------:R-:W-:Y:S01]  /*1000*/  LOP3.LUT R183, R75, 0x80, RZ, 0xfc, !PT ;  /* 0x000000804bb77812 */ /* 0x000fe200078efcff */
[----:B------:R-:W-:Y:S01]  /*1010*/  IMAD R80, R77, R9, R80 ;  /* 0x000000094d507224 */ /* 0x000fe200078e0250 */
[----:B------:R-:W-:Y:S01]  /*1020*/  IABS R9, R162 ;  /* 0x000000a200097213 */ /* 0x000fe20000000000 */
[----:B------:R-:W-:Y:S01]  /*1030*/  IMAD.HI.U32 R3, R5, R12, RZ ;  /* 0x0000000c05037227 */ /* 0x000fe200078e00ff */
[C---:B------:R-:W-:Y:S02]  /*1040*/  LOP3.LUT R190, R75.reuse, 0x8c, RZ, 0xfc, !PT ;  /* 0x0000008c4bbe7812 */ /* 0x040fe400078efcff */
[----:B------:R-:W-:Y:S01]  /*1050*/  IABS R140, R183 ;  /* 0x000000b7008c7213 */ /* 0x000fe20000000000 */
[----:B------:R-:W-:Y:S01]  /*1060*/  IMAD.MOV R7, RZ, RZ, -R7 ;  /* 0x000000ffff077224 */ /* 0x000fe200078e0a07 */
[----:B------:R-:W-:Y:S01]  /*1070*/  IABS R92, R190 ;  /* 0x000000be005c7213 */ /* 0x000fe20000000000 */
[----:B------:R-:W-:Y:S01]  /*1080*/  IMAD.MOV R3, RZ, RZ, -R3 ;  /* 0x000000ffff037224 */ /* 0x000fe200078e0a03 */
[----:B------:R-:W-:Y:S01]  /*1090*/  LOP3.LUT R203, R75, 0x98, RZ, 0xfc, !PT ;  /* 0x000000984bcb7812 */ /* 0x000fe200078efcff */
[----:B------:R-:W-:Y:S01]  /*10a0*/  IMAD R161, R77, R7, R10 ;  /* 0x000000074da17224 */ /* 0x000fe200078e020a */
[----:B------:R-:W-:Y:S01]  /*10b0*/  IABS R7, R158 ;  /* 0x0000009e00077213 */ /* 0x000fe20000000000 */
[----:B------:R-:W-:Y:S01]  /*10c0*/  IMAD.MOV.U32 R10, RZ, RZ, R9 ;  /* 0x000000ffff0a7224 */ /* 0x000fe200078e0009 */
[----:B------:R-:W-:Y:S01]  /*10d0*/  LOP3.LUT R204, R75, 0x94, RZ, 0xfc, !PT ;  /* 0x000000944bcc7812 */ /* 0x000fe200078efcff */
[----:B------:R-:W-:Y:S01]  /*10e0*/  IMAD R81, R77, R3, R12 ;  /* 0x000000034d517224 */ /* 0x000fe200078e020c */
[----:B------:R-:W-:Y:S01]  /*10f0*/  IABS R12, R149 ;  /* 0x00000095000c7213 */ /* 0x000fe20000000000 */
[----:B------:R-:W-:Y:S01]  /*1100*/  IMAD.HI.U32 R3, R5, R10, RZ ;  /* 0x0000000a05037227 */ /* 0x000fe200078e00ff */
[----:B------:R-:W-:-:S02]  /*1110*/  IABS R94, R204 ;  /* 0x000000cc005e7213 */ /* 0x000fc40000000000 */
[----:B------:R-:W-:Y:S01]  /*1120*/  LOP3.LUT R207, R75, 0xa8, RZ, 0xfc, !PT ;  /* 0x000000a84bcf7812 */ /* 0x000fe200078efcff */
[----:B------:R-:W-:Y:S01]  /*1130*/  IMAD.HI.U32 R8, R5, R14, RZ ;  /* 0x0000000e05087227 */ /* 0x000fe200078e00ff */
[C---:B------:R-:W-:Y:S02]  /*1140*/  LOP3.LUT R205, R75.reuse, 0xa4, RZ, 0xfc, !PT ;  /* 0x000000a44bcd7812 */ /* 0x040fe400078efcff */
[----:B------:R-:W-:Y:S01]  /*1150*/  LOP3.LUT R206, R75, 0xa0, RZ, 0xfc, !PT ;  /* 0x000000a04bce7812 */ /* 0x000fe200078efcff */
[----:B------:R-:W-:Y:S01]  /*1160*/  IMAD.MOV R159, RZ, RZ, -R3 ;  /* 0x000000ffff9f7224 */ /* 0x000fe200078e0a03 */
[----:B------:R-:W-:Y:S01]  /*1170*/  IABS R96, R205 ;  /* 0x000000cd00607213 */ /* 0x000fe20000000000 */
[----:B------:R-:W-:Y:S01]  /*1180*/  VIADD R164, R227, 0x3c ;  /* 0x0000003ce3a47836 */ /* 0x000fe20000000000 */
[C---:B------:R-:W-:Y:S01]  /*1190*/  LOP3.LUT R210, R75.reuse, 0xac, RZ, 0xfc, !PT ;  /* 0x000000ac4bd27812 */ /* 0x040fe200078efcff */
[----:B------:R-:W-:Y:S01]  /*11a0*/  IMAD.MOV R8, RZ, RZ, -R8 ;  /* 0x000000ffff087224 */ /* 0x000fe200078e0a08 */
[----:B------:R-:W-:Y:S01]  /*11b0*/  LOP3.LUT R209, R75, 0xb0, RZ, 0xfc, !PT ;  /* 0x000000b04bd17812 */ /* 0x000fe200078efcff */
[----:B------:R-:W-:Y:S01]  /*11c0*/  IMAD.HI.U32 R3, R5, R160, RZ ;  /* 0x000000a005037227 */ /* 0x000fe200078e00ff */
[----:B------:R-:W-:-:S02]  /*11d0*/  IABS R84, R164 ;  /* 0x000000a400547213 */ /* 0x000fc40000000000 */
[----:B------:R-:W-:Y:S01]  /*11e0*/  IABS R100, R210 ;  /* 0x000000d200647213 */ /* 0x000fe20000000000 */
[----:B------:R-:W-:Y:S01]  /*11f0*/  IMAD R159, R77, R159, R10 ;  /* 0x0000009f4d9f7224 */ /* 0x000fe200078e020a */
[C---:B------:R-:W-:Y:S01]  /*1200*/  LOP3.LUT R212, R75.reuse, 0xb8, RZ, 0xfc, !PT ;  /* 0x000000b84bd47812 */ /* 0x040fe200078efcff */
[----:B------:R-:W-:Y:S01]  /*1210*/  IMAD.MOV.U32 R10, RZ, RZ, R7 ;  /* 0x000000ffff0a7224 */ /* 0x000fe200078e0007 */
[----:B------:R-:W-:Y:S01]  /*1220*/  LOP3.LUT R208, R75, 0xb4, RZ, 0xfc, !PT ;  /* 0x000000b44bd07812 */ /* 0x000fe200078efcff */
[----:B------:R-:W-:Y:S01]  /*1230*/  IMAD R163, R77, R8, R14 ;  /* 0x000000084da37224 */ /* 0x000fe200078e020e */
[----:B------:R-:W-:Y:S01]  /*1240*/  IABS R14, R170 ;  /* 0x000000aa000e7213 */ /* 0x000fe20000000000 */
[----:B------:R-:W-:Y:S01]  /*1250*/  IMAD.MOV R9, RZ, RZ, -R3 ;  /* 0x000000ffff097224 */ /* 0x000fe200078e0a03 */
[----:B------:R-:W-:Y:S01]  /*1260*/  IABS R134, R208 ;  /* 0x000000d000867213 */ /* 0x000fe20000000000 */
[----:B------:R-:W-:Y:S01]  /*1270*/  IMAD.HI.U32 R3, R5, R154, RZ ;  /* 0x0000009a05037227 */ /* 0x000fe200078e00ff */
[----:B------:R-:W-:-:S02]  /*1280*/  LOP3.LUT R213, R75, 0xc0, RZ, 0xfc, !PT ;  /* 0x000000c04bd57812 */ /* 0x000fc400078efcff */
[----:B------:R-:W-:Y:S01]  /*1290*/  LOP3.LUT R215, R75, 0xc4, RZ, 0xfc, !PT ;  /* 0x000000c44bd77812 */ /* 0x000fe200078efcff */
[----:B------:R-:W-:Y:S01]  /*12a0*/  IMAD.HI.U32 R8, R5, R10, RZ ;  /* 0x0000000a05087227 */ /* 0x000fe200078e00ff */
[----:B------:R-:W-:Y:S02]  /*12b0*/  IABS R130, R213 ;  /* 0x000000d500827213 */ /* 0x000fe40000000000 */
[----:B------:R-:W-:Y:S01]  /*12c0*/  LOP3.LUT R217, R75, 0xcc, RZ, 0xfc, !PT ;  /* 0x000000cc4bd97812 */ /* 0x000fe200078efcff */
[----:B------:R-:W-:Y:S01]  /*12d0*/  IMAD.HI.U32 R7, R5, R84, RZ ;  /* 0x0000005405077227 */ /* 0x000fe200078e00ff */
[C---:B------:R-:W-:Y:S02]  /*12e0*/  LOP3.LUT R214, R75.reuse, 0xc8, RZ, 0xfc, !PT ;  /* 0x000000c84bd67812 */ /* 0x040fe400078efcff */
[----:B------:R-:W-:Y:S01]  /*12f0*/  IABS R128, R217 ;  /* 0x000000d900807213 */ /* 0x000fe20000000000 */
[----:B------:R-:W-:Y:S01]  /*1300*/  IMAD.MOV R3, RZ, RZ, -R3 ;  /* 0x000000ffff037224 */ /* 0x000fe200078e0a03 */
[C---:B------:R-:W-:Y:S01]  /*1310*/  LOP3.LUT R218, R75.reuse, 0xd4, RZ, 0xfc, !PT ;  /* 0x000000d44bda7812 */ /* 0x040fe200078efcff */
[----:B------:R-:W-:Y:S01]  /*1320*/  IMAD.MOV R8, RZ, RZ, -R8 ;  /* 0x000000ffff087224 */ /* 0x000fe200078e0a08 */
[C---:B------:R-:W-:Y:S01]  /*1330*/  LOP3.LUT R216, R75.reuse, 0xd0, RZ, 0xfc, !PT ;  /* 0x000000d04bd87812 */ /* 0x040fe200078efcff */
[----:B------:R-:W-:Y:S01]  /*1340*/  IMAD.MOV R7, RZ, RZ, -R7 ;  /* 0x000000ffff077224 */ /* 0x000fe200078e0a07 */
[----:B------:R-:W-:Y:S01]  /*1350*/  LOP3.LUT R221, R75, 0xd8, RZ, 0xfc, !PT ;  /* 0x000000d84bdd7812 */ /* 0x000fe200078efcff */
[C---:B------:R-:W-:Y:S01]  /*1360*/  IMAD R154, R77.reuse, R3, R154 ;  /* 0x000000034d9a7224 */ /* 0x040fe200078e029a */
[C---:B------:R-:W-:Y:S01]  /*1370*/  ISETP.GT.U32.AND P3, PT, R77.reuse, R117, PT ;  /* 0x000000754d00720c */ /* 0x040fe20003f64070 */
[----:B------:R-:W-:Y:S01]  /*1380*/  IMAD R85, R77, R8, R10 ;  /* 0x000000084d557224 */ /* 0x000fe200078e020a */
[----:B------:R-:W-:Y:S01]  /*1390*/  IABS R10, R155 ;  /* 0x0000009b000a7213 */ /* 0x000fe20000000000 */
[----:B------:R-:W-:Y:S01]  /*13a0*/  IMAD.HI.U32 R3, R5, R156, RZ ;  /* 0x0000009c05037227 */ /* 0x000fe200078e00ff */
[----:B------:R-:W-:-:S02]  /*13b0*/  ISETP.GT.U32.AND P1, PT, R77, R121, PT ;  /* 0x000000794d00720c */ /* 0x000fc40003f24070 */
[----:B------:R-:W-:Y:S01]  /*13c0*/  LOP3.LUT R223, R75, 0xe8, RZ, 0xfc, !PT ;  /* 0x000000e84bdf7812 */ /* 0x000fe200078efcff */
[C---:B------:R-:W-:Y:S01]  /*13d0*/  IMAD R84, R77.reuse, R7, R84 ;  /* 0x000000074d547224 */ /* 0x040fe200078e0254 */
[----:B------:R-:W-:Y:S01]  /*13e0*/  ISETP.GT.U32.AND P0, PT, R77, R118, PT ;  /* 0x000000764d00720c */ /* 0x000fe20003f04070 */
[----:B------:R-:W-:Y:S01]  /*13f0*/  IMAD.MOV R7, RZ, RZ, -R3 ;  /* 0x000000ffff077224 */ /* 0x000fe200078e0a03 */
[----:B------:R-:W-:Y:S01]  /*1400*/  IABS R126, R221 ;  /* 0x000000dd007e7213 */ /* 0x000fe20000000000 */
[----:B------:R-:W-:Y:S01]  /*1410*/  IMAD.HI.U32 R3, R5, R10, RZ ;  /* 0x0000000a05037227 */ /* 0x000fe200078e00ff */
[----:B------:R-:W-:Y:S02]  /*1420*/  ISETP.GT.U32.AND P5, PT, R77, R120, PT ;  /* 0x000000784d00720c */ /* 0x000fe40003fa4070 */
[----:B------:R-:W-:Y:S01]  /*1430*/  LOP3.LUT R219, R75, 0xe4, RZ, 0xfc, !PT ;  /* 0x000000e44bdb7812 */ /* 0x000fe200078efcff */
[----:B------:R-:W-:Y:S01]  /*1440*/  IMAD.MOV R151, RZ, RZ, -R3 ;  /* 0x000000ffff977224 */ /* 0x000fe200078e0a03 */
[----:B------:R-:W-:Y:S01]  /*1450*/  ISETP.GT.U32.AND P4, PT, R77, R123, PT ;  /* 0x0000007b4d00720c */ /* 0x000fe20003f84070 */
[----:B------:R-:W-:Y:S01]  /*1460*/  VIADD R150, R227, 0x5c ;  /* 0x0000005ce3967836 */ /* 0x000fe20000000000 */
[----:B------:R-:W-:Y:S01]  /*1470*/  ISETP.GT.U32.AND P2, PT, R77, R119, PT ;  /* 0x000000774d00720c */ /* 0x000fe20003f44070 */
[----:B------:R-:W-:Y:S01]  /*1480*/  IMAD.HI.U32 R3, R5, R88, RZ ;  /* 0x0000005805037227 */ /* 0x000fe200078e00ff */
[----:B------:R-:W-:-:S02]  /*1490*/  LOP3.LUT R220, R75, 0xe0, RZ, 0xfc, !PT ;  /* 0x000000e04bdc7812 */ /* 0x000fc400078efcff */
[----:B------:R-:W-:Y:S01]  /*14a0*/  IABS R108, R219 ;  /* 0x000000db006c7213 */ /* 0x000fe20000000000 */
[----:B------:R-:W-:Y:S01]  /*14b0*/  IMAD R156, R77, R7, R156 ;  /* 0x000000074d9c7224 */ /* 0x000fe200078e029c */
[----:B------:R-:W-:Y:S01]  /*14c0*/  LOP3.LUT R222, R75, 0xec, RZ, 0xfc, !PT ;  /* 0x000000ec4bde7812 */ /* 0x000fe200078efcff */
[----:B------:R-:W-:Y:S01]  /*14d0*/  IMAD R151, R77, R151, R10 ;  /* 0x000000974d977224 */ /* 0x000fe200078e020a */
[----:B------:R-:W-:Y:S01]  /*14e0*/  IABS R10, R150 ;  /* 0x00000096000a7213 */ /* 0x000fe20000000000 */
[----:B------:R-:W-:Y:S01]  /*14f0*/  IMAD.HI.U32 R7, R5, R152, RZ ;  /* 0x0000009805077227 */ /* 0x000fe200078e00ff */
[----:B------:R-:W-:Y:S02]  /*1500*/  IABS R110, R222 ;  /* 0x000000de006e7213 */ /* 0x000fe40000000000 */
[C---:B------:R-:W-:Y:S01]  /*1510*/  LOP3.LUT R224, R75.reuse, 0xf0, RZ, 0xfc, !PT ;  /* 0x000000f04be07812 */ /* 0x040fe200078efcff */
[----:B------:R-:W-:Y:S01]  /*1520*/  IMAD.MOV R3, RZ, RZ, -R3 ;  /* 0x000000ffff037224 */ /* 0x000fe200078e0a03 */
[----:B------:R-:W-:Y:S01]  /*1530*/  LOP3.LUT R225, R75, 0xf4, RZ, 0xfc, !PT ;  /* 0x000000f44be17812 */ /* 0x000fe200078efcff */
[----:B------:R-:W-:Y:S01]  /*1540*/  IMAD.MOV R7, RZ, RZ, -R7 ;  /* 0x000000ffff077224 */ /* 0x000fe200078e0a07 */
[C---:B------:R-:W-:Y:S01]  /*1550*/  ISETP.GT.U32.AND P6, PT, R77.reuse, R122, PT ;  /* 0x0000007a4d00720c */ /* 0x040fe20003fc4070 */
[----:B------:R-:W-:Y:S01]  /*1560*/  IMAD R88, R77, R3, R88 ;  /* 0x000000034d587224 */ /* 0x000fe200078e0258 */
[----:B------:R-:W-:Y:S01]  /*1570*/  IABS R112, R225 ;  /* 0x000000e100707213 */ /* 0x000fe20000000000 */
[----:B------:R-:W-:Y:S01]  /*1580*/  IMAD.HI.U32 R3, R5, R10, RZ ;  /* 0x0000000a05037227 */ /* 0x000fe200078e00ff */
[----:B------:R-:W-:-:S03]  /*1590*/  LOP3.LUT R228, R75, 0xf8, RZ, 0xfc, !PT ;  /* 0x000000f84be47812 */ /* 0x000fc600078efcff */
[----:B------:R-:W-:Y:S01]  /*15a0*/  IMAD R152, R77, R7, R152 ;  /* 0x000000074d987224 */ /* 0x000fe200078e0298 */
[----:B------:R-:W-:Y:S01]  /*15b0*/  IABS R7, R145 ;  /* 0x0000009100077213 */ /* 0x000fe20000000000 */
[----:B------:R-:W-:Y:S02]  /*15c0*/  IMAD.MOV R89, RZ, RZ, -R3 ;  /* 0x000000ffff597224 */ /* 0x000fe400078e0a03 */
[----:B------:R-:W-:-:S04]  /*15d0*/  IMAD.HI.U32 R3, R5, R148, RZ ;  /* 0x0000009405037227 */ /* 0x000fc800078e00ff */
[C---:B------:R-:W-:Y:S02]  /*15e0*/  IMAD R89, R77.reuse, R89, R10 ;  /* 0x000000594d597224 */ /* 0x040fe400078e020a */
[----:B------:R-:W-:Y:S02]  /*15f0*/  IMAD.MOV.U32 R10, RZ, RZ, R7 ;  /* 0x000000ffff0a7224 */ /* 0x000fe400078e0007 */
[----:B------:R-:W-:Y:S02]  /*1600*/  IMAD R160, R77, R9, R160 ;  /* 0x000000094da07224 */ /* 0x000fe400078e02a0 */
[----:B------:R-:W-:Y:S02]  /*1610*/  IMAD.MOV R9, RZ, RZ, -R3 ;  /* 0x000000ffff097224 */ /* 0x000fe400078e0a03 */
[----:B------:R-:W-:-:S04]  /*1620*/  IMAD.HI.U32 R3, R5, R10, RZ ;  /* 0x0000000a05037227 */ /* 0x000fc800078e00ff */
[----:B------:R-:W-:Y:S02]  /*1630*/  IMAD.MOV R3, RZ, RZ, -R3 ;  /* 0x000000ffff037224 */ /* 0x000fe400078e0a03 */
[----:B------:R-:W-:Y:S02]  /*1640*/  VIADD R189, R227, 0x7c ;  /* 0x0000007ce3bd7836 */ /* 0x000fe40000000000 */
[----:B------:R-:W-:Y:S02]  /*1650*/  IMAD R91, R77, R3, R10 ;  /* 0x000000034d5b7224 */ /* 0x000fe400078e020a */
[----:B------:R-:W-:Y:S01]  /*1660*/  IMAD.HI.U32 R3, R5, R14, RZ ;  /* 0x0000000e05037227 */ /* 0x000fe200078e00ff */
[----:B------:R-:W-:-:S03]  /*1670*/  IABS R10, R189 ;  /* 0x000000bd000a7213 */ /* 0x000fc60000000000 */
[----:B------:R-:W-:Y:S02]  /*1680*/  IMAD.MOV R143, RZ, RZ, -R3 ;  /* 0x000000ffff8f7224 */ /* 0x000fe400078e0a03 */
[----:B------:R-:W-:-:S04]  /*1690*/  IMAD.HI.U32 R7, R5, R90, RZ ;  /* 0x0000005a05077227 */ /* 0x000fc800078e00ff */
[----:B------:R-:W-:-:S04]  /*16a0*/  IMAD.HI.U32 R3, R5, R142, RZ ;  /* 0x0000008e05037227 */ /* 0x000fc800078e00ff */
[----:B------:R-:W-:-:S04]  /*16b0*/  IMAD.HI.U32 R8, R5, R146, RZ ;  /* 0x0000009205087227 */ /* 0x000fc800078e00ff */
[----:B------:R-:W-:Y:S02]  /*16c0*/  IMAD R148, R77, R9, R148 ;  /* 0x000000094d947224 */ /* 0x000fe400078e0294 */
[----:B------:R-:W-:Y:S02]  /*16d0*/  IMAD.MOV R7, RZ, RZ, -R7 ;  /* 0x000000ffff077224 */ /* 0x000fe400078e0a07 */
[----:B------:R-:W-:Y:S02]  /*16e0*/  IMAD.MOV R9, RZ, RZ, -R3 ;  /* 0x000000ffff097224 */ /* 0x000fe400078e0a03 */
[----:B------:R-:W-:Y:S02]  /*16f0*/  IMAD.MOV R8, RZ, RZ, -R8 ;  /* 0x000000ffff087224 */ /* 0x000fe400078e0a08 */
[----:B------:R-:W-:-:S04]  /*1700*/  IMAD.HI.U32 R3, R5, R10, RZ ;  /* 0x0000000a05037227 */ /* 0x000fc800078e00ff */
[C---:B------:R-:W-:Y:S02]  /*1710*/  IMAD R90, R77.reuse, R7, R90 ;  /* 0x000000074d5a7224 */ /* 0x040fe400078e025a */
[----:B------:R-:W-:Y:S02]  /*1720*/  IMAD R146, R77, R8, R146 ;  /* 0x000000084d927224 */ /* 0x000fe400078e0292 */
[----:B------:R-:W-:-:S04]  /*1730*/  IMAD.HI.U32 R7, R5, R144, RZ ;  /* 0x0000009005077227 */ /* 0x000fc800078e00ff */
[----:B------:R-:W-:Y:S02]  /*1740*/  IMAD.MOV R3, RZ, RZ, -R3 ;  /* 0x000000ffff037224 */ /* 0x000fe400078e0a03 */
[----:B------:R-:W-:-:S04]  /*1750*/  IMAD.HI.U32 R8, R5, R12, RZ ;  /* 0x0000000c05087227 */ /* 0x000fc800078e00ff */
[----:B------:R-:W-:Y:S02]  /*1760*/  IMAD.MOV R7, RZ, RZ, -R7 ;  /* 0x000000ffff077224 */ /* 0x000fe400078e0a07 */
[----:B------:R-:W-:Y:S01]  /*1770*/  IMAD R139, R77, R3, R10 ;  /* 0x000000034d8b7224 */ /* 0x000fe200078e020a */
[----:B------:R-:W-:Y:S01]  /*1780*/  IABS R10, R200 ;  /* 0x000000c8000a7213 */ /* 0x000fe20000000000 */
[----:B------:R-:W-:Y:S02]  /*1790*/  IMAD.MOV R8, RZ, RZ, -R8 ;  /* 0x000000ffff087224 */ /* 0x000fe400078e0a08 */
[----:B------:R-:W-:-:S04]  /*17a0*/  IMAD.HI.U32 R3, R5, R138, RZ ;  /* 0x0000008a05037227 */ /* 0x000fc800078e00ff */
[C---:B------:R-:W-:Y:S02]  /*17b0*/  IMAD R144, R77.reuse, R7, R144 ;  /* 0x000000074d907224 */ /* 0x040fe400078e0290 */
[----:B------:R-:W-:Y:S01]  /*17c0*/  IMAD R141, R77, R8, R12 ;  /* 0x000000084d8d7224 */ /* 0x000fe200078e020c */
[----:B------:R-:W-:Y:S01]  /*17d0*/  IABS R12, R201 ;  /* 0x000000c9000c7213 */ /* 0x000fe20000000000 */
[----:B------:R-:W-:Y:S02]  /*17e0*/  IMAD.MOV R7, RZ, RZ, -R3 ;  /* 0x000000ffff077224 */ /* 0x000fe400078e0a03 */
[----:B------:R-:W-:-:S04]  /*17f0*/  IMAD.HI.U32 R3, R5, R10, RZ ;  /* 0x0000000a05037227 */ /* 0x000fc800078e00ff */
[----:B------:R-:W-:Y:S02]  /*1800*/  IMAD.MOV R93, RZ, RZ, -R3 ;  /* 0x000000ffff5d7224 */ /* 0x000fe400078e0a03 */
[----:B------:R-:W-:-:S04]  /*1810*/  IMAD.HI.U32 R3, R5, R12, RZ ;  /* 0x0000000c05037227 */ /* 0x000fc800078e00ff */
[C---:B------:R-:W-:Y:S02]  /*1820*/  IMAD R138, R77.reuse, R7, R138 ;  /* 0x000000074d8a7224 */ /* 0x040fe400078e028a */
[----:B------:R-:W-:Y:S01]  /*1830*/  IMAD R93, R77, R93, R10 ;  /* 0x0000005d4d5d7224 */ /* 0x000fe200078e020a */
[----:B------:R-:W-:Y:S01]  /*1840*/  IABS R10, R203 ;  /* 0x000000cb000a7213 */ /* 0x000fe20000000000 */
[----:B------:R-:W-:-:S04]  /*1850*/  IMAD.HI.U32 R8, R5, R140, RZ ;  /* 0x0000008c05087227 */ /* 0x000fc800078e00ff */
[----:B------:R-:W-:-:S04]  /*1860*/  IMAD.HI.U32 R7, R5, R92, RZ ;  /* 0x0000005c05077227 */ /* 0x000fc800078e00ff */
[----:B------:R-:W-:Y:S02]  /*1870*/  IMAD.MOV R3, RZ, RZ, -R3 ;  /* 0x000000ffff037224 */ /* 0x000fe400078e0a03 */
[----:B------:R-:W-:Y:S02]  /*1880*/  VIADD R202, R227, 0x9c ;  /* 0x0000009ce3ca7836 */ /* 0x000fe40000000000 */
[----:B------:R-:W-:Y:S02]  /*1890*/  IMAD.MOV R8, RZ, RZ, -R8 ;  /* 0x000000ffff087224 */ /* 0x000fe400078e0a08 */
[----:B------:R-:W-:Y:S01]  /*18a0*/  IMAD.MOV R7, RZ, RZ, -R7 ;  /* 0x000000ffff077224 */ /* 0x000fe200078e0a07 */
[----:B------:R-:W-:Y:S01]  /*18b0*/  IABS R136, R202 ;  /* 0x000000ca00887213 */ /* 0x000fe20000000000 */
[----:B------:R-:W-:Y:S01]  /*18c0*/  IMAD R137, R77, R3, R12 ;  /* 0x000000034d897224 */ /* 0x000fe200078e020c */
[----:B------:R-:W-:Y:S01]  /*18d0*/  IABS R12, R206 ;  /* 0x000000ce000c7213 */ /* 0x000fe20000000000 */
[----:B------:R-:W-:-:S04]  /*18e0*/  IMAD.HI.U32 R3, R5, R10, RZ ;  /* 0x0000000a05037227 */ /* 0x000fc800078e00ff */
[C---:B------:R-:W-:Y:S02]  /*18f0*/  IMAD R140, R77.reuse, R8, R140 ;  /* 0x000000084d8c7224 */ /* 0x040fe400078e028c */
[----:B------:R-:W-:Y:S01]  /*1900*/  IMAD R92, R77, R7, R92 ;  /* 0x000000074d5c7224 */ /* 0x000fe200078e025c */
[----:B------:R-:W-:Y:S01]  /*1910*/  IABS R7, R207 ;  /* 0x000000cf00077213 */ /* 0x000fe20000000000 */
[----:B------:R-:W-:-:S04]  /*1920*/  IMAD.HI.U32 R8, R5, R94, RZ ;  /* 0x0000005e05087227 */ /* 0x000fc800078e00ff */
[----:B------:R-:W-:Y:S02]  /*1930*/  IMAD.MOV R95, RZ, RZ, -R3 ;  /* 0x000000ffff5f7224 */ /* 0x000fe400078e0a03 */
[----:B------:R-:W-:Y:S02]  /*1940*/  IMAD.MOV R8, RZ, RZ, -R8 ;  /* 0x000000ffff087224 */ /* 0x000fe400078e0a08 */
[----:B------:R-:W-:-:S04]  /*1950*/  IMAD.HI.U32 R3, R5, R136, RZ ;  /* 0x0000008805037227 */ /* 0x000fc800078e00ff */
[C---:B------:R-:W-:Y:S02]  /*1960*/  IMAD R95, R77.reuse, R95, R10 ;  /* 0x0000005f4d5f7224 */ /* 0x040fe400078e020a */
[----:B------:R-:W-:Y:S02]  /*1970*/  IMAD.MOV.U32 R10, RZ, RZ, R7 ;  /* 0x000000ffff0a7224 */ /* 0x000fe400078e0007 */
[C---:B------:R-:W-:Y:S02]  /*1980*/  IMAD R142, R77.reuse, R9, R142 ;  /* 0x000000094d8e7224 */ /* 0x040fe400078e028e */
[----:B------:R-:W-:Y:S02]  /*1990*/  IMAD R94, R77, R8, R94 ;  /* 0x000000084d5e7224 */ /* 0x000fe400078e025e */
[----:B------:R-:W-:Y:S02]  /*19a0*/  IMAD.MOV R9, RZ, RZ, -R3 ;  /* 0x000000ffff097224 */ /* 0x000fe400078e0a03 */
[----:B------:R-:W-:-:S04]  /*19b0*/  IMAD.HI.U32 R3, R5, R96, RZ ;  /* 0x0000006005037227 */ /* 0x000fc800078e00ff */
[----:B------:R-:W-:-:S04]  /*19c0*/  IMAD.HI.U32 R8, R5, R10, RZ ;  /* 0x0000000a05087227 */ /* 0x000fc800078e00ff */
[----:B------:R-:W-:-:S04]  /*19d0*/  IMAD.HI.U32 R7, R5, R12, RZ ;  /* 0x0000000c05077227 */ /* 0x000fc800078e00ff */
[----:B------:R-:W-:Y:S02]  /*19e0*/  IMAD.MOV R3, RZ, RZ, -R3 ;  /* 0x000000ffff037224 */ /* 0x000fe400078e0a03 */
[----:B------:R-:W-:Y:S02]  /*19f0*/  IMAD.MOV R8, RZ, RZ, -R8 ;  /* 0x000000ffff087224 */ /* 0x000fe400078e0a08 */
[----:B------:R-:W-:Y:S02]  /*1a00*/  IMAD.MOV R7, RZ, RZ, -R7 ;  /* 0x000000ffff077224 */ /* 0x000fe400078e0a07 */
[C---:B------:R-:W-:Y:S02]  /*1a10*/  IMAD R96, R77.reuse, R3, R96 ;  /* 0x000000034d607224 */ /* 0x040fe400078e0260 */
[----:B------:R-:W-:Y:S01]  /*1a20*/  IMAD R135, R77, R8, R10 ;  /* 0x000000084d877224 */ /* 0x000fe200078e020a */
[----:B------:R-:W-:Y:S01]  /*1a30*/  IABS R10, R209 ;  /* 0x000000d1000a7213 */ /* 0x000fe20000000000 */
[----:B------:R-:W-:-:S04]  /*1a40*/  IMAD.HI.U32 R3, R5, R100, RZ ;  /* 0x0000006405037227 */ /* 0x000fc800078e00ff */
[----:B------:R-:W-:Y:S01]  /*1a50*/  IMAD R97, R77, R7, R12 ;  /* 0x000000074d617224 */ /* 0x000fe200078e020c */
[----:B------:R-:W-:Y:S01]  /*1a60*/  IABS R12, R212 ;  /* 0x000000d4000c7213 */ /* 0x000fe20000000000 */
[----:B------:R-:W-:Y:S02]  /*1a70*/  IMAD.MOV R7, RZ, RZ, -R3 ;  /* 0x000000ffff077224 */ /* 0x000fe400078e0a03 */
[----:B------:R-:W-:-:S04]  /*1a80*/  IMAD.HI.U32 R3, R5, R10, RZ ;  /* 0x0000000a05037227 */ /* 0x000fc800078e00ff */
[----:B------:R-:W-:Y:S02]  /*1a90*/  IMAD.MOV R101, RZ, RZ, -R3 ;  /* 0x000000ffff657224 */ /* 0x000fe400078e0a03 */
[----:B------:R-:W-:-:S04]  /*1aa0*/  IMAD.HI.U32 R3, R5, R12, RZ ;  /* 0x0000000c05037227 */ /* 0x000fc800078e00ff */
[----:B------:R-:W-:Y:S02]  /*1ab0*/  IMAD R100, R77, R7, R100 ;  /* 0x000000074d647224 */ /* 0x000fe400078e0264 */
[----:B------:R-:W-:-:S04]  /*1ac0*/  IMAD.HI.U32 R7, R5, R134, RZ ;  /* 0x0000008605077227 */ /* 0x000fc800078e00ff */
[----:B------:R-:W-:Y:S02]  /*1ad0*/  IMAD.MOV R3, RZ, RZ, -R3 ;  /* 0x000000ffff037224 */ /* 0x000fe400078e0a03 */
[----:B------:R-:W-:Y:S02]  /*1ae0*/  IMAD.MOV R7, RZ, RZ, -R7 ;  /* 0x000000ffff077224 */ /* 0x000fe400078e0a07 */
[C---:B------:R-:W-:Y:S01]  /*1af0*/  IMAD R101, R77.reuse, R101, R10 ;  /* 0x000000654d657224 */ /* 0x040fe200078e020a */
[----:B------:R-:W-:Y:S01]  /*1b00*/  IABS R10, R215 ;  /* 0x000000d7000a7213 */ /* 0x000fe20000000000 */
[----:B------:R-:W-:Y:S01]  /*1b10*/  IMAD R133, R77, R3, R12 ;  /* 0x000000034d857224 */ /* 0x000fe200078e020c */
[----:B------:R-:W-:Y:S01]  /*1b20*/  IABS R12, R214 ;  /* 0x000000d6000c7213 */ /* 0x000fe20000000000 */
[----:B------:R-:W-:-:S04]  /*1b30*/  IMAD.HI.U32 R3, R5, R130, RZ ;  /* 0x0000008205037227 */ /* 0x000fc800078e00ff */
[----:B------:R-:W-:Y:S02]  /*1b40*/  IMAD R134, R77, R7, R134 ;  /* 0x000000074d867224 */ /* 0x000fe400078e0286 */
[----:B------:R-:W-:Y:S02]  /*1b50*/  VIADD R211, R227, 0xbc ;  /* 0x000000bce3d37836 */ /* 0x000fe40000000000 */
[----:B------:R-:W-:Y:S02]  /*1b60*/  IMAD.MOV R7, RZ, RZ, -R3 ;  /* 0x000000ffff077224 */ /* 0x000fe400078e0a03 */
[----:B------:R-:W-:Y:S01]  /*1b70*/  IMAD.HI.U32 R3, R5, R10, RZ ;  /* 0x0000000a05037227 */ /* 0x000fe200078e00ff */
[----:B------:R-:W-:-:S03]  /*1b80*/  IABS R132, R211 ;  /* 0x000000d300847213 */ /* 0x000fc60000000000 */
        /* <DEDUP_REMOVED lines=8> */
[C---:B------:R-:W-:Y:S01]  /*1c10*/  IMAD R143, R77.reuse, R143, R14 ;  /* 0x0000008f4d8f7224 */ /* 0x040fe200078e020e */
[----:B------:R-:W-:Y:S01]  /*1c20*/  IABS R14, R216 ;  /* 0x000000d8000e7213 */ /* 0x000fe20000000000 */
[----:B------:R-:W-:Y:S02]  /*1c30*/  IMAD.MOV R8, RZ, RZ, -R8 ;  /* 0x000000ffff087224 */ /* 0x000fe400078e0a08 */
[----:B------:R-:W-:Y:S02]  /*1c40*/  IMAD.MOV R7, RZ, RZ, -R7 ;  /* 0x000000ffff077224 */ /* 0x000fe400078e0a07 */
[----:B------:R-:W-:Y:S02]  /*1c50*/  IMAD R128, R77, R3, R128 ;  /* 0x000000034d807224 */ /* 0x000fe400078e0280 */
[----:B------:R-:W-:-:S04]  /*1c60*/  IMAD.HI.U32 R3, R5, R10, RZ ;  /* 0x0000000a05037227 */ /* 0x000fc800078e00ff */
[C---:B------:R-:W-:Y:S02]  /*1c70*/  IMAD R132, R77.reuse, R8, R132 ;  /* 0x000000084d847224 */ /* 0x040fe400078e0284 */
[----:B------:R-:W-:Y:S01]  /*1c80*/  IMAD R129, R77, R7, R12 ;  /* 0x000000074d817224 */ /* 0x000fe200078e020c */
[----:B------:R-:W-:Y:S01]  /*1c90*/  IABS R7, R223 ;  /* 0x000000df00077213 */ /* 0x000fe20000000000 */
[----:B------:R-:W-:Y:S01]  /*1ca0*/  IMAD.HI.U32 R8, R5, R14, RZ ;  /* 0x0000000e05087227 */ /* 0x000fe200078e00ff */
[----:B------:R-:W-:-:S03]  /*1cb0*/  IABS R12, R220 ;  /* 0x000000dc000c7213 */ /* 0x000fc60000000000 */
        /* <DEDUP_REMOVED lines=8> */
[--C-:B------:R-:W-:Y:S01]  /*1d40*/  @!P3 IMAD.IADD R117, R117, 0x1, -R77.reuse ;  /* 0x000000017575b824 */ /* 0x100fe200078e0a4d */
[----:B------:R-:W-:Y:S01]  /*1d50*/  ISETP.GT.U32.AND P3, PT, R77, R124, PT ;  /* 0x0000007c4d00720c */ /* 0x000fe20003f64070 */
[----:B------:R-:W-:Y:S01]  /*1d60*/  @!P1 IMAD.IADD R121, R121, 0x1, -R77 ;  /* 0x0000000179799824 */ /* 0x000fe200078e0a4d */
[----:B------:R-:W-:Y:S01]  /*1d70*/  ISETP.GT.U32.AND P1, PT, R77, R163, PT ;  /* 0x000000a34d00720c */ /* 0x000fe20003f24070 */
[----:B------:R-:W-:-:S04]  /*1d80*/  IMAD.HI.U32 R3, R5, R108, RZ ;  /* 0x0000006c05037227 */ /* 0x000fc800078e00ff */
[----:B------:R-:W-:-:S04]  /*1d90*/  IMAD.HI.U32 R8, R5, R10, RZ ;  /* 0x0000000a05087227 */ /* 0x000fc800078e00ff */
[--C-:B------:R-:W-:Y:S01]  /*1da0*/  @!P0 IMAD.IADD R118, R118, 0x1, -R77.reuse ;  /* 0x0000000176768824 */ /* 0x100fe200078e0a4d */
[C---:B------:R-:W-:Y:S01]  /*1db0*/  ISETP.GT.U32.AND P0, PT, R77.reuse, R80, PT ;  /* 0x000000504d00720c */ /* 0x040fe20003f04070 */
[----:B------:R-:W-:Y:S01]  /*1dc0*/  @!P5 IMAD.IADD R120, R120, 0x1, -R77 ;  /* 0x000000017878d824 */ /* 0x000fe200078e0a4d */
[----:B------:R-:W-:Y:S01]  /*1dd0*/  ISETP.GT.U32.AND P5, PT, R77, R81, PT ;  /* 0x000000514d00720c */ /* 0x000fe20003fa4070 */
[----:B------:R-:W-:-:S04]  /*1de0*/  IMAD.HI.U32 R7, R5, R12, RZ ;  /* 0x0000000c05077227 */ /* 0x000fc800078e00ff */
[----:B------:R-:W-:Y:S02]  /*1df0*/  IMAD.MOV R3, RZ, RZ, -R3 ;  /* 0x000000ffff037224 */ /* 0x000fe400078e0a03 */
[----:B------:R-:W-:Y:S02]  /*1e00*/  IMAD.MOV R8, RZ, RZ, -R8 ;  /* 0x000000ffff087224 */ /* 0x000fe400078e0a08 */
[--C-:B------:R-:W-:Y:S01]  /*1e10*/  @!P4 IMAD.IADD R123, R123, 0x1, -R77.reuse ;  /* 0x000000017b7bc824 */ /* 0x100fe200078e0a4d */
[----:B------:R-:W-:Y:S01]  /*1e20*/  ISETP.GT.U32.AND P4, PT, R77, R160, PT ;  /* 0x000000a04d00720c */ /* 0x000fe20003f84070 */
[----:B------:R-:W-:Y:S01]  /*1e30*/  @!P2 IMAD.IADD R119, R119, 0x1, -R77 ;  /* 0x000000017777a824 */ /* 0x000fe200078e0a4d */
[C---:B------:R-:W-:Y:S01]  /*1e40*/  ISETP.GT.U32.AND P2, PT, R77.reuse, R161, PT ;  /* 0x000000a14d00720c */ /* 0x040fe20003f44070 */
[----:B------:R-:W-:Y:S02]  /*1e50*/  IMAD.MOV R7, RZ, RZ, -R7 ;  /* 0x000000ffff077224 */ /* 0x000fe400078e0a07 */
[----:B------:R-:W-:-:S02]  /*1e60*/  IMAD R108, R77, R3, R108 ;  /* 0x000000034d6c7224 */ /* 0x000fc400078e026c */
[----:B------:R-:W-:Y:S01]  /*1e70*/  IMAD R109, R77, R8, R10 ;  /* 0x000000084d6d7224 */ /* 0x000fe200078e020a */
[----:B------:R-:W-:Y:S01]  /*1e80*/  IABS R10, R224 ;  /* 0x000000e0000a7213 */ /* 0x000fe20000000000 */
[----:B------:R-:W-:-:S04]  /*1e90*/  IMAD.HI.U32 R3, R5, R110, RZ ;  /* 0x0000006e05037227 */ /* 0x000fc800078e00ff */
[C---:B------:R-:W-:Y:S01]  /*1ea0*/  IMAD R107, R77.reuse, R7, R12 ;  /* 0x000000074d6b7224 */ /* 0x040fe200078e020c */
[----:B------:R-:W-:Y:S01]  /*1eb0*/  IABS R12, R228 ;  /* 0x000000e4000c7213 */ /* 0x000fe20000000000 */
[----:B------:R-:W-:Y:S02]  /*1ec0*/  IMAD.MOV R7, RZ, RZ, -R3 ;  /* 0x000000ffff077224 */ /* 0x000fe400078e0a03 */
[--C-:B------:R-:W-:Y:S01]  /*1ed0*/  @!P3 IMAD.IADD R124, R124, 0x1, -R77.reuse ;  /* 0x000000017c7cb824 */ /* 0x100fe200078e0a4d */
[----:B------:R-:W-:Y:S01]  /*1ee0*/  ISETP.GT.U32.AND P3, PT, R77, R84, PT ;  /* 0x000000544d00720c */ /* 0x000fe20003f64070 */
[----:B------:R-:W-:Y:S01]  /*1ef0*/  @!P1 IMAD.IADD R163, R163, 0x1, -R77 ;  /* 0x00000001a3a39824 */ /* 0x000fe200078e0a4d */
[----:B------:R-:W-:Y:S01]  /*1f00*/  ISETP.GT.U32.AND P1, PT, R77, R151, PT ;  /* 0x000000974d00720c */ /* 0x000fe20003f24070 */
[----:B------:R-:W-:-:S04]  /*1f10*/  IMAD.HI.U32 R3, R5, R10, RZ ;  /* 0x0000000a05037227 */ /* 0x000fc800078e00ff */
[----:B------:R-:W-:Y:S02]  /*1f20*/  IMAD R2, R2, 0x100, R20 ;  /* 0x0000010002027824 */ /* 0x000fe400078e0214 */
[--C-:B------:R-:W-:Y:S01]  /*1f30*/  @!P0 IMAD.IADD R80, R80, 0x1, -R77.reuse ;  /* 0x0000000150508824 */ /* 0x100fe200078e0a4d */
[----:B------:R-:W-:Y:S01]  /*1f40*/  ISETP.GT.U32.AND P0, PT, R77, R154, PT ;  /* 0x0000009a4d00720c */ /* 0x000fe20003f04070 */
[----:B------:R-:W-:Y:S01]  /*1f50*/  @!P5 IMAD.IADD R81, R81, 0x1, -R77 ;  /* 0x000000015151d824 */ /* 0x000fe200078e0a4d */
[C---:B------:R-:W-:Y:S01]  /*1f60*/  ISETP.GT.U32.AND P5, PT, R77.reuse, R156, PT ;  /* 0x0000009c4d00720c */ /* 0x040fe20003fa4070 */
[C---:B------:R-:W-:Y:S02]  /*1f70*/  IMAD R110, R77.reuse, R7, R110 ;  /* 0x000000074d6e7224 */ /* 0x040fe400078e026e */
[----:B------:R-:W-:Y:S02]  /*1f80*/  IMAD.MOV R111, RZ, RZ, -R3 ;  /* 0x000000ffff6f7224 */ /* 0x000fe400078e0a03 */
[----:B------:R-:W-:Y:S01]  /*1f90*/  @!P4 IMAD.IADD R160, R160, 0x1, -R77 ;  /* 0x00000001a0a0c824 */ /* 0x000fe200078e0a4d */
[----:B------:R-:W-:Y:S01]  /*1fa0*/  ISETP.GT.U32.AND P4, PT, R77, R88, PT ;  /* 0x000000584d00720c */ /* 0x000fe20003f84070 */
[----:B------:R-:W-:-:S02]  /*1fb0*/  VIADD R3, R2, 0x80 ;  /* 0x0000008002037836 */ /* 0x000fc40000000000 */
[----:B------:R-:W-:-:S03]  /*1fc0*/  IMAD.HI.U32 R7, R5, R112, RZ ;  /* 0x0000007005077227 */ /* 0x000fc600078e00ff */
[----:B------:R-:W-:Y:S01]  /*1fd0*/  IABS R11, R3 ;  /* 0x00000003000b7213 */ /* 0x000fe20000000000 */
[----:B------:R-:W-:Y:S01]  /*1fe0*/  @!P2 IMAD.IADD R161, R161, 0x1, -R77 ;  /* 0x00000001a1a1a824 */ /* 0x000fe200078e0a4d */
[C---:B------:R-:W-:Y:S01]  /*1ff0*/  ISETP.GT.U32.AND P2, PT, R77.reuse, R85, PT ;  /* 0x000000554d00720c */ /* 0x040fe20003f44070 */
[C---:B------:R-:W-:Y:S01]  /*2000*/  IMAD R126, R77.reuse, R9, R126 ;  /* 0x000000094d7e7224 */ /* 0x040fe200078e027e */
[----:B------:R-:W-:Y:S01]  /*2010*/  IABS R9, R2 ;  /* 0x0000000200097213 */ /* 0x000fe20000000000 */
[----:B------:R-:W-:Y:S02]  /*2020*/  IMAD.MOV R7, RZ, RZ, -R7 ;  /* 0x000000ffff077224 */ /* 0x000fe400078e0a07 */
[--C-:B------:R-:W-:Y:S01]  /*2030*/  @!P3 IMAD.IADD R84, R84, 0x1, -R77.reuse ;  /* 0x000000015454b824 */ /* 0x100fe200078e0a4d */
[C---:B------:R-:W-:Y:S01]  /*2040*/  ISETP.GT.U32.AND P3, PT, R77.reuse, R146, PT ;  /* 0x000000924d00720c */ /* 0x040fe20003f64070 */
[----:B------:R-:W-:Y:S02]  /*2050*/  IMAD R112, R77, R7, R112 ;  /* 0x000000074d707224 */ /* 0x000fe400078e0270 */
[----:B------:R-:W-:Y:S01]  /*2060*/  @!P1 IMAD.IADD R151, R151, 0x1, -R77 ;  /* 0x0000000197979824 */ /* 0x000fe200078e0a4d */
[----:B------:R-:W-:Y:S01]  /*2070*/  ISETP.GT.U32.AND P1, PT, R77, R91, PT ;  /* 0x0000005b4d00720c */ /* 0x000fe20003f24070 */
[----:B------:R-:W-:-:S04]  /*2080*/  IMAD.HI.U32 R7, R6, R9, RZ ;  /* 0x0000000906077227 */ /* 0x000fc800078e00ff */
[----:B------:R-:W-:-:S04]  /*2090*/  IMAD.HI.U32 R6, R6, R11, RZ ;  /* 0x0000000b06067227 */ /* 0x000fc800078e00ff */
[--C-:B------:R-:W-:Y:S01]  /*20a0*/  @!P0 IMAD.IADD R154, R154, 0x1, -R77.reuse ;  /* 0x000000019a9a8824 */ /* 0x100fe200078e0a4d */
[C---:B------:R-:W-:Y:S01]  /*20b0*/  ISETP.GT.U32.AND P0, PT, R77.reuse, R89, PT ;  /* 0x000000594d00720c */ /* 0x040fe20003f04070 */
[----:B------:R-:W-:Y:S01]  /*20c0*/  @!P5 IMAD.IADD R156, R156, 0x1, -R77 ;  /* 0x000000019c9cd824 */ /* 0x000fe200078e0a4d */
[C---:B------:R-:W-:Y:S01]  /*20d0*/  ISETP.GT.U32.AND P5, PT, R77.reuse, R90, PT ;  /* 0x0000005a4d00720c */ /* 0x040fe20003fa4070 */
[----:B------:R-:W-:Y:S02]  /*20e0*/  IMAD.MOV R7, RZ, RZ, -R7 ;  /* 0x000000ffff077224 */ /* 0x000fe400078e0a07 */
[--C-:B------:R-:W-:Y:S01]  /*20f0*/  @!P4 IMAD.IADD R88, R88, 0x1, -R77.reuse ;  /* 0x000000015858c824 */ /* 0x100fe200078e0a4d */
[----:B------:R-:W-:Y:S01]  /*2100*/  ISETP.GT.U32.AND P4, PT, R77, R143, PT ;  /* 0x0000008f4d00720c */ /* 0x000fe20003f84070 */
[----:B------:R-:W-:Y:S02]  /*2110*/  IMAD.MOV R6, RZ, RZ, -R6 ;  /* 0x000000ffff067224 */ /* 0x000fe400078e0a06 */
[----:B------:R-:W-:Y:S01]  /*2120*/  @!P2 IMAD.IADD R85, R85, 0x1, -R77 ;  /* 0x000000015555a824 */ /* 0x000fe200078e0a4d */
[----:B------:R-:W-:Y:S01]  /*2130*/  ISETP.GT.U32.AND P2, PT, R77, R148, PT ;  /* 0x000000944d00720c */ /* 0x000fe20003f44070 */
[----:B------:R-:W-:-:S02]  /*2140*/  IMAD R7, R4, R7, R9 ;  /* 0x0000000704077224 */ /* 0x000fc400078e0209 */
[----:B------:R-:W-:Y:S02]  /*2150*/  IMAD R9, R4, R6, R11 ;  /* 0x0000000604097224 */ /* 0x000fe400078e020b */
[--C-:B------:R-:W-:Y:S01]  /*2160*/  @!P3 IMAD.IADD R146, R146, 0x1, -R77.reuse ;  /* 0x000000019292b824 */ /* 0x100fe200078e0a4d */
[----:B------:R-:W-:Y:S01]  /*2170*/  ISETP.GT.U32.AND P3, PT, R77, R142, PT ;  /* 0x0000008e4d00720c */ /* 0x000fe20003f64070 */
[--C-:B------:R-:W-:Y:S01]  /*2180*/  @!P1 IMAD.IADD R91, R91, 0x1, -R77.reuse ;  /* 0x000000015b5b9824 */ /* 0x100fe200078e0a4d */
[----:B------:R-:W-:Y:S01]  /*2190*/  ISETP.GT.U32.AND P1, PT, R4, R9, PT ;  /* 0x000000090400720c */ /* 0x000fe20003f24070 */
[--C-:B------:R-:W-:Y:S01]  /*21a0*/  @!P0 IMAD.IADD R89, R89, 0x1, -R77.reuse ;  /* 0x0000000159598824 */ /* 0x100fe200078e0a4d */
[C---:B------:R-:W-:Y:S01]  /*21b0*/  ISETP.GT.U32.AND P0, PT, R77.reuse, R144, PT ;  /* 0x000000904d00720c */ /* 0x040fe20003f04070 */
        /* <DEDUP_REMOVED lines=8> */
[----:B------:R-:W-:Y:S01]  /*2240*/  @!P3 IMAD.IADD R142, R142, 0x1, -R77 ;  /* 0x000000018e8eb824 */ /* 0x000fe200078e0a4d */
[----:B------:R-:W-:Y:S01]  /*2250*/  ISETP.GT.U32.AND P3, PT, R77, R93, PT ;  /* 0x0000005d4d00720c */ /* 0x000fe20003f64070 */
[----:B------:R-:W-:-:S02]  /*2260*/  @!P1 IMAD.IADD R9, R9, 0x1, -R4 ;  /* 0x0000000109099824 */ /* 0x000fc400078e0a04 */
[--C-:B------:R-:W-:Y:S01]  /*2270*/  @!P0 IMAD.IADD R144, R144, 0x1, -R77.reuse ;  /* 0x0000000190908824 */ /* 0x100fe200078e0a4d */
[----:B------:R-:W-:Y:S01]  /*2280*/  ISETP.GT.U32.AND P0, PT, R77, R92, PT ;  /* 0x0000005c4d00720c */ /* 0x000fe20003f04070 */
        /* <DEDUP_REMOVED lines=10> */
[----:B------:R-:W-:Y:S01]  /*2330*/  VIADD R229, R227, 0xdc ;  /* 0x000000dce3e57836 */ /* 0x000fe20000000000 */
[----:B------:R-:W-:Y:S01]  /*2340*/  ISETP.GT.U32.AND P1, PT, R4, R7, PT ;  /* 0x000000070400720c */ /* 0x000fe20003f24070 */
[--C-:B------:R-:W-:Y:S01]  /*2350*/  @!P0 IMAD.IADD R92, R92, 0x1, -R77.reuse ;  /* 0x000000015c5c8824 */ /* 0x100fe200078e0a4d */
[----:B------:R-:W-:Y:S01]  /*2360*/  ISETP.GT.U32.AND P0, PT, R77, R136, PT ;  /* 0x000000884d00720c */ /* 0x000fe20003f04070 */
[--C-:B------:R-:W-:Y:S01]  /*2370*/  @!P5 IMAD.IADD R9, R9, 0x1, -R4.reuse ;  /* 0x000000010909d824 */ /* 0x100fe200078e0a04 */
[C---:B------:R-:W-:Y:S01]  /*2380*/  ISETP.GT.U32.AND P5, PT, R77.reuse, R135, PT ;  /* 0x000000874d00720c */ /* 0x040fe20003fa4070 */
[--C-:B------:R-:W-:Y:S01]  /*2390*/  @!P4 IMAD.IADD R94, R94, 0x1, -R77.reuse ;  /* 0x000000015e5ec824 */ /* 0x100fe200078e0a4d */
[C---:B------:R-:W-:Y:S01]  /*23a0*/  ISETP.GT.U32.AND P4, PT, R77.reuse, R100, PT ;  /* 0x000000644d00720c */ /* 0x040fe20003f84070 */
[--C-:B------:R-:W-:Y:S01]  /*23b0*/  @!P2 IMAD.IADD R116, R116, 0x1, -R77.reuse ;  /* 0x000000017474a824 */ /* 0x100fe200078e0a4d */
[C---:B------:R-:W-:Y:S01]  /*23c0*/  ISETP.GT.U32.AND P2, PT, R77.reuse, R97, PT ;  /* 0x000000614d00720c */ /* 0x040fe20003f44070 */
[--C-:B------:R-:W-:Y:S01]  /*23d0*/  @!P6 IMAD.IADD R152, R152, 0x1, -R77.reuse ;  /* 0x000000019898e824 */ /* 0x100fe200078e0a4d */
[----:B------:R-:W-:Y:S01]  /*23e0*/  ISETP.GT.U32.AND P6, PT, R77, R141, PT ;  /* 0x0000008d4d00720c */ /* 0x000fe20003fc4070 */
[--C-:B------:R-:W-:Y:S01]  /*23f0*/  @!P3 IMAD.IADD R95, R95, 0x1, -R77.reuse ;  /* 0x000000015f5fb824 */ /* 0x100fe200078e0a4d */
[----:B------:R-:W-:Y:S01]  /*2400*/  ISETP.GT.U32.AND P3, PT, R77, R101, PT ;  /* 0x000000654d00720c */ /* 0x000fe20003f64070 */
[----:B------:R-:W-:Y:S01]  /*2410*/  @!P1 IMAD.IADD R7, R7, 0x1, -R4 ;  /* 0x0000000107079824 */ /* 0x000fe200078e0a04 */
        /* <DEDUP_REMOVED lines=16> */
[----:B------:R-:W-:Y:S01]  /*2520*/  ISETP.GT.U32.AND P0, PT, R77, R128, PT ;  /* 0x000000804d00720c */ /* 0x000fe20003f04070 */
[--C-:B------:R-:W-:Y:S01]  /*2530*/  @!P5 IMAD.IADD R130, R130, 0x1, -R77.reuse ;  /* 0x000000018282d824 */ /* 0x100fe200078e0a4d */
[----:B------:R-:W-:Y:S01]  /*2540*/  ISETP.GE.AND P5, PT, R2, RZ, PT ;  /* 0x000000ff0200720c */ /* 0x000fe20003fa6270 */
[--C-:B------:R-:W-:Y:S01]  /*2550*/  @!P4 IMAD.IADD R131, R131, 0x1, -R77.reuse ;  /* 0x000000018383c824 */ /* 0x100fe200078e0a4d */
[----:B------:R-:W-:Y:S01]  /*2560*/  ISETP.GE.AND P4, PT, R3, RZ, PT ;  /* 0x000000ff0300720c */ /* 0x000fe20003f86270 */
[--C-:B------:R-:W-:Y:S01]  /*2570*/  @!P2 IMAD.IADD R133, R133, 0x1, -R77.reuse ;  /* 0x000000018585a824 */ /* 0x100fe200078e0a4d */
[----:B------:R-:W-:Y:S01]  /*2580*/  ISETP.GT.U32.AND P2, PT, R77, R127, PT ;  /* 0x0000007f4d00720c */ /* 0x000fe20003f44070 */
[----:B------:R-:W-:Y:S01]  /*2590*/  VIADD R227, R227, 0xfc ;  /* 0x000000fce3e37836 */ /* 0x000fe20000000000 */
[----:B------:R-:W-:Y:S01]  /*25a0*/  IABS R114, R229 ;  /* 0x000000e500727213 */ /* 0x000fe20000000000 */
[----:B------:R-:W-:Y:S01]  /*25b0*/  @!P3 IMAD.IADD R129, R129, 0x1, -R77 ;  /* 0x000000018181b824 */ /* 0x000fe200078e0a4d */
[----:B------:R-:W-:Y:S01]  /*25c0*/  ISETP.GT.U32.AND P3, PT, R77, R107, PT ;  /* 0x0000006b4d00720c */ /* 0x000fe20003f64070 */
[----:B------:R-:W-:Y:S01]  /*25d0*/  IMAD.HI.U32 R8, R5, R12, RZ ;  /* 0x0000000c05087227 */ /* 0x000fe200078e00ff */
[----:B------:R-:W-:-:S03]  /*25e0*/  IABS R4, R227 ;  /* 0x000000e300047213 */ /* 0x000fc60000000000 */
[--C-:B------:R-:W-:Y:S01]  /*25f0*/  @!P0 IMAD.IADD R128, R128, 0x1, -R77.reuse ;  /* 0x0000000180808824 */ /* 0x100fe200078e0a4d */
[C---:B------:R-:W-:Y:S01]  /*2600*/  ISETP.GT.U32.AND P0, PT, R77.reuse, R126, PT ;  /* 0x0000007e4d00720c */ /* 0x040fe20003f04070 */
[----:B------:R-:W-:Y:S01]  /*2610*/  @!P1 IMAD.IADD R132, R132, 0x1, -R77 ;  /* 0x0000000184849824 */ /* 0x000fe200078e0a4d */
[----:B------:R-:W-:Y:S01]  /*2620*/  ISETP.NE.AND P1, PT, R98, RZ, PT ;  /* 0x000000ff6200720c */ /* 0x000fe20003f25270 */
[----:B------:R-:W-:Y:S01]  /*2630*/  @!P5 IMAD.MOV R7, RZ, RZ, -R7 ;  /* 0x000000ffff07d224 */ /* 0x000fe200078e0a07 */
[C---:B------:R-:W-:Y:S01]  /*2640*/  ISETP.GT.U32.AND P5, PT, R77.reuse, R109, PT ;  /* 0x0000006d4d00720c */ /* 0x040fe20003fa4070 */
[----:B------:R-:W-:Y:S01]  /*2650*/  @!P4 IMAD.MOV R9, RZ, RZ, -R9 ;  /* 0x000000ffff09c224 */ /* 0x000fe200078e0a09 */
[----:B------:R-:W-:Y:S01]  /*2660*/  LOP3.LUT R98, RZ, R98, RZ, 0x33, !PT ;  /* 0x00000062ff627212 */ /* 0x000fe200078e33ff */
[C---:B------:R-:W-:Y:S01]  /*2670*/  IMAD R111, R77.reuse, R111, R10 ;  /* 0x0000006f4d6f7224 */ /* 0x040fe200078e020a */
[C---:B------:R-:W-:Y:S01]  /*2680*/  ISETP.GT.U32.AND P4, PT, R77.reuse, R110, PT ;  /* 0x0000006e4d00720c */ /* 0x040fe20003f84070 */
[----:B------:R-:W-:Y:S01]  /*2690*/  IMAD.MOV R8, RZ, RZ, -R8 ;  /* 0x000000ffff087224 */ /* 0x000fe200078e0a08 */
[----:B------:R-:W-:Y:S01]  /*26a0*/  SEL R17, R98, R7, !P1 ;  /* 0x0000000762117207 */ /* 0x000fe20004800000 */
[----:B------:R-:W-:Y:S01]  /*26b0*/  @!P6 IMAD.IADD R140, R140, 0x1, -R77 ;  /* 0x000000018c8ce824 */ /* 0x000fe200078e0a4d */
[----:B------:R-:W-:Y:S01]  /*26c0*/  ISETP.GT.U32.AND P6, PT, R77, R137, PT ;  /* 0x000000894d00720c */ /* 0x000fe20003fc4070 */
[----:B------:R-:W-:Y:S01]  /*26d0*/  IMAD.HI.U32 R6, R5, R114, RZ ;  /* 0x0000007205067227 */ /* 0x000fe200078e00ff */
[----:B------:R-:W-:-:S02]  /*26e0*/  SEL R18, R98, R9, !P1 ;  /* 0x0000000962127207 */ /* 0x000fc40004800000 */
[----:B------:R-:W-:Y:S01]  /*26f0*/  ISETP.GT.U32.AND P1, PT, R77, R111, PT ;  /* 0x0000006f4d00720c */ /* 0x000fe20003f24070 */
[----:B------:R-:W-:Y:S01]  /*2700*/  @!P2 IMAD.IADD R127, R127, 0x1, -R77 ;  /* 0x000000017f7fa824 */ /* 0x000fe200078e0a4d */
[----:B------:R-:W-:Y:S01]  /*2710*/  ISETP.GT.U32.AND P2, PT, R77, R108, PT ;  /* 0x0000006c4d00720c */ /* 0x000fe20003f44070 */
[----:B------:R-:W-:-:S04]  /*2720*/  IMAD.HI.U32 R5, R5, R4, RZ ;  /* 0x0000000405057227 */ /* 0x000fc800078e00ff */
[----:B------:R-:W-:Y:S02]  /*2730*/  IMAD R113, R77, R8, R12 ;  /* 0x000000084d717224 */ /* 0x000fe400078e020c */
[----:B------:R-:W-:Y:S02]  /*2740*/  IMAD.MOV R5, RZ, RZ, -R5 ;  /* 0x000000ffff057224 */ /* 0x000fe400078e0a05 */
[--C-:B------:R-:W-:Y:S01]  /*2750*/  @!P3 IMAD.IADD R107, R107, 0x1, -R77.reuse ;  /* 0x000000016b6bb824 */ /* 0x100fe200078e0a4d */
[C---:B------:R-:W-:Y:S01]  /*2760*/  ISETP.GT.U32.AND P3, PT, R77.reuse, R113, PT ;  /* 0x000000714d00720c */ /* 0x040fe20003f64070 */
[----:B------:R-:W-:Y:S01]  /*2770*/  @!P0 IMAD.IADD R126, R126, 0x1, -R77 ;  /* 0x000000017e7e8824 */ /* 0x000fe200078e0a4d */
[C---:B------:R-:W-:Y:S01]  /*2780*/  ISETP.GT.U32.AND P0, PT, R77.reuse, R112, PT ;  /* 0x000000704d00720c */ /* 0x040fe20003f04070 */
[----:B------:R-:W-:Y:S02]  /*2790*/  IMAD R115, R77, R5, R4 ;  /* 0x000000054d737224 */ /* 0x000fe400078e0204 */
[----:B------:R-:W-:-:S02]  /*27a0*/  VIADD R4, R21, 0xffffffff ;  /* 0xffffffff15047836 */ /* 0x000fc40000000000 */
[--C-:B------:R-:W-:Y:S01]  /*27b0*/  @!P5 IMAD.IADD R109, R109, 0x1, -R77.reuse ;  /* 0x000000016d6dd824 */ /* 0x100fe200078e0a4d */
[----:B------:R-:W-:Y:S01]  /*27c0*/  ISETP.GT.U32.AND P5, PT, R77, R116, PT ;  /* 0x000000744d00720c */ /* 0x000fe20003fa4070 */
[--C-:B------:R-:W-:Y:S01]  /*27d0*/  @!P6 IMAD.IADD R137, R137, 0x1, -R77.reuse ;  /* 0x000000018989e824 */ /* 0x100fe200078e0a4d */
[----:B------:R-:W-:Y:S01]  /*27e0*/  ISETP.GT.U32.AND P6, PT, R77, R125, PT ;  /* 0x0000007d4d00720c */ /* 0x000fe20003fc4070 */
[--C-:B------:R-:W-:Y:S01]  /*27f0*/  @!P2 IMAD.IADD R108, R108, 0x1, -R77.reuse ;  /* 0x000000016c6ca824 */ /* 0x100fe200078e0a4d */
[----:B------:R-:W-:Y:S01]  /*2800*/  ISETP.GE.U32.AND P2, PT, R4, 0x7fffffe0, PT ;  /* 0x7fffffe00400780c */ /* 0x000fe20003f46070 */
[----:B------:R-:W-:Y:S02]  /*2810*/  VIADD R4, R21, 0xfffffff7 ;  /* 0xfffffff715047836 */ /* 0x000fe40000000000 */
[--C-:B------:R-:W-:Y:S01]  /*2820*/  @!P1 IMAD.IADD R111, R111, 0x1, -R77.reuse ;  /* 0x000000016f6f9824 */ /* 0x100fe200078e0a4d */
[C---:B------:R-:W-:Y:S01]  /*2830*/  ISETP.GT.U32.AND P1, PT, R77.reuse, R118, PT ;  /* 0x000000764d00720c */ /* 0x040fe20003f24070 */
[----:B------:R-:W-:Y:S01]  /*2840*/  @!P4 IMAD.IADD R110, R110, 0x1, -R77 ;  /* 0x000000016e6ec824 */ /* 0x000fe200078e0a4d */
[----:B------:R-:W-:Y:S01]  /*2850*/  ISETP.GT.U32.AND P4, PT, R77, R117, PT ;  /* 0x000000754d00720c */ /* 0x000fe20003f84070 */
[----:B------:R-:W-:-:S02]  /*2860*/  VIADD R5, R21, 0xffffffec ;  /* 0xffffffec15057836 */ /* 0x000fc40000000000 */
[--C-:B------:R-:W-:Y:S01]  /*2870*/  @!P3 IMAD.IADD R113, R113, 0x1, -R77.reuse ;  /* 0x000000017171b824 */ /* 0x100fe200078e0a4d */
[----:B------:R-:W-:Y:S01]  /*2880*/  ISETP.GE.U32.AND P3, PT, R4, 0x7fffffd8, PT ;  /* 0x7fffffd80400780c */ /* 0x000fe20003f66070 */
[--C-:B------:R-:W-:Y:S01]  /*2890*/  @!P0 IMAD.IADD R112, R112, 0x1, -R77.reuse ;  /* 0x0000000170708824 */ /* 0x100fe200078e0a4d */
[----:B------:R-:W-:Y:S01]  /*28a0*/  ISETP.GT.U32.AND P0, PT, R77, R119, PT ;  /* 0x000000774d00720c */ /* 0x000fe20003f04070 */
[----:B------:R-:W-:Y:S02]  /*28b0*/  VIADD R4, R21, 0xffffffed ;  /* 0xffffffed15047836 */ /* 0x000fe40000000000 */
[--C-:B------:R-:W-:Y:S01]  /*28c0*/  @!P5 IMAD.IADD R116, R116, 0x1, -R77.reuse ;  /* 0x000000017474d824 */ /* 0x100fe200078e0a4d */
[----:B------:R-:W-:Y:S01]  /*28d0*/  ISETP.GE.U32.AND P5, PT, R5, 0x7fffffcd, PT ;  /* 0x7fffffcd0500780c */ /* 0x000fe20003fa6070 */
[----:B------:R-:W-:Y:S01]  /*28e0*/  @!P6 IMAD.IADD R125, R125, 0x1, -R77 ;  /* 0x000000017d7de824 */ /* 0x000fe200078e0a4d */
[----:B------:R-:W-:Y:S01]  /*28f0*/  ISETP.GE.U32.AND P6, PT, R4, 0x7fffffce, PT ;  /* 0x7fffffce0400780c */ /* 0x000fe20003fc6070 */
[----:B------:R-:W-:-:S02]  /*2900*/  VIADD R5, R21, 0xffffffee ;  /* 0xffffffee15057836 */ /* 0x000fc40000000000 */
[----:B------:R-:W-:Y:S01]  /*2910*/  VIADD R4, R21, 0xffffffef ;  /* 0xffffffef15047836 */ /* 0x000fe20000000000 */
[----:B------:R-:W-:Y:S01]  /*2920*/  SEL R7, RZ, 0x1fffe, P6 ;  /* 0x0001fffeff077807 */ /* 0x000fe20003000000 */
[--C-:B------:R-:W-:Y:S01]  /*2930*/  @!P1 IMAD.IADD R118, R118, 0x1, -R77.reuse ;  /* 0x0000000176769824 */ /* 0x100fe200078e0a4d */
[----:B------:R-:W-:Y:S01]  /*2940*/  ISETP.GE.U32.AND P1, PT, R5, 0x7fffffcf, PT ;  /* 0x7fffffcf0500780c */ /* 0x000fe20003f26070 */
[----:B------:R-:W-:Y:S01]  /*2950*/  @!P4 IMAD.IADD R117, R117, 0x1, -R77 ;  /* 0x000000017575c824 */ /* 0x000fe200078e0a4d */
[----:B------:R-:W-:Y:S01]  /*2960*/  ISETP.GE.U32.AND P4, PT, R4, 0x7fffffd0, PT ;  /* 0x7fffffd00400780c */ /* 0x000fe20003f86070 */
[C---:B------:R-:W-:Y:S02]  /*2970*/  VIADD R5, R21.reuse, 0xffffffe8 ;  /* 0xffffffe815057836 */ /* 0x040fe40000000000 */
[----:B------:R-:W-:Y:S02]  /*2980*/  IMAD.MOV R6, RZ, RZ, -R6 ;  /* 0x000000ffff067224 */ /* 0x000fe400078e0a06 */
[----:B------:R-:W-:-:S02]  /*2990*/  VIADD R4, R21, 0xffffffe9 ;  /* 0xffffffe915047836 */ /* 0x000fc40000000000 */
[----:B------:R-:W-:Y:S01]  /*29a0*/  @!P0 IMAD.IADD R119, R119, 0x1, -R77 ;  /* 0x0000000177778824 */ /* 0x000fe200078e0a4d */
[----:B------:R-:W-:Y:S01]  /*29b0*/  ISETP.GE.U32.AND P0, PT, R5, 0x7fffffc9, PT ;  /* 0x7fffffc90500780c */ /* 0x000fe20003f06070 */
[----:B------:R-:W-:Y:S01]  /*29c0*/  IMAD R114, R77, R6, R114 ;  /* 0x000000064d727224 */ /* 0x000fe200078e0272 */
[----:B------:R-:W-:Y:S01]  /*29d0*/  SEL R6, RZ, 0x1, P5 ;  /* 0x00000001ff067807 */ /* 0x000fe20002800000 */
[C---:B------:R-:W-:Y:S01]  /*29e0*/  VIADD R5, R21.reuse, 0xffffffea ;  /* 0xffffffea15057836 */ /* 0x040fe20000000000 */
[----:B------:R-:W-:Y:S01]  /*29f0*/  ISETP.GE.U32.AND P5, PT, R4, 0x7fffffca, PT ;  /* 0x7fffffca0400780c */ /* 0x000fe20003fa6070 */
[C---:B------:R-:W-:Y:S01]  /*2a00*/  VIADD R4, R21.reuse, 0xffffffeb ;  /* 0xffffffeb15047836 */ /* 0x040fe20000000000 */
[----:B------:R-:W-:Y:S01]  /*2a10*/  SEL R10, RZ, 0x1, P0 ;  /* 0x00000001ff0a7807 */ /* 0x000fe20000000000 */
[----:B------:R-:W-:Y:S01]  /*2a20*/  VIADD R8, R21, 0xffffffe4 ;  /* 0xffffffe415087836 */ /* 0x000fe20000000000 */
[----:B------:R-:W-:Y:S01]  /*2a30*/  ISETP.GE.U32.AND P6, PT, R5, 0x7fffffcb, PT ;  /* 0x7fffffcb0500780c */ /* 0x000fe20003fc6070 */
[C---:B------:R-:W-:Y:S01]  /*2a40*/  VIADD R9, R21.reuse, 0xffffffe6 ;  /* 0xffffffe615097836 */ /* 0x040fe20000000000 */
[----:B------:R-:W-:Y:S01]  /*2a50*/  SEL R5, RZ, 0x4, P1 ;  /* 0x00000004ff057807 */ /* 0x000fe20000800000 */
[C---:B------:R-:W-:Y:S01]  /*2a60*/  VIADD R12, R21.reuse, 0xffffffe7 ;  /* 0xffffffe7150c7836 */ /* 0x040fe20000000000 */
[----:B------:R-:W-:Y:S01]  /*2a70*/  ISETP.GE.U32.AND P1, PT, R4, 0x7fffffcc, PT ;  /* 0x7fffffcc0400780c */ /* 0x000fe20003f26070 */
[----:B------:R-:W-:Y:S01]  /*2a80*/  VIADD R4, R21, 0xffffffe5 ;  /* 0xffffffe515047836 */ /* 0x000fe20000000000 */
[----:B------:R-:W-:Y:S01]  /*2a90*/  ISETP.GE.U32.AND P0, PT, R8, 0x7fffffc5, PT ;  /* 0x7fffffc50800780c */ /* 0x000fe20003f06070 */
[----:B------:R-:W-:Y:S01]  /*2aa0*/  IMAD.IADD R7, R6, 0x1, R7 ;  /* 0x0000000106077824 */ /* 0x000fe200078e0207 */
[----:B------:R-:W-:-:S02]  /*2ab0*/  SEL R11, RZ, 0x1fffe, P5 ;  /* 0x0001fffeff0b7807 */ /* 0x000fc40002800000 */
[----:B------:R-:W-:Y:S02]  /*2ac0*/  SEL R8, RZ, 0x4, P6 ;  /* 0x00000004ff087807 */ /* 0x000fe40003000000 */
[----:B------:R-:W-:Y:S01]  /*2ad0*/  ISETP.GE.U32.AND P5, PT, R4, 0x7fffffc6, PT ;  /* 0x7fffffc60400780c */ /* 0x000fe20003fa6070 */
[----:B------:R-:W-:Y:S01]  /*2ae0*/  VIADD R4, R21, 0xffffffe1 ;  /* 0xffffffe115047836 */ /* 0x000fe20000000000 */
[----:B------:R-:W-:Y:S01]  /*2af0*/  ISETP.GE.U32.AND P6, PT, R9, 0x7fffffc7, PT ;  /* 0x7fffffc70900780c */ /* 0x000fe20003fc6070 */
[----:B------:R-:W-:Y:S01]  /*2b00*/  IMAD.IADD R10, R10, 0x1, R11 ;  /* 0x000000010a0a7824 */ /* 0x000fe200078e020b */
[----:B------:R-:W-:Y:S02]  /*2b10*/  SEL R9, RZ, 0x7fff8, P1 ;  /* 0x0007fff8ff097807 */ /* 0x000fe40000800000 */
[----:B------:R-:W-:Y:S01]  /*2b20*/  ISETP.GE.U32.AND P1, PT, R12, 0x7fffffc8, PT ;  /* 0x7fffffc80c00780c */ /* 0x000fe20003f26070 */
[----:B------:R-:W-:Y:S01]  /*2b30*/  VIADD R12, R21, 0xffffffe2 ;  /* 0xffffffe2150c7836 */ /* 0x000fe20000000000 */
[----:B------:R-:W-:-:S02]  /*2b40*/  SEL R14, RZ, 0x1, P0 ;  /* 0x00000001ff0e7807 */ /* 0x000fc40000000000 */
[----:B------:R-:W-:Y:S01]  /*2b50*/  ISETP.GE.U32.AND P0, PT, R4, 0x7fffffc2, PT ;  /* 0x7fffffc20400780c */ /* 0x000fe20003f06070 */
[----:B------:R-:W-:Y:S01]  /*2b60*/  VIADD R4, R21, 0xffffffe0 ;  /* 0xffffffe015047836 */ /* 0x000fe20000000000 */
[----:B------:R-:W-:Y:S02]  /*2b70*/  SEL R15, RZ, 0x1fffe, P5 ;  /* 0x0001fffeff0f7807 */ /* 0x000fe40002800000 */
[----:B------:R-:W-:Y:S02]  /*2b80*/  ISETP.GE.U32.AND P5, PT, R12, 0x7fffffc3, PT ;  /* 0x7fffffc30c00780c */ /* 0x000fe40003fa6070 */
[----:B------:R-:W-:Y:S01]  /*2b90*/  SEL R12, RZ, 0x4, P6 ;  /* 0x00000004ff0c7807 */ /* 0x000fe20003000000 */
[----:B------:R-:W-:Y:S01]  /*2ba0*/  IMAD.IADD R14, R14, 0x1, R15 ;  /* 0x000000010e0e7824 */ /* 0x000fe200078e020f */
[----:B------:R-:W-:Y:S02]  /*2bb0*/  ISETP.GE.U32.AND P6, PT, R13, 0x7fffffc4, PT ;  /* 0x7fffffc40d00780c */ /* 0x000fe40003fc6070 */
[----:B------:R-:W-:-:S02]  /*2bc0*/  SEL R13, RZ, 0x7fff8, P1 ;  /* 0x0007fff8ff0d7807 */ /* 0x000fc40000800000 */
[----:B------:R-:W-:Y:S02]  /*2bd0*/  ISETP.GE.U32.AND P1, PT, R4, 0x7fffffc1, PT ;  /* 0x7fffffc10400780c */ /* 0x000fe40003f26070 */
[----:B------:R-:W-:Y:S02]  /*2be0*/  SEL R16, RZ, 0x1fffe, P0 ;  /* 0x0001fffeff107807 */ /* 0x000fe40000000000 */
[----:B------:R-:W-:Y:S02]  /*2bf0*/  SEL R11, RZ, 0x1, P1 ;  /* 0x00000001ff0b7807 */ /* 0x000fe40000800000 */
[----:B------:R-:W-:Y:S02]  /*2c00*/  LOP3.LUT R10, R10, 0x3, RZ, 0xc0, !PT ;  /* 0x000000030a0a7812 */ /* 0x000fe400078ec0ff */
[----:B------:R-:W-:Y:S01]  /*2c10*/  SEL R6, RZ, 0x4, P5 ;  /* 0x00000004ff067807 */ /* 0x000fe20002800000 */
[----:B------:R-:W-:Y:S01]  /*2c20*/  IMAD.IADD R16, R11, 0x1, R16 ;  /* 0x000000010b107824 */ /* 0x000fe200078e0210 */
[----:B------:R-:W-:-:S02]  /*2c30*/  SEL R11, RZ, 0x7fff8, P6 ;  /* 0x0007fff8ff0b7807 */ /* 0x000fc40003000000 */
[----:B------:R-:W-:Y:S02]  /*2c40*/  ISETP.GT.U32.AND P6, PT, R77, R121, PT ;  /* 0x000000794d00720c */ /* 0x000fe40003fc4070 */
[----:B------:R-:W-:Y:S02]  /*2c50*/  LOP3.LUT R16, R16, 0x3, RZ, 0xc0, !PT ;  /* 0x0000000310107812 */ /* 0x000fe400078ec0ff */
[----:B------:R-:W-:Y:S02]  /*2c60*/  IADD3 R8, PT, PT, R10, R9, R8 ;  /* 0x000000090a087210 */ /* 0x000fe40007ffe008 */
[----:B------:R-:W-:Y:S02]  /*2c70*/  LOP3.LUT R14, R14, 0x3, RZ, 0xc0, !PT ;  /* 0x000000030e0e7812 */ /* 0x000fe400078ec0ff */
[----:B------:R-:W-:Y:S01]  /*2c80*/  IADD3 R11, PT, PT, R16, R11, R6 ;  /* 0x0000000b100b7210 */ /* 0x000fe20007ffe006 */
[----:B------:R-:W-:Y:S01]  /*2c90*/  IMAD.SHL.U32 R8, R8, 0x100, RZ ;  /* 0x0000010008087824 */ /* 0x000fe200078e00ff */
[----:B------:R-:W-:-:S02]  /*2ca0*/  SEL R6, RZ, 0x7fff8, P4 ;  /* 0x0007fff8ff067807 */ /* 0x000fc40002000000 */
[----:B------:R-:W-:Y:S01]  /*2cb0*/  LOP3.LUT R7, R7, 0x3, RZ, 0xc0, !PT ;  /* 0x0000000307077812 */ /* 0x000fe200078ec0ff */
[----:B------:R-:W-:Y:S01]  /*2cc0*/  @!P6 IMAD.IADD R121, R121, 0x1, -R77 ;  /* 0x000000017979e824 */ /* 0x000fe200078e0a4d */
[----:B------:R-:W-:Y:S02]  /*2cd0*/  IADD3 R12, PT, PT, R14, R13, R12 ;  /* 0x0000000d0e0c7210 */ /* 0x000fe40007ffe00c */
[----:B------:R-:W-:Y:S02]  /*2ce0*/  LOP3.LUT R11, R11, 0xf, RZ, 0xc0, !PT ;  /* 0x0000000f0b0b7812 */ /* 0x000fe400078ec0ff */
[C---:B------:R-:W-:Y:S02]  /*2cf0*/  ISETP.GT.U32.AND P5, PT, R77.reuse, R120, PT ;  /* 0x000000784d00720c */ /* 0x040fe40003fa4070 */
[C---:B------:R-:W-:Y:S01]  /*2d00*/  ISETP.GT.U32.AND P6, PT, R77.reuse, R123, PT ;  /* 0x0000007b4d00720c */ /* 0x040fe20003fc4070 */
[----:B------:R-:W-:Y:S01]  /*2d10*/  IMAD R11, R12, 0x10, R11 ;  /* 0x000000100c0b7824 */ /* 0x000fe200078e020b */
[----:B------:R-:W-:-:S02]  /*2d20*/  ISETP.GT.U32.AND P4, PT, R77, R122, PT ;  /* 0x0000007a4d00720c */ /* 0x000fc40003f84070 */
[----:B------:R-:W-:Y:S02]  /*2d30*/  IADD3 R5, PT, PT, R7, R6, R5 ;  /* 0x0000000607057210 */ /* 0x000fe40007ffe005 */
[----:B------:R-:W-:Y:S02]  /*2d40*/  LOP3.LUT R6, R8, 0xf00, RZ, 0xe2, !PT ;  /* 0x00000f0008067812 */ /* 0x000fe400078ee2ff */
[----:B------:R-:W-:Y:S02]  /*2d50*/  ISETP.GE.U32.AND P0, PT, R19, 0x7fffffdf, PT ;  /* 0x7fffffdf1300780c */ /* 0x000fe40003f06070 */
[----:B------:R-:W-:Y:S01]  /*2d60*/  PRMT R8, RZ, 0x7610, R8 ;  /* 0x00007610ff087816 */ /* 0x000fe20000000008 */
[----:B------:R-:W-:Y:S01]  /*2d70*/  IMAD R5, R5, 0x1000, R6 ;  /* 0x0000100005057824 */ /* 0x000fe200078e0206 */
[----:B------:R-:W-:Y:S01]  /*2d80*/  LOP3.LUT R6, R11, 0xff, RZ, 0xc0, !PT ;  /* 0x000000ff0b067812 */ /* 0x000fe200078ec0ff */
[--C-:B------:R-:W-:Y:S01]  /*2d90*/  @!P5 IMAD.IADD R120, R120, 0x1, -R77.reuse ;  /* 0x000000017878d824 */ /* 0x100fe200078e0a4d */
[----:B------:R-:W-:Y:S01]  /*2da0*/  ISETP.NE.U32.AND P5, PT, R20, RZ, PT ;  /* 0x000000ff1400720c */ /* 0x000fe20003fa5070 */
[--C-:B------:R-:W-:Y:S01]  /*2db0*/  @!P6 IMAD.IADD R123, R123, 0x1, -R77.reuse ;  /* 0x000000017b7be824 */ /* 0x100fe200078e0a4d */
[----:B------:R-:W-:Y:S01]  /*2dc0*/  ISETP.GT.U32.AND P6, PT, R77, R124, PT ;  /* 0x0000007c4d00720c */ /* 0x000fe20003fc4070 */
[----:B------:R-:W-:Y:S01]  /*2dd0*/  @!P4 IMAD.IADD R122, R122, 0x1, -R77 ;  /* 0x000000017a7ac824 */ /* 0x000fe200078e0a4d */
[----:B------:R-:W-:Y:S01]  /*2de0*/  PRMT R7, RZ, 0x7610, R7 ;  /* 0x00007610ff077816 */ /* 0x000fe20000000007 */
[----:B------:R-:W-:Y:S01]  /*2df0*/  IMAD.IADD R98, R5, 0x1, R6 ;  /* 0x0000000105627824 */ /* 0x000fe200078e0206 */
[----:B----4-:R-:W-:Y:S09]  /*2e00*/  BRA.U UP0, `(.L_x_5) ;  /* 0x0000000100187547 */ /* 0x010ff2000b800000 */
[----:B------:R-:W-:Y:S01]  /*2e10*/  ELECT P4, URZ, PT ;  /* 0x0000000000ff782f */ /* 0x000fe20003880000 */
[----:B------:R-:W-:Y:S01]  /*2e20*/  IMAD.MOV.U32 R5, RZ, RZ, 0x1 ;  /* 0x00000001ff057424 */ /* 0x000fe200078e00ff */
[----:B------:R-:W-:Y:S01]  /*2e30*/  UMOV UR6, 0x40 ;  /* 0x0000004000067882 */ /* 0x000fe20000000000 */
[----:B------:R-:W-:Y:S01]  /*2e40*/  UVIRTCOUNT.DEALLOC.SMPOOL 0x80 ;  /* 0x000000800000784c */ /* 0x000fe20000000000 */
[----:B------:R-:W-:-:S09]  /*2e50*/  ULEA UR6, UR5, UR6, 0x18 ;  /* 0x0000000605067291 */ /* 0x000fd2000f8ec0ff */
[----:B------:R0:W-:Y:S03]  /*2e60*/  @P4 STS.U8 [UR6], R5 ;  /* 0x00000005ff004988 */ /* 0x0001e60008000006 */
.L_x_5:
[----:B------:R-:W-:Y:S01]  /*2e70*/  STTM.x64 tmem[UR11], RZ ;  /* 0x000000ff000079ed */ /* 0x000fe2000834000b */
[----:B------:R-:W-:Y:S01]  /*2e80*/  STTM.x64 tmem[UR11+0x40], RZ ;  /* 0x000040ff000079ed */ /* 0x000fe2000834000b */
[----:B------:R-:W-:Y:S01]  /*2e90*/  STTM.x64 tmem[UR11+0x80], RZ ;  /* 0x000080ff000079ed */ /* 0x000fe2000834000b */
[----:B------:R-:W-:Y:S01]  /*2ea0*/  STTM.x64 tmem[UR11+0xc0], RZ ;  /* 0x0000c0ff000079ed */ /* 0x000fe2000834000b */
[----:B------:R-:W-:Y:S01]  /*2eb0*/  STTM.x64 tmem[UR11+0x100], RZ ;  /* 0x000100ff000079ed */ /* 0x000fe2000834000b */
[----:B------:R-:W-:Y:S01]  /*2ec0*/  STTM.x64 tmem[UR11+0x140], RZ ;  /* 0x000140ff000079ed */ /* 0x000fe2000834000b */
[----:B------:R-:W-:Y:S01]  /*2ed0*/  STTM.x64 tmem[UR11+0x180], RZ ;  /* 0x000180ff000079ed */ /* 0x000fe2000834000b */
[----:B------:R-:W-:Y:S01]  /*2ee0*/  STTM.x64 tmem[UR11+0x1c0], RZ ;  /* 0x0001c0ff000079ed */ /* 0x000fe2000834000b */
[----:B------:R-:W1:Y:S02]  /*2ef0*/  FENCE.VIEW.ASYNC.T ;  /* 0x00000000000073c6 */ /* 0x000e640000000200 */
[----:B-1----:R-:W-:Y:S01]  /*2f00*/  VOTEU.ALL UP1, P5 ;  /* 0x0000000000ff7886 */ /* 0x002fe20002820000 */
[----:B------:R-:W-:Y:S01]  /*2f10*/  @!P6 IMAD.IADD R124, R124, 0x1, -R77 ;  /* 0x000000017c7ce824 */ /* 0x000fe200078e0a4d */
[----:B------:R-:W-:Y:S01]  /*2f20*/  VOTEU.ALL UP2, P5 ;  /* 0x0000000000ff7886 */ /* 0x000fe20002840000 */
[----:B------:R-:W-:Y:S01]  /*2f30*/  ISETP.GT.U32.AND P6, PT, R77, R115, PT ;  /* 0x000000734d00720c */ /* 0x000fe20003fc4070 */
[----:B------:R-:W-:Y:S01]  /*2f40*/  IMAD.MOV.U32 R20, RZ, RZ, R7 ;  /* 0x000000ffff147224 */ /* 0x000fe200078e0007 */
[----:B------:R-:W-:-:S04]  /*2f50*/  @!UP1 UIADD3 UR14, UPT, UPT, -UR4, 0x100000, URZ ;  /* 0x00100000040e9890 */ /* 0x000fc8000fffe1ff */
[----:B------:R-:W-:Y:S02]  /*2f60*/  @!UP1 USHF.L.U32 UR15, UR14, 0xb, URZ ;  /* 0x0000000b0e0f9899 */ /* 0x000fe400080006ff */
[----:B------:R-:W-:Y:S01]  /*2f70*/  @!UP1 USHF.L.U32 UR14, UR14, 0x1, URZ ;  /* 0x000000010e0e9899 */ /* 0x000fe200080006ff */
[----:B------:R-:W-:Y:S01]  /*2f80*/  BAR.SYNC.DEFER_BLOCKING 0x0 ;  /* 0x0000000000007b1d */ /* 0x000fe20000010000 */
[----:B------:R-:W-:Y:S01]  /*2f90*/  ISETP.GT.U32.AND P4, PT, R77, R114, PT ;  /* 0x000000724d00720c */ /* 0x000fe20003f84070 */
[----:B------:R-:W-:-:S04]  /*2fa0*/  IMAD R7, R17, UR20, RZ ;  /* 0x0000001411077c24 */ /* 0x000fc8000f8e02ff */
[----:B------:R1:W-:Y:S01]  /*2fb0*/  STL [R1+0xa80], R4 ;  /* 0x000a800401007387 */ /* 0x0003e20000100800 */
[----:B------:R-:W-:Y:S01]  /*2fc0*/  @!P6 IMAD.IADD R115, R115, 0x1, -R77 ;  /* 0x000000017373e824 */ /* 0x000fe200078e0a4d */
[----:B0-----:R-:W-:Y:S01]  /*2fd0*/  IADD3 R5, P6, PT, R7, UR16, RZ ;  /* 0x0000001007057c10 */ /* 0x001fe2000ffde0ff */
[----:B------:R-:W-:Y:S01]  /*2fe0*/  USHF.L.U32 UR5, UR8, 0x3, URZ ;  /* 0x0000000308057899 */ /* 0x000fe200080006ff */
[----:B------:R-:W-:-:S04]  /*2ff0*/  LOP3.LUT R98, R98, 0xffff, RZ, 0xc0, !PT ;  /* 0x0000ffff62627812 */ /* 0x000fc800078ec0ff */
[----:B------:R-:W-:Y:S01]  /*3000*/  @!P4 IMAD.IADD R114, R114, 0x1, -R77 ;  /* 0x000000017272c824 */ /* 0x000fe200078e0a4d */
[----:B------:R-:W-:Y:S01]  /*3010*/  LEA.HI.X.SX32 R7, R7, UR17, 0x1, P6 ;  /* 0x0000001107077c11 */ /* 0x000fe2000b0f0eff */
[----:B------:R-:W-:Y:S01]  /*3020*/  @!P2 IMAD.MOV.U32 R10, RZ, RZ, R5 ;  /* 0x000000ffff0aa224 */ /* 0x000fe200078e0005 */
[----:B------:R-:W-:Y:S01]  /*3030*/  ISETP.GT.U32.AND P6, PT, R77, R80, PT ;  /* 0x000000504d00720c */ /* 0x000fe20003fc4070 */
[----:B-1----:R-:W-:Y:S01]  /*3040*/  IMAD.MOV.U32 R4, RZ, RZ, R8 ;  /* 0x000000ffff047224 */ /* 0x002fe200078e0008 */
[----:B------:R-:W-:Y:S01]  /*3050*/  PRMT R28, RZ, 0x7610, R28 ;  /* 0x00007610ff1c7816 */ /* 0x000fe2000000001c */
[----:B------:R-:W-:Y:S01]  /*3060*/  IMAD R8, R18, UR20, RZ ;  /* 0x0000001412087c24 */ /* 0x000fe2000f8e02ff */
[----:B------:R-:W-:Y:S01]  /*3070*/  PRMT R27, RZ, 0x7610, R27 ;  /* 0x00007610ff1b7816 */ /* 0x000fe2000000001b */
[----:B------:R-:W-:Y:S01]  /*3080*/  @!P2 IMAD.MOV.U32 R11, RZ, RZ, R7 ;  /* 0x000000ffff0ba224 */ /* 0x000fe200078e0007 */
[----:B------:R-:W-:Y:S01]  /*3090*/  PRMT R26, RZ, 0x7610, R26 ;  /* 0x00007610ff1a7816 */ /* 0x000fe2000000001a */
[----:B------:R-:W0:Y:S02]  /*30a0*/  FENCE.VIEW.ASYNC.S ;  /* 0x00000000000073c6 */ /* 0x000e240000000000 */
[----:B0-----:R0:W1:Y:S02]  /*30b0*/  @!UP2 SYNCS.EXCH.64 URZ, [UR13], UR14 ;  /* 0x0000000e0dffa5b2 */ /* 0x0010640008000100 */
[----:B-1----:R-:W-:Y:S01]  /*30c0*/  BAR.SYNC.DEFER_BLOCKING 0x0 ;  /* 0x0000000000007b1d */ /* 0x002fe20000010000 */
[----:B------:R-:W-:-:S04]  /*30d0*/  IADD3 R6, P4, PT, R8, UR16, RZ ;  /* 0x0000001008067c10 */ /* 0x000fc8000ff9e0ff */
[----:B------:R-:W-:Y:S02]  /*30e0*/  LEA.HI.X.SX32 R8, R8, UR17, 0x1, P4 ;  /* 0x0000001108087c11 */ /* 0x000fe4000a0f0eff */
[----:B------:R-:W-:Y:S01]  /*30f0*/  ISETP.GT.U32.AND P4, PT, R77, R161, PT ;  /* 0x000000a14d00720c */ /* 0x000fe20003f84070 */
[----:B------:R-:W-:Y:S01]  /*3100*/  USHF.R.S32.HI UR6, URZ, 0x1f, UR5 ;  /* 0x0000001fff067899 */ /* 0x000fe20008011405 */
[----:B------:R-:W-:Y:S01]  /*3110*/  @!P6 IMAD.IADD R80, R80, 0x1, -R77 ;  /* 0x000000015050e824 */ /* 0x000fe200078e0a4d */
[----:B------:R-:W-:Y:S01]  /*3120*/  IADD3 R9, P6, PT, R5, UR5, RZ ;  /* 0x0000000505097c10 */ /* 0x000fe2000ffde0ff */
[----:B------:R-:W-:Y:S01]  /*3130*/  STL [R1+0xa7c], R3 ;  /* 0x000a7c0301007387 */ /* 0x000fe20000100800 */
[----:B------:R-:W-:-:S03]  /*3140*/  SHF.R.U32.HI R13, RZ, 0xf, R98 ;  /* 0x0000000fff0d7819 */ /* 0x000fc60000011662 */
[----:B------:R1:W2:Y:S05]  /*3150*/  @!P2 LDG.E.U8 R4, desc[UR24][R10.64] ;  /* 0x000000180a04a981 */ /* 0x0002aa000c1e1100 */
[----:B------:R-:W-:Y:S01]  /*3160*/  @!P4 IMAD.IADD R161, R161, 0x1, -R77 ;  /* 0x00000001a1a1c824 */ /* 0x000fe200078e0a4d */
[----:B------:R-:W-:Y:S01]  /*3170*/  ISETP.GT.U32.AND P4, PT, R77, R81, PT ;  /* 0x000000514d00720c */ /* 0x000fe20003f84070 */
[----:B------:R-:W-:Y:S01]  /*3180*/  @!P3 IMAD.MOV.U32 R14, RZ, RZ, R9 ;  /* 0x000000ffff0eb224 */ /* 0x000fe200078e0009 */
[----:B------:R-:W-:Y:S01]  /*3190*/  SHF.R.U32.HI R17, RZ, 0x7, R98 ;  /* 0x00000007ff117819 */ /* 0x000fe20000011662 */
[----:B------:R-:W-:Y:S01]  /*31a0*/  STL [R1+0xa78], R2 ;  /* 0x000a780201007387 */ /* 0x000fe20000100800 */
[----:B------:R-:W-:-:S02]  /*31b0*/  PRMT R25, RZ, 0x7610, R25 ;  /* 0x00007610ff197816 */ /* 0x000fc40000000019 */
[----:B------:R-:W-:Y:S01]  /*31c0*/  PRMT R24, RZ, 0x7610, R24 ;  /* 0x00007610ff187816 */ /* 0x000fe20000000018 */
[----:B------:R-:W-:Y:S01]  /*31d0*/  STL [R1+0xa74], R0 ;  /* 0x000a740001007387 */ /* 0x000fe20000100800 */
[----:B-1----:R-:W-:Y:S02]  /*31e0*/  @!P2 IMAD.MOV.U32 R10, RZ, RZ, R6 ;  /* 0x000000ffff0aa224 */ /* 0x002fe400078e0006 */
[----:B------:R-:W-:-:S05]  /*31f0*/  @!P2 IMAD.MOV.U32 R11, RZ, RZ, R8 ;  /* 0x000000ffff0ba224 */ /* 0x000fca00078e0008 */
[----:B------:R1:W3:Y:S02]  /*3200*/  @!P2 LDG.E.U8 R20, desc[UR24][R10.64] ;  /* 0x000000180a14a981 */ /* 0x0002e4000c1e1100 */
[----:B-1----:R-:W-:Y:S02]  /*3210*/  IADD3.X R11, PT, PT, R7, UR6, RZ, P6, !PT ;  /* 0x00000006070b7c10 */ /* 0x002fe4000b7fe4ff */
[----:B------:R-:W-:Y:S01]  /*3220*/  IADD3 R10, P2, PT, R6, UR5, RZ ;  /* 0x00000005060a7c10 */ /* 0x000fe2000ff5e0ff */
[----:B------:R-:W-:Y:S02]  /*3230*/  USHF.L.U32 UR5, UR8, 0x4, URZ ;  /* 0x0000000408057899 */ /* 0x000fe400080006ff */
[----:B------:R-:W-:Y:S01]  /*3240*/  @!P3 IMAD.MOV.U32 R15, RZ, RZ, R11 ;  /* 0x000000ffff0fb224 */ /* 0x000fe200078e000b */
[----:B------:R-:W-:Y:S02]  /*3250*/  IADD3.X R12, PT, PT, R8, UR6, RZ, P2, !PT ;  /* 0x00000006080c7c10 */ /* 0x000fe400097fe4ff */
[----:B------:R-:W-:Y:S01]  /*3260*/  LOP3.LUT P2, RZ, R13, 0x1, RZ, 0xc0, !PT ;  /* 0x000000010dff7812 */ /* 0x000fe2000784c0ff */
[----:B------:R-:W-:Y:S01]  /*3270*/  USHF.R.S32.HI UR6, URZ, 0x1f, UR5 ;  /* 0x0000001fff067899 */ /* 0x000fe20008011405 */
[----:B------:R1:W4:Y:S01]  /*3280*/  @!P3 LDG.E.U8 R28, desc[UR24][R14.64] ;  /* 0x000000180e1cb981 */ /* 0x000322000c1e1100 */
[----:B------:R-:W-:Y:S01]  /*3290*/  @!P4 IMAD.IADD R81, R81, 0x1, -R77 ;  /* 0x000000015151c824 */ /* 0x000fe200078e0a4d */
[----:B------:R-:W-:Y:S01]  /*32a0*/  IADD3 R13, P4, PT, R5, UR5, RZ ;  /* 0x00000005050d7c10 */ /* 0x000fe2000ff9e0ff */
[----:B-1----:R-:W-:-:S02]  /*32b0*/  @!P3 IMAD.MOV.U32 R14, RZ, RZ, R10 ;  /* 0x000000ffff0eb224 */ /* 0x002fc400078e000a */
[----:B------:R-:W-:-:S05]  /*32c0*/  @!P3 IMAD.MOV.U32 R15, RZ, RZ, R12 ;  /* 0x000000ffff0fb224 */ /* 0x000fca00078e000c */
[----:B------:R1:W2:Y:S01]  /*32d0*/  @!P3 LDG.E.U8 R27, desc[UR24][R14.64] ;  /* 0x000000180e1bb981 */ /* 0x0002a2000c1e1100 */
[----:B------:R-:W-:Y:S01]  /*32e0*/  @P2 IMAD.MOV.U32 R18, RZ, RZ, R13 ;  /* 0x000000ffff122224 */ /* 0x000fe200078e000d */
[----:B-1----:R-:W-:Y:S02]  /*32f0*/  IADD3.X R15, PT, PT, R7, UR6, RZ, P4, !PT ;  /* 0x00000006070f7c10 */ /* 0x002fe4000a7fe4ff */
[----:B------:R-:W-:-:S03]  /*3300*/  IADD3 R14, P3, PT, R6, UR5, RZ ;  /* 0x00000005060e7c10 */ /* 0x000fc6000ff7e0ff */
[----:B------:R-:W-:Y:S01]  /*3310*/  @P2 IMAD.MOV.U32 R19, RZ, RZ, R15 ;  /* 0x000000ffff132224 */ /* 0x000fe200078e000f */
[----:B------:R-:W-:Y:S01]  /*3320*/  IADD3.X R16, PT, PT, R8, UR6, RZ, P3, !PT ;  /* 0x0000000608107c10 */ /* 0x000fe20009ffe4ff */
[----:B------:R-:W-:-:S03]  /*3330*/  UIMAD UR5, UR8, 0x18, URZ ;  /* 0x00000018080578a4 */ /* 0x000fc6000f8e02ff */
[----:B------:R1:W4:Y:S01]  /*3340*/  @P2 LDG.E.U8 R26, desc[UR24][R18.64] ;  /* 0x00000018121a2981 */ /* 0x000322000c1e1100 */
[----:B------:R-:W-:Y:S01]  /*3350*/  LOP3.LUT P3, RZ, R17, 0x1, RZ, 0xc0, !PT ;  /* 0x0000000111ff7812 */ /* 0x000fe2000786c0ff */
[----:B------:R-:W-:Y:S01]  /*3360*/  USHF.R.S32.HI UR6, URZ, 0x1f, UR5 ;  /* 0x0000001fff067899 */ /* 0x000fe20008011405 */
[----:B-1----:R-:W-:Y:S02]  /*3370*/  @P2 IMAD.MOV.U32 R18, RZ, RZ, R14 ;  /* 0x000000ffff122224 */ /* 0x002fe400078e000e */
[----:B------:R-:W-:-:S05]  /*3380*/  @P2 IMAD.MOV.U32 R19, RZ, RZ, R16 ;  /* 0x000000ffff132224 */ /* 0x000fca00078e0010 */
[----:B------:R1:W4:Y:S01]  /*3390*/  @P2 LDG.E.U8 R25, desc[UR24][R18.64] ;  /* 0x0000001812192981 */ /* 0x000322000c1e1100 */
[----:B------:R-:W-:-:S04]  /*33a0*/  IADD3 R173, P2, PT, R5, UR5, RZ ;  /* 0x0000000505ad7c10 */ /* 0x000fc8000ff5e0ff */
[----:B------:R-:W-:Y:S01]  /*33b0*/  IADD3.X R172, PT, PT, R7, UR6, RZ, P2, !PT ;  /* 0x0000000607ac7c10 */ /* 0x000fe200097fe4ff */
[----:B-1----:R-:W-:-:S04]  /*33c0*/  @P3 IMAD.MOV.U32 R18, RZ, RZ, R173 ;  /* 0x000000ffff123224 */ /* 0x002fc800078e00ad */
[----:B------:R-:W-:-:S05]  /*33d0*/  @P3 IMAD.MOV.U32 R19, RZ, RZ, R172 ;  /* 0x000000ffff133224 */ /* 0x000fca00078e00ac */
[----:B------:R1:W4:Y:S01]  /*33e0*/  @P3 LDG.E.U8 R24, desc[UR24][R18.64] ;  /* 0x0000001812183981 */ /* 0x000322000c1e1100 */
[C---:B------:R-:W-:Y:S02]  /*33f0*/  ISETP.GT.U32.AND P6, PT, R77.reuse, R163, PT ;  /* 0x000000a34d00720c */ /* 0x040fe40003fc4070 */
[----:B------:R-:W-:Y:S01]  /*3400*/  ISETP.GT.U32.AND P4, PT, R77, R160, PT ;  /* 0x000000a04d00720c */ /* 0x000fe20003f84070 */
[----:B------:R-:W-:Y:S10]  /*3410*/  STL [R1+0xa88], R9 ;  /* 0x000a880901007387 */ /* 0x000ff40000100800 */
[--C-:B------:R-:W-:Y:S01]  /*3420*/  @!P6 IMAD.IADD R163, R163, 0x1, -R77.reuse ;  /* 0x00000001a3a3e824 */ /* 0x100fe200078e0a4d */
[----:B------:R-:W-:Y:S01]  /*3430*/  ISETP.GT.U32.AND P6, PT, R77, R159, PT ;  /* 0x0000009f4d00720c */ /* 0x000fe20003fc4070 */
[----:B------:R-:W-:Y:S01]  /*3440*/  STL [R1+0xa84], R11 ;  /* 0x000a840b01007387 */ /* 0x000fe20000100800 */
[----:B------:R-:W-:Y:S01]  /*3450*/  @!P4 IMAD.IADD R160, R160, 0x1, -R77 ;  /* 0x00000001a0a0c824 */ /* 0x000fe200078e0a4d */
[----:B------:R-:W-:-:S02]  /*3460*/  IADD3 R175, P4, PT, R6, UR5, RZ ;  /* 0x0000000506af7c10 */ /* 0x000fc4000ff9e0ff */
[----:B------:R-:W-:Y:S01]  /*3470*/  STL [R1+0xa90], R10 ;  /* 0x000a900a01007387 */ /* 0x000fe20000100800 */
[----:B------:R-:W-:-:S03]  /*3480*/  PRMT R22, RZ, 0x7610, R22 ;  /* 0x00007610ff167816 */ /* 0x000fc60000000016 */
[----:B------:R-:W-:Y:S01]  /*3490*/  STL [R1+0xa8c], R12 ;  /* 0x000a8c0c01007387 */ /* 0x000fe20000100800 */
[----:B------:R-:W-:-:S03]  /*34a0*/  IADD3.X R174, PT, PT, R8, UR6, RZ, P4, !PT ;  /* 0x0000000608ae7c10 */ /* 0x000fc6000a7fe4ff */
[----:B------:R-:W-:Y:S01]  /*34b0*/  STL [R1+0xa98], R13 ;  /* 0x000a980d01007387 */ /* 0x000fe20000100800 */
[----:B------:R-:W-:-:S03]  /*34c0*/  @!P6 IMAD.IADD R159, R159, 0x1, -R77 ;  /* 0x000000019f9fe824 */ /* 0x000fc600078e0a4d */
[----:B------:R-:W-:Y:S01]  /*34d0*/  STL [R1+0xa94], R15 ;  /* 0x000a940f01007387 */ /* 0x000fe20000100800 */
[----:B------:R-:W-:-:S03]  /*34e0*/  ISETP.GT.U32.AND P6, PT, R77, R84, PT ;  /* 0x000000544d00720c */ /* 0x000fc60003fc4070 */
[----:B------:R-:W-:Y:S01]  /*34f0*/  STL [R1+0xaa0], R14 ;  /* 0x000aa00e01007387 */ /* 0x000fe20000100800 */
[----:B------:R-:W-:-:S03]  /*3500*/  ISETP.GT.U32.AND P2, PT, R77, R154, PT ;  /* 0x0000009a4d00720c */ /* 0x000fc60003f44070 */
[----:B------:R-:W-:Y:S01]  /*3510*/  STL [R1+0xa9c], R16 ;  /* 0x000a9c1001007387 */ /* 0x000fe20000100800 */
[----:B-1----:R-:W-:-:S03]  /*3520*/  @P3 IMAD.MOV.U32 R18, RZ, RZ, R175 ;  /* 0x000000ffff123224 */ /* 0x002fc600078e00af */
[----:B------:R-:W-:Y:S01]  /*3530*/  STL [R1+0xaa8], R173 ;  /* 0x000aa8ad01007387 */ /* 0x000fe20000100800 */
[----:B------:R-:W-:-:S03]  /*3540*/  VIADD R17, R21, 0xfffffff6 ;  /* 0xfffffff615117836 */ /* 0x000fc60000000000 */
[----:B------:R-:W-:Y:S01]  /*3550*/  STL [R1+0xaa4], R172 ;  /* 0x000aa4ac01007387 */ /* 0x000fe20000100800 */
[----:B------:R-:W-:-:S03]  /*3560*/  @P3 IMAD.MOV.U32 R19, RZ, RZ, R174 ;  /* 0x000000ffff133224 */ /* 0x000fc600078e00ae */
[----:B------:R1:W-:Y:S01]  /*3570*/  STL [R1+0xab0], R175 ;  /* 0x000ab0af01007387 */ /* 0x0003e20000100800 */
[----:B------:R-:W-:Y:S01]  /*3580*/  USHF.R.S32.HI UR5, URZ, 0x1f, UR8 ;  /* 0x0000001fff057899 */ /* 0x000fe20008011408 */
[----:B------:R-:W-:Y:S01]  /*3590*/  ISETP.GE.U32.AND P4, PT, R17, 0x7fffffd7, PT ;  /* 0x7fffffd71100780c */ /* 0x000fe20003f86070 */
[----:B-1----:R-:W-:Y:S02]  /*35a0*/  IMAD.MOV.U32 R175, RZ, RZ, R22 ;  /* 0x000000ffffaf7224 */ /* 0x002fe400078e0016 */
[----:B------:R-:W-:-:S04]  /*35b0*/  @!P6 IMAD.IADD R84, R84, 0x1, -R77 ;  /* 0x000000015454e824 */ /* 0x000fc800078e0a4d */
[----:B------:R1:W4:Y:S01]  /*35c0*/  @P3 LDG.E.U8 R175, desc[UR24][R18.64] ;  /* 0x0000001812af3981 */ /* 0x000322000c1e1100 */
[----:B------:R-:W-:Y:S01]  /*35d0*/  IADD3 R17, P3, PT, R5, UR8, RZ ;  /* 0x0000000805117c10 */ /* 0x000fe2000ff7e0ff */
[----:B------:R-:W-:Y:S01]  /*35e0*/  @!P2 IMAD.IADD R154, R154, 0x1, -R77 ;  /* 0x000000019a9aa824 */ /* 0x000fe200078e0a4d */
[----:B------:R-:W-:Y:S02]  /*35f0*/  ISETP.GT.U32.AND P6, PT, R77, R85, PT ;  /* 0x000000554d00720c */ /* 0x000fe40003fc4070 */
[----:B------:R-:W-:Y:S02]  /*3600*/  PRMT R172, RZ, 0x7610, R172 ;  /* 0x00007610ffac7816 */ /* 0x000fe400000000ac */
[----:B-1----:R-:W-:Y:S02]  /*3610*/  IADD3.X R19, PT, PT, R7, UR5, RZ, P3, !PT ;  /* 0x0000000507137c10 */ /* 0x002fe40009ffe4ff */
[----:B------:R-:W-:Y:S01]  /*3620*/  IADD3 R18, P2, PT, R6, UR8, RZ ;  /* 0x0000000806127c10 */ /* 0x000fe2000ff5e0ff */
[----:B------:R-:W-:Y:S01]  /*3630*/  @!P0 IMAD.MOV.U32 R22, RZ, RZ, R17 ;  /* 0x000000ffff168224 */ /* 0x000fe200078e0011 */
[----:B------:R-:W-:Y:S01]  /*3640*/  ISETP.GT.U32.AND P3, PT, R77, R156, PT ;  /* 0x0000009c4d00720c */ /* 0x000fe20003f64070 */
[----:B------:R-:W-:-:S02]  /*3650*/  @!P0 IMAD.MOV.U32 R23, RZ, RZ, R19 ;  /* 0x000000ffff178224 */ /* 0x000fc400078e0013 */
[----:B------:R-:W-:Y:S01]  /*3660*/  VIADD R21, R21, 0xfffffffd ;  /* 0xfffffffd15157836 */ /* 0x000fe20000000000 */
[----:B------:R-:W-:Y:S02]  /*3670*/  PRMT R173, RZ, 0x7610, R173 ;  /* 0x00007610ffad7816 */ /* 0x000fe400000000ad */
[----:B------:R1:W4:Y:S01]  /*3680*/  @!P0 LDG.E.U8 R172, desc[UR24][R22.64] ;  /* 0x0000001816ac8981 */ /* 0x000322000c1e1100 */
[--C-:B------:R-:W-:Y:S02]  /*3690*/  @!P6 IMAD.IADD R85, R85, 0x1, -R77.reuse ;  /* 0x000000015555e824 */ /* 0x100fe400078e0a4d */
[----:B-1----:R-:W-:Y:S01]  /*36a0*/  @!P0 IMAD.MOV.U32 R22, RZ, RZ, R18 ;  /* 0x000000ffff168224 */ /* 0x002fe200078e0012 */
[----:B------:R-:W-:Y:S03]  /*36b0*/  STL [R1+0xaac], R174 ;  /* 0x000aacae01007387 */ /* 0x000fe60000100800 */
[----:B------:R-:W-:Y:S01]  /*36c0*/  @!P3 IMAD.IADD R156, R156, 0x1, -R77 ;  /* 0x000000019c9cb824 */ /* 0x000fe200078e0a4d */
[----:B------:R-:W-:Y:S01]  /*36d0*/  STL [R1+0xab8], R17 ;  /* 0x000ab81101007387 */ /* 0x000fe20000100800 */
[----:B------:R-:W-:-:S03]  /*36e0*/  PRMT R16, RZ, 0x7610, R16 ;  /* 0x00007610ff107816 */ /* 0x000fc60000000010 */
[----:B------:R-:W-:Y:S04]  /*36f0*/  STL [R1+0xab4], R19 ;  /* 0x000ab41301007387 */ /* 0x000fe80000100800 */
[----:B------:R2:W-:Y:S01]  /*3700*/  STL [R1+0xac0], R18 ;  /* 0x000ac01201007387 */ /* 0x0005e20000100800 */
[----:B------:R-:W-:Y:S02]  /*3710*/  PRMT R15, RZ, 0x7610, R15 ;  /* 0x00007610ff0f7816 */ /* 0x000fe4000000000f */
[----:B------:R-:W-:Y:S02]  /*3720*/  PRMT R13, RZ, 0x7610, R13 ;  /* 0x00007610ff0d7816 */ /* 0x000fe4000000000d */
[----:B------:R-:W-:Y:S02]  /*3730*/  SHF.R.U32.HI R29, RZ, 0x6, R98 ;  /* 0x00000006ff1d7819 */ /* 0x000fe40000011662 */
[----:B------:R-:W-:-:S02]  /*3740*/  PRMT R2, RZ, 0x7610, R2 ;  /* 0x00007610ff027816 */ /* 0x000fc40000000002 */
[----:B------:R-:W-:Y:S02]  /*3750*/  PRMT R12, RZ, 0x7610, R12 ;  /* 0x00007610ff0c7816 */ /* 0x000fe4000000000c */
[----:B------:R-:W-:Y:S02]  /*3760*/  PRMT R10, RZ, 0x7610, R10 ;  /* 0x00007610ff0a7816 */ /* 0x000fe4000000000a */
[----:B------:R-:W-:Y:S02]  /*3770*/  PRMT R11, RZ, 0x7610, R11 ;  /* 0x00007610ff0b7816 */ /* 0x000fe4000000000b */
[----:B------:R-:W-:Y:S01]  /*3780*/  PRMT R9, RZ, 0x7610, R9 ;  /* 0x00007610ff097816 */ /* 0x000fe20000000009 */
[----:B---3--:R-:W-:Y:S01]  /*3790*/  IMAD.MOV.U32 R14, RZ, RZ, R20 ;  /* 0x000000ffff0e7224 */ /* 0x008fe200078e0014 */
[----:B------:R-:W-:Y:S01]  /*37a0*/  IADD3.X R20, PT, PT, R8, UR5, RZ, P2, !PT ;  /* 0x0000000508147c10 */ /* 0x000fe200097fe4ff */
[----:B------:R-:W-:Y:S01]  /*37b0*/  UIMAD UR5, UR8, 0x9, URZ ;  /* 0x00000009080578a4 */ /* 0x000fe2000f8e02ff */
[----:B------:R-:W-:-:S03]  /*37c0*/  ISETP.GE.U32.AND P2, PT, R21, 0x7fffffde, PT ;  /* 0x7fffffde1500780c */ /* 0x000fc60003f46070 */
[----:B------:R-:W-:Y:S01]  /*37d0*/  @!P0 IMAD.MOV.U32 R23, RZ, RZ, R20 ;  /* 0x000000ffff178224 */ /* 0x000fe200078e0014 */
[----:B------:R-:W-:Y:S02]  /*37e0*/  USHF.R.S32.HI UR6, URZ, 0x1f, UR5 ;  /* 0x0000001fff067899 */ /* 0x000fe40008011405 */
[----:B------:R-:W-:Y:S02]  /*37f0*/  IADD3 R21, P6, PT, R5, UR5, RZ ;  /* 0x0000000505157c10 */ /* 0x000fe4000ffde0ff */
[----:B------:R1:W3:Y:S01]  /*3800*/  @!P0 LDG.E.U8 R173, desc[UR24][R22.64] ;  /* 0x0000001816ad8981 */ /* 0x0002e2000c1e1100 */
[----:B------:R-:W-:Y:S02]  /*3810*/  ISETP.GT.U32.AND P0, PT, R77, R151, PT ;  /* 0x000000974d00720c */ /* 0x000fe40003f04070 */
[----:B-1----:R-:W-:Y:S02]  /*3820*/  IADD3.X R23, PT, PT, R7, UR6, RZ, P6, !PT ;  /* 0x0000000607177c10 */ /* 0x002fe4000b7fe4ff */
[----:B------:R-:W-:Y:S01]  /*3830*/  IADD3 R22, P3, PT, R6, UR5, RZ ;  /* 0x0000000506167c10 */ /* 0x000fe2000ff7e0ff */
[----:B------:R-:W-:-:S08]  /*3840*/  UIMAD UR5, UR8, 0x11, URZ ;  /* 0x00000011080578a4 */ /* 0x000fd0000f8e02ff */
[----:B------:R-:W-:Y:S02]  /*3850*/  @!P0 IMAD.IADD R151, R151, 0x1, -R77 ;  /* 0x0000000197978824 */ /* 0x000fe400078e0a4d */
[----:B--2---:R-:W-:Y:S02]  /*3860*/  IMAD.MOV.U32 R18, RZ, RZ, R27 ;  /* 0x000000ffff127224 */ /* 0x004fe400078e001b */
[----:B------:R-:W-:Y:S01]  /*3870*/  @!P4 IMAD.MOV.U32 R27, RZ, RZ, R23 ;  /* 0x000000ffff1bc224 */ /* 0x000fe200078e0017 */
[----:B------:R-:W-:Y:S01]  /*3880*/  ISETP.GT.U32.AND P6, PT, R77, R152, PT ;  /* 0x000000984d00720c */ /* 0x000fe20003fc4070 */
[----:B----4-:R-:W-:Y:S02]  /*3890*/  IMAD.MOV.U32 R19, RZ, RZ, R26 ;  /* 0x000000ffff137224 */ /* 0x010fe400078e001a */
[----:B------:R-:W-:-:S05]  /*38a0*/  @!P4 IMAD.MOV.U32 R26, RZ, RZ, R21 ;  /* 0x000000ffff1ac224 */ /* 0x000fca00078e0015 */
[----:B------:R1:W2:Y:S01]  /*38b0*/  @!P4 LDG.E.U8 R16, desc[UR24][R26.64] ;  /* 0x000000181a10c981 */ /* 0x0002a2000c1e1100 */
[----:B------:R-:W-:Y:S01]  /*38c0*/  IMAD.MOV.U32 R17, RZ, RZ, R25 ;  /* 0x000000ffff117224 */ /* 0x000fe200078e0019 */
[----:B------:R-:W-:Y:S01]  /*38d0*/  SHF.R.U32.HI R25, RZ, 0xe, R98 ;  /* 0x0000000eff197819 */ /* 0x000fe20000011662 */
[----:B-1----:R-:W-:Y:S02]  /*38e0*/  @!P4 IMAD.MOV.U32 R26, RZ, RZ, R22 ;  /* 0x000000ffff1ac224 */ /* 0x002fe400078e0016 */
[----:B------:R-:W-:Y:S01]  /*38f0*/  IMAD.MOV.U32 R174, RZ, RZ, R24 ;  /* 0x000000ffffae7224 */ /* 0x000fe200078e0018 */
[----:B------:R-:W-:Y:S02]  /*3900*/  IADD3.X R24, PT, PT, R8, UR6, RZ, P3, !PT ;  /* 0x0000000608187c10 */ /* 0x000fe40009ffe4ff */
[----:B------:R-:W-:Y:S01]  /*3910*/  LOP3.LUT P3, RZ, R25, 0x1, RZ, 0xc0, !PT ;  /* 0x0000000119ff7812 */ /* 0x000fe2000786c0ff */
[----:B------:R-:W-:Y:S02]  /*3920*/  USHF.R.S32.HI UR6, URZ, 0x1f, UR5 ;  /* 0x0000001fff067899 */ /* 0x000fe40008011405 */
[----:B------:R-:W-:Y:S01]  /*3930*/  @!P4 IMAD.MOV.U32 R27, RZ, RZ, R24 ;  /* 0x000000ffff1bc224 */ /* 0x000fe200078e0018 */
[----:B------:R-:W-:-:S04]  /*3940*/  IADD3 R25, P0, PT, R5, UR5, RZ ;  /* 0x0000000505197c10 */ /* 0x000fc8000ff1e0ff */
[----:B------:R1:W4:Y:S04]  /*3950*/  @!P4 LDG.E.U8 R15, desc[UR24][R26.64] ;  /* 0x000000181a0fc981 */ /* 0x000328000c1e1100 */
[----:B------:R0:W-:Y:S01]  /*3960*/  STL [R1+0xabc], R20 ;  /* 0x000abc1401007387 */ /* 0x0001e20000100800 */
[----:B------:R-:W-:Y:S01]  /*3970*/  @P3 IMAD.MOV.U32 R30, RZ, RZ, R25 ;  /* 0x000000ffff1e3224 */ /* 0x000fe200078e0019 */
[----:B-1----:R-:W-:Y:S02]  /*3980*/  IADD3.X R27, PT, PT, R7, UR6, RZ, P0, !PT ;  /* 0x00000006071b7c10 */ /* 0x002fe400087fe4ff */
[----:B------:R-:W-:Y:S01]  /*3990*/  IADD3 R26, P4, PT, R6, UR5, RZ ;  /* 0x00000005061a7c10 */ /* 0x000fe2000ff9e0ff */
[----:B0-----:R-:W-:Y:S02]  /*39a0*/  IMAD.MOV.U32 R20, RZ, RZ, R28 ;  /* 0x000000ffff147224 */ /* 0x001fe400078e001c */
[----:B------:R-:W-:Y:S01]  /*39b0*/  @P3 IMAD.MOV.U32 R31, RZ, RZ, R27 ;  /* 0x000000ffff1f3224 */ /* 0x000fe200078e001b */
[----:B------:R-:W-:Y:S01]  /*39c0*/  IADD3.X R28, PT, PT, R8, UR6, RZ, P4, !PT ;  /* 0x00000006081c7c10 */ /* 0x000fe2000a7fe4ff */
[----:B------:R0:W-:Y:S01]  /*39d0*/  STL [R1+0xac8], R21 ;  /* 0x000ac81501007387 */ /* 0x0001e20000100800 */
[----:B------:R-:W-:Y:S01]  /*39e0*/  ISETP.GT.U32.AND P0, PT, R77, R146, PT ;  /* 0x000000924d00720c */ /* 0x000fe20003f04070 */
[----:B------:R-:W-:-:S02]  /*39f0*/  UIMAD UR5, UR8, 0x19, URZ ;  /* 0x00000019080578a4 */ /* 0x000fc4000f8e02ff */
[----:B------:R1:W2:Y:S01]  /*3a00*/  @P3 LDG.E.U8 R13, desc[UR24][R30.64] ;  /* 0x000000181e0d3981 */ /* 0x0002a2000c1e1100 */
[----:B------:R-:W-:Y:S01]  /*3a10*/  LOP3.LUT P4, RZ, R29, 0x1, RZ, 0xc0, !PT ;  /* 0x000000011dff7812 */ /* 0x000fe2000788c0ff */
[----:B0-----:R-:W0:Y:S01]  /*3a20*/  LDC R21, c[0x0][0x3a0] ;  /* 0x0000e800ff157b82 */ /* 0x001e220000000800 */
[----:B-1----:R-:W-:Y:S02]  /*3a30*/  @P3 IMAD.MOV.U32 R30, RZ, RZ, R26 ;  /* 0x000000ffff1e3224 */ /* 0x002fe400078e001a */
[----:B------:R-:W-:Y:S01]  /*3a40*/  @P3 IMAD.MOV.U32 R31, RZ, RZ, R28 ;  /* 0x000000ffff1f3224 */ /* 0x000fe200078e001c */
[----:B------:R-:W-:Y:S01]  /*3a50*/  USHF.R.S32.HI UR6, URZ, 0x1f, UR5 ;  /* 0x0000001fff067899 */ /* 0x000fe20008011405 */
[--C-:B------:R-:W-:Y:S01]  /*3a60*/  @!P6 IMAD.IADD R152, R152, 0x1, -R77.reuse ;  /* 0x000000019898e824 */ /* 0x100fe200078e0a4d */
[----:B------:R-:W-:Y:S02]  /*3a70*/  ISETP.GT.U32.AND P6, PT, R77, R88, PT ;  /* 0x000000584d00720c */ /* 0x000fe40003fc4070 */
[----:B------:R1:W2:Y:S01]  /*3a80*/  @P3 LDG.E.U8 R2, desc[UR24][R30.64] ;  /* 0x000000181e023981 */ /* 0x0002a2000c1e1100 */
[----:B------:R-:W-:Y:S01]  /*3a90*/  IADD3 R177, P3, PT, R5, UR5, RZ ;  /* 0x0000000505b17c10 */ /* 0x000fe2000ff7e0ff */
[----:B------:R-:W-:Y:S01]  /*3aa0*/  @!P0 IMAD.IADD R146, R146, 0x1, -R77 ;  /* 0x0000000192928824 */ /* 0x000fe200078e0a4d */
[----:B------:R-:W-:-:S02]  /*3ab0*/  IADD3 R179, P0, PT, R6, UR5, RZ ;  /* 0x0000000506b37c10 */ /* 0x000fc4000ff1e0ff */
[----:B------:R-:W-:Y:S02]  /*3ac0*/  IADD3.X R176, PT, PT, R7, UR6, RZ, P3, !PT ;  /* 0x0000000607b07c10 */ /* 0x000fe40009ffe4ff */
[----:B------:R-:W-:Y:S01]  /*3ad0*/  IADD3.X R178, PT, PT, R8, UR6, RZ, P0, !PT ;  /* 0x0000000608b27c10 */ /* 0x000fe200087fe4ff */
[----:B-1----:R-:W-:Y:S02]  /*3ae0*/  @P4 IMAD.MOV.U32 R30, RZ, RZ, R177 ;  /* 0x000000ffff1e4224 */ /* 0x002fe400078e00b1 */
[----:B------:R-:W-:Y:S02]  /*3af0*/  @P4 IMAD.MOV.U32 R31, RZ, RZ, R176 ;  /* 0x000000ffff1f4224 */ /* 0x000fe400078e00b0 */
[----:B------:R-:W-:Y:S01]  /*3b00*/  @!P6 IMAD.IADD R88, R88, 0x1, -R77 ;  /* 0x000000015858e824 */ /* 0x000fe200078e0a4d */
[----:B------:R-:W-:Y:S01]  /*3b10*/  ISETP.GT.U32.AND P6, PT, R77, R89, PT ;  /* 0x000000594d00720c */ /* 0x000fe20003fc4070 */
[----:B0-----:R-:W-:Y:S01]  /*3b20*/  VIADD R29, R21, 0xfffffff5 ;  /* 0xfffffff5151d7836 */ /* 0x001fe20000000000 */
[----:B------:R0:W2:Y:S01]  /*3b30*/  @P4 LDG.E.U8 R12, desc[UR24][R30.64] ;  /* 0x000000181e0c4981 */ /* 0x0000a2000c1e1100 */
[----:B------:R-:W-:-:S03]  /*3b40*/  USHF.L.U32 UR5, UR8, 0x1, URZ ;  /* 0x0000000108057899 */ /* 0x000fc600080006ff */
[----:B------:R-:W-:Y:S01]  /*3b50*/  ISETP.GE.U32.AND P0, PT, R29, 0x7fffffd6, PT ;  /* 0x7fffffd61d00780c */ /* 0x000fe20003f06070 */
[----:B------:R-:W-:Y:S01]  /*3b60*/  USHF.R.S32.HI UR6, URZ, 0x1f, UR5 ;  /* 0x0000001fff067899 */ /* 0x000fe20008011405 */
[----:B0-----:R-:W-:Y:S02]  /*3b70*/  @P4 IMAD.MOV.U32 R30, RZ, RZ, R179 ;  /* 0x000000ffff1e4224 */ /* 0x001fe400078e00b3 */
[----:B------:R-:W-:-:S05]  /*3b80*/  @P4 IMAD.MOV.U32 R31, RZ, RZ, R178 ;  /* 0x000000ffff1f4224 */ /* 0x000fca00078e00b2 */
[----:B------:R0:W2:Y:S01]  /*3b90*/  @P4 LDG.E.U8 R10, desc[UR24][R30.64] ;  /* 0x000000181e0a4981 */ /* 0x0000a2000c1e1100 */
[----:B------:R-:W-:Y:S01]  /*3ba0*/  IADD3 R29, P4, PT, R5, UR5, RZ ;  /* 0x00000005051d7c10 */ /* 0x000fe2000ff9e0ff */
[----:B------:R-:W-:Y:S01]  /*3bb0*/  @!P6 IMAD.IADD R89, R89, 0x1, -R77 ;  /* 0x000000015959e824 */ /* 0x000fe200078e0a4d */
[----:B------:R-:W-:Y:S02]  /*3bc0*/  ISETP.GT.U32.AND P3, PT, R77, R148, PT ;  /* 0x000000944d00720c */ /* 0x000fe40003f64070 */
[----:B0-----:R-:W-:Y:S02]  /*3bd0*/  IADD3.X R31, PT, PT, R7, UR6, RZ, P4, !PT ;  /* 0x00000006071f7c10 */ /* 0x001fe4000a7fe4ff */
[----:B------:R-:W-:Y:S01]  /*3be0*/  IADD3 R30, P6, PT, R6, UR5, RZ ;  /* 0x00000005061e7c10 */ /* 0x000fe2000ffde0ff */
[----:B------:R-:W-:Y:S02]  /*3bf0*/  @!P2 IMAD.MOV.U32 R34, RZ, RZ, R29 ;  /* 0x000000ffff22a224 */ /* 0x000fe400078e001d */
[----:B------:R-:W-:Y:S01]  /*3c00*/  @!P2 IMAD.MOV.U32 R35, RZ, RZ, R31 ;  /* 0x000000ffff23a224 */ /* 0x000fe200078e001f */
[----:B------:R-:W-:-:S02]  /*3c10*/  IADD3.X R32, PT, PT, R8, UR6, RZ, P6, !PT ;  /* 0x0000000608207c10 */ /* 0x000fc4000b7fe4ff */
[----:B------:R-:W-:Y:S01]  /*3c20*/  ISETP.GT.U32.AND P4, PT, R77, R91, PT ;  /* 0x0000005b4d00720c */ /* 0x000fe20003f84070 */
[----:B------:R-:W-:Y:S01]  /*3c30*/  VIADD R33, R21, 0xfffffffc ;  /* 0xfffffffc15217836 */ /* 0x000fe20000000000 */
[----:B------:R0:W2:Y:S01]  /*3c40*/  @!P2 LDG.E.U8 R11, desc[UR24][R34.64] ;  /* 0x00000018220ba981 */ /* 0x0000a2000c1e1100 */
[----:B------:R-:W-:Y:S01]  /*3c50*/  UIMAD UR5, UR8, 0xa, URZ ;  /* 0x0000000a080578a4 */ /* 0x000fe2000f8e02ff */
[----:B------:R-:W-:Y:S01]  /*3c60*/  @!P3 IMAD.IADD R148, R148, 0x1, -R77 ;  /* 0x000000019494b824 */ /* 0x000fe200078e0a4d */
[----:B------:R-:W-:Y:S02]  /*3c70*/  ISETP.GT.U32.AND P3, PT, R77, R90, PT ;  /* 0x0000005a4d00720c */ /* 0x000fe40003f64070 */
[----:B------:R-:W-:Y:S01]  /*3c80*/  USHF.R.S32.HI UR6, URZ, 0x1f, UR5 ;  /* 0x0000001fff067899 */ /* 0x000fe20008011405 */
[----:B0-----:R-:W-:Y:S02]  /*3c90*/  @!P2 IMAD.MOV.U32 R34, RZ, RZ, R30 ;  /* 0x000000ffff22a224 */ /* 0x001fe400078e001e */
[----:B------:R-:W-:Y:S01]  /*3ca0*/  @!P2 IMAD.MOV.U32 R35, RZ, RZ, R32 ;  /* 0x000000ffff23a224 */ /* 0x000fe200078e0020 */
[----:B------:R-:W-:-:S04]  /*3cb0*/  ISETP.GE.U32.AND P6, PT, R33, 0x7fffffdd, PT ;  /* 0x7fffffdd2100780c */ /* 0x000fc80003fc6070 */
[----:B------:R0:W2:Y:S01]  /*3cc0*/  @!P2 LDG.E.U8 R9, desc[UR24][R34.64] ;  /* 0x000000182209a981 */ /* 0x0000a2000c1e1100 */
[----:B------:R-:W-:Y:S01]  /*3cd0*/  IADD3 R33, P2, PT, R5, UR5, RZ ;  /* 0x0000000505217c10 */ /* 0x000fe2000ff5e0ff */
[----:B------:R-:W-:Y:S01]  /*3ce0*/  @!P4 IMAD.IADD R91, R91, 0x1, -R77 ;  /* 0x000000015b5bc824 */ /* 0x000fe200078e0a4d */
[----:B------:R-:W-:Y:S02]  /*3cf0*/  PRMT R0, RZ, 0x7610, R0 ;  /* 0x00007610ff007816 */ /* 0x000fe40000000000 */
[----:B0-----:R-:W-:Y:S02]  /*3d00*/  IADD3.X R35, PT, PT, R7, UR6, RZ, P2, !PT ;  /* 0x0000000607237c10 */ /* 0x001fe400097fe4ff */
[----:B------:R-:W-:Y:S01]  /*3d10*/  IADD3 R34, P4, PT, R6, UR5, RZ ;  /* 0x0000000506227c10 */ /* 0x000fe2000ff9e0ff */
[----:B------:R-:W-:Y:S01]  /*3d20*/  @!P0 IMAD.MOV.U32 R38, RZ, RZ, R33 ;  /* 0x000000ffff268224 */ /* 0x000fe200078e0021 */
[C---:B------:R-:W-:Y:S01]  /*3d30*/  ISETP.GT.U32.AND P2, PT, R77.reuse, R143, PT ;  /* 0x0000008f4d00720c */ /* 0x040fe20003f44070 */
[----:B------:R-:W-:Y:S01]  /*3d40*/  @!P0 IMAD.MOV.U32 R39, RZ, RZ, R35 ;  /* 0x000000ffff278224 */ /* 0x000fe200078e0023 */
[----:B------:R-:W-:Y:S01]  /*3d50*/  IADD3.X R36, PT, PT, R8, UR6, RZ, P4, !PT ;  /* 0x0000000608247c10 */ /* 0x000fe2000a7fe4ff */
[----:B------:R-:W-:Y:S01]  /*3d60*/  @!P3 IMAD.IADD R90, R90, 0x1, -R77 ;  /* 0x000000015a5ab824 */ /* 0x000fe200078e0a4d */
[----:B------:R-:W-:Y:S01]  /*3d70*/  SHF.R.U32.HI R37, RZ, 0xd, R98 ;  /* 0x0000000dff257819 */ /* 0x000fe20000011662 */
[----:B------:R-:W-:Y:S01]  /*3d80*/  UIMAD UR5, UR8, 0x12, URZ ;  /* 0x00000012080578a4 */ /* 0x000fe2000f8e02ff */
[----:B------:R-:W-:Y:S01]  /*3d90*/  ISETP.GT.U32.AND P3, PT, R77, R141, PT ;  /* 0x0000008d4d00720c */ /* 0x000fe20003f64070 */
[----:B------:R0:W2:Y:S01]  /*3da0*/  @!P0 LDG.E.U8 R0, desc[UR24][R38.64] ;  /* 0x0000001826008981 */ /* 0x0000a2000c1e1100 */
[----:B------:R-:W-:Y:S01]  /*3db0*/  PRMT R3, RZ, 0x7610, R3 ;  /* 0x00007610ff037816 */ /* 0x000fe20000000003 */
[----:B------:R-:W-:Y:S01]  /*3dc0*/  USHF.R.S32.HI UR6, URZ, 0x1f, UR5 ;  /* 0x0000001fff067899 */ /* 0x000fe20008011405 */
[----:B------:R-:W-:Y:S01]  /*3dd0*/  LOP3.LUT P4, RZ, R37, 0x1, RZ, 0xc0, !PT ;  /* 0x0000000125ff7812 */ /* 0x000fe2000788c0ff */
[----:B0-----:R-:W-:-:S02]  /*3de0*/  @!P0 IMAD.MOV.U32 R38, RZ, RZ, R34 ;  /* 0x000000ffff268224 */ /* 0x001fc400078e0022 */
[----:B------:R-:W-:Y:S02]  /*3df0*/  @!P0 IMAD.MOV.U32 R39, RZ, RZ, R36 ;  /* 0x000000ffff278224 */ /* 0x000fe400078e0024 */
[----:B------:R-:W-:-:S03]  /*3e00*/  @!P2 IMAD.IADD R143, R143, 0x1, -R77 ;  /* 0x000000018f8fa824 */ /* 0x000fc600078e0a4d */
[----:B------:R0:W2:Y:S01]  /*3e10*/  @!P0 LDG.E.U8 R3, desc[UR24][R38.64] ;  /* 0x0000001826038981 */ /* 0x0000a2000c1e1100 */
[----:B------:R-:W-:Y:S02]  /*3e20*/  IADD3 R37, P0, PT, R5, UR5, RZ ;  /* 0x0000000505257c10 */ /* 0x000fe4000ff1e0ff */
[----:B------:R-:W-:Y:S01]  /*3e30*/  ISETP.GT.U32.AND P2, PT, R77, R142, PT ;  /* 0x0000008e4d00720c */ /* 0x000fe20003f44070 */
[----:B------:R-:W-:Y:S01]  /*3e40*/  @!P3 IMAD.IADD R141, R141, 0x1, -R77 ;  /* 0x000000018d8db824 */ /* 0x000fe200078e0a4d */
[----:B------:R-:W-:Y:S02]  /*3e50*/  SHF.R.U32.HI R41, RZ, 0x5, R98 ;  /* 0x00000005ff297819 */ /* 0x000fe40000011662 */
[----:B0-----:R-:W-:Y:S02]  /*3e60*/  IADD3.X R39, PT, PT, R7, UR6, RZ, P0, !PT ;  /* 0x0000000607277c10 */ /* 0x001fe400087fe4ff */
[----:B------:R-:W-:Y:S02]  /*3e70*/  ISETP.GT.U32.AND P0, PT, R77, R144, PT ;  /* 0x000000904d00720c */ /* 0x000fe40003f04070 */
[----:B------:R-:W-:Y:S01]  /*3e80*/  IADD3 R38, P3, PT, R6, UR5, RZ ;  /* 0x0000000506267c10 */ /* 0x000fe2000ff7e0ff */
[----:B------:R-:W-:Y:S01]  /*3e90*/  @P4 IMAD.MOV.U32 R42, RZ, RZ, R37 ;  /* 0x000000ffff2a4224 */ /* 0x000fe200078e0025 */
[----:B------:R-:W-:Y:S01]  /*3ea0*/  PRMT R252, RZ, 0x7610, R252 ;  /* 0x00007610fffc7816 */ /* 0x000fe200000000fc */
[----:B------:R-:W-:Y:S01]  /*3eb0*/  @P4 IMAD.MOV.U32 R43, RZ, RZ, R39 ;  /* 0x000000ffff2b4224 */ /* 0x000fe200078e0027 */
[----:B------:R-:W-:Y:S01]  /*3ec0*/  UIMAD UR5, UR8, 0x1a, URZ ;  /* 0x0000001a080578a4 */ /* 0x000fe2000f8e02ff */
[----:B------:R-:W-:-:S02]  /*3ed0*/  IADD3.X R40, PT, PT, R8, UR6, RZ, P3, !PT ;  /* 0x0000000608287c10 */ /* 0x000fc40009ffe4ff */
[----:B------:R-:W-:Y:S01]  /*3ee0*/  LOP3.LUT P3, RZ, R41, 0x1, RZ, 0xc0, !PT ;  /* 0x0000000129ff7812 */ /* 0x000fe2000786c0ff */
[----:B------:R-:W-:Y:S01]  /*3ef0*/  USHF.R.S32.HI UR6, URZ, 0x1f, UR5 ;  /* 0x0000001fff067899 */ /* 0x000fe20008011405 */
[----:B------:R-:W-:Y:S01]  /*3f00*/  PRMT R251, RZ, 0x7610, R251 ;  /* 0x00007610fffb7816 */ /* 0x000fe200000000fb */
[----:B------:R0:W2:Y:S01]  /*3f10*/  @P4 LDG.E.U8 R252, desc[UR24][R42.64] ;  /* 0x000000182afc4981 */ /* 0x0000a2000c1e1100 */
[--C-:B------:R-:W-:Y:S01]  /*3f20*/  @!P2 IMAD.IADD R142, R142, 0x1, -R77.reuse ;  /* 0x000000018e8ea824 */ /* 0x100fe200078e0a4d */
[----:B------:R-:W-:Y:S01]  /*3f30*/  IADD3 R182, P2, PT, R5, UR5, RZ ;  /* 0x0000000505b67c10 */ /* 0x000fe2000ff5e0ff */
[----:B------:R-:W-:Y:S01]  /*3f40*/  @!P0 IMAD.IADD R144, R144, 0x1, -R77 ;  /* 0x0000000190908824 */ /* 0x000fe200078e0a4d */
[----:B------:R-:W-:Y:S02]  /*3f50*/  ISETP.GT.U32.AND P0, PT, R77, R139, PT ;  /* 0x0000008b4d00720c */ /* 0x000fe40003f04070 */
[----:B------:R-:W-:Y:S01]  /*3f60*/  IADD3.X R180, PT, PT, R7, UR6, RZ, P2, !PT ;  /* 0x0000000607b47c10 */ /* 0x000fe200097fe4ff */
[----:B0-----:R-:W-:-:S02]  /*3f70*/  @P4 IMAD.MOV.U32 R42, RZ, RZ, R38 ;  /* 0x000000ffff2a4224 */ /* 0x001fc400078e0026 */
[----:B------:R-:W-:Y:S01]  /*3f80*/  @P4 IMAD.MOV.U32 R43, RZ, RZ, R40 ;  /* 0x000000ffff2b4224 */ /* 0x000fe200078e0028 */
[----:B------:R-:W-:-:S04]  /*3f90*/  ISETP.GT.U32.AND P2, PT, R77, R140, PT ;  /* 0x0000008c4d00720c */ /* 0x000fc80003f44070 */
[----:B------:R0:W2:Y:S01]  /*3fa0*/  @P4 LDG.E.U8 R251, desc[UR24][R42.64] ;  /* 0x000000182afb4981 */ /* 0x0000a2000c1e1100 */
[----:B------:R-:W-:Y:S02]  /*3fb0*/  IADD3 R185, P4, PT, R6, UR5, RZ ;  /* 0x0000000506b97c10 */ /* 0x000fe4000ff9e0ff */
[----:B------:R-:W-:Y:S01]  /*3fc0*/  PRMT R250, RZ, 0x7610, R250 ;  /* 0x00007610fffa7816 */ /* 0x000fe200000000fa */
[----:B------:R-:W-:Y:S01]  /*3fd0*/  VIADD R41, R21, 0xfffffff4 ;  /* 0xfffffff415297836 */ /* 0x000fe20000000000 */
[----:B------:R-:W-:Y:S01]  /*3fe0*/  IADD3.X R184, PT, PT, R8, UR6, RZ, P4, !PT ;  /* 0x0000000608b87c10 */ /* 0x000fe2000a7fe4ff */
[----:B------:R-:W-:Y:S01]  /*3ff0*/  UIMAD UR5, UR8, 0x3, URZ ;  /* 0x00000003080578a4 */ /* 0x000fe2000f8e02ff */
[----:B0-----:R-:W-:Y:S02]  /*4000*/  @P3 IMAD.MOV.U32 R42, RZ, RZ, R182 ;  /* 0x000000ffff2a3224 */ /* 0x001fe400078e00b6 */
[----:B------:R-:W-:Y:S01]  /*4010*/  @P3 IMAD.MOV.U32 R43, RZ, RZ, R180 ;  /* 0x000000ffff2b3224 */ /* 0x000fe200078e00b4 */
[----:B------:R-:W-:Y:S01]  /*4020*/  PRMT R249, RZ, 0x7610, R249 ;  /* 0x00007610fff97816 */ /* 0x000fe200000000f9 */
[----:B------:R-:W-:Y:S01]  /*4030*/  USHF.R.S32.HI UR6, URZ, 0x1f, UR5 ;  /* 0x0000001fff067899 */ /* 0x000fe20008011405 */
[----:B------:R-:W-:-:S02]  /*4040*/  ISETP.GE.U32.AND P4, PT, R41, 0x7fffffd5, PT ;  /* 0x7fffffd52900780c */ /* 0x000fc40003f86070 */
[----:B------:R0:W2:Y:S01]  /*4050*/  @P3 LDG.E.U8 R250, desc[UR24][R42.64] ;  /* 0x000000182afa3981 */ /* 0x0000a2000c1e1100 */
[--C-:B------:R-:W-:Y:S01]  /*4060*/  @!P0 IMAD.IADD R139, R139, 0x1, -R77.reuse ;  /* 0x000000018b8b8824 */ /* 0x100fe200078e0a4d */
[----:B------:R-:W-:Y:S01]  /*4070*/  IADD3 R41, P0, PT, R5, UR5, RZ ;  /* 0x0000000505297c10 */ /* 0x000fe2000ff1e0ff */
[----:B------:R-:W-:Y:S01]  /*4080*/  @!P2 IMAD.IADD R140, R140, 0x1, -R77 ;  /* 0x000000018c8ca824 */ /* 0x000fe200078e0a4d */
[----:B------:R-:W-:Y:S01]  /*4090*/  ISETP.GT.U32.AND P2, PT, R77, R138, PT ;  /* 0x0000008a4d00720c */ /* 0x000fe20003f44070 */
[----:B0-----:R-:W-:Y:S02]  /*40a0*/  @P3 IMAD.MOV.U32 R42, RZ, RZ, R185 ;  /* 0x000000ffff2a3224 */ /* 0x001fe400078e00b9 */
[----:B------:R-:W-:-:S05]  /*40b0*/  @P3 IMAD.MOV.U32 R43, RZ, RZ, R184 ;  /* 0x000000ffff2b3224 */ /* 0x000fca00078e00b8 */
[----:B------:R0:W2:Y:S01]  /*40c0*/  @P3 LDG.E.U8 R249, desc[UR24][R42.64] ;  /* 0x000000182af93981 */ /* 0x0000a2000c1e1100 */
[----:B------:R-:W-:Y:S01]  /*40d0*/  PRMT R248, RZ, 0x7610, R248 ;  /* 0x00007610fff87816 */ /* 0x000fe200000000f8 */
[----:B------:R-:W-:Y:S01]  /*40e0*/  @!P6 IMAD.MOV.U32 R46, RZ, RZ, R41 ;  /* 0x000000ffff2ee224 */ /* 0x000fe200078e0029 */
[----:B0-----:R-:W-:Y:S02]  /*40f0*/  IADD3.X R43, PT, PT, R7, UR6, RZ, P0, !PT ;  /* 0x00000006072b7c10 */ /* 0x001fe400087fe4ff */
[----:B------:R-:W-:Y:S02]  /*4100*/  IADD3 R42, P3, PT, R6, UR5, RZ ;  /* 0x00000005062a7c10 */ /* 0x000fe4000ff7e0ff */
[----:B------:R-:W-:Y:S01]  /*4110*/  ISETP.GT.U32.AND P0, PT, R77, R93, PT ;  /* 0x0000005d4d00720c */ /* 0x000fe20003f04070 */
[----:B------:R-:W-:Y:S01]  /*4120*/  @!P6 IMAD.MOV.U32 R47, RZ, RZ, R43 ;  /* 0x000000ffff2fe224 */ /* 0x000fe200078e002b */
[----:B------:R-:W-:Y:S01]  /*4130*/  IADD3.X R44, PT, PT, R8, UR6, RZ, P3, !PT ;  /* 0x00000006082c7c10 */ /* 0x000fe20009ffe4ff */
[----:B------:R-:W-:Y:S01]  /*4140*/  VIADD R45, R21, 0xfffffffb ;  /* 0xfffffffb152d7836 */ /* 0x000fe20000000000 */
[----:B------:R-:W-:Y:S01]  /*4150*/  UIMAD UR5, UR8, 0xb, URZ ;  /* 0x0000000b080578a4 */ /* 0x000fe2000f8e02ff */
[----:B------:R-:W-:Y:S01]  /*4160*/  PRMT R247, RZ, 0x7610, R247 ;  /* 0x00007610fff77816 */ /* 0x000fe200000000f7 */
[----:B------:R0:W2:Y:S01]  /*4170*/  @!P6 LDG.E.U8 R248, desc[UR24][R46.64] ;  /* 0x000000182ef8e981 */ /* 0x0000a2000c1e1100 */
[----:B------:R-:W-:Y:S01]  /*4180*/  @!P2 IMAD.IADD R138, R138, 0x1, -R77 ;  /* 0x000000018a8aa824 */ /* 0x000fe200078e0a4d */
[----:B------:R-:W-:Y:S01]  /*4190*/  USHF.R.S32.HI UR6, URZ, 0x1f, UR5 ;  /* 0x0000001fff067899 */ /* 0x000fe20008011405 */
[----:B------:R-:W-:-:S02]  /*41a0*/  ISETP.GE.U32.AND P3, PT, R45, 0x7fffffdc, PT ;  /* 0x7fffffdc2d00780c */ /* 0x000fc40003f66070 */
[----:B------:R-:W-:Y:S01]  /*41b0*/  IADD3 R45, P2, PT, R5, UR5, RZ ;  /* 0x00000005052d7c10 */ /* 0x000fe2000ff5e0ff */
[----:B0-----:R-:W-:Y:S02]  /*41c0*/  @!P6 IMAD.MOV.U32 R46, RZ, RZ, R42 ;  /* 0x000000ffff2ee224 */ /* 0x001fe400078e002a */
[----:B------:R-:W-:Y:S02]  /*41d0*/  @!P6 IMAD.MOV.U32 R47, RZ, RZ, R44 ;  /* 0x000000ffff2fe224 */ /* 0x000fe400078e002c */
[----:B------:R-:W-:Y:S01]  /*41e0*/  @!P0 IMAD.IADD R93, R93, 0x1, -R77 ;  /* 0x000000015d5d8824 */ /* 0x000fe200078e0a4d */
[----:B------:R-:W-:Y:S02]  /*41f0*/  ISETP.GT.U32.AND P0, PT, R77, R92, PT ;  /* 0x0000005c4d00720c */ /* 0x000fe40003f04070 */
[----:B------:R0:W2:Y:S01]  /*4200*/  @!P6 LDG.E.U8 R247, desc[UR24][R46.64] ;  /* 0x000000182ef7e981 */ /* 0x0000a2000c1e1100 */
[----:B------:R-:W-:Y:S01]  /*4210*/  PRMT R246, RZ, 0x7610, R246 ;  /* 0x00007610fff67816 */ /* 0x000fe200000000f6 */
[----:B------:R-:W-:Y:S01]  /*4220*/  @!P4 IMAD.MOV.U32 R50, RZ, RZ, R45 ;  /* 0x000000ffff32c224 */ /* 0x000fe200078e002d */
[----:B------:R-:W-:-:S02]  /*4230*/  SHF.R.U32.HI R49, RZ, 0xc, R98 ;  /* 0x0000000cff317819 */ /* 0x000fc40000011662 */
[----:B0-----:R-:W-:Y:S02]  /*4240*/  IADD3.X R47, PT, PT, R7, UR6, RZ, P2, !PT ;  /* 0x00000006072f7c10 */ /* 0x001fe400097fe4ff */
[----:B------:R-:W-:Y:S01]  /*4250*/  IADD3 R46, P6, PT, R6, UR5, RZ ;  /* 0x00000005062e7c10 */ /* 0x000fe2000ffde0ff */
[----:B------:R-:W-:Y:S02]  /*4260*/  UIMAD UR5, UR8, 0x13, URZ ;  /* 0x00000013080578a4 */ /* 0x000fe4000f8e02ff */
[----:B------:R-:W-:Y:S01]  /*4270*/  @!P4 IMAD.MOV.U32 R51, RZ, RZ, R47 ;  /* 0x000000ffff33c224 */ /* 0x000fe200078e002f */
[----:B------:R-:W-:Y:S02]  /*4280*/  IADD3.X R48, PT, PT, R8, UR6, RZ, P6, !PT ;  /* 0x0000000608307c10 */ /* 0x000fe4000b7fe4ff */
[----:B------:R-:W-:Y:S02]  /*4290*/  ISETP.GT.U32.AND P2, PT, R77, R137, PT ;  /* 0x000000894d00720c */ /* 0x000fe40003f44070 */
[----:B------:R-:W-:Y:S01]  /*42a0*/  LOP3.LUT P6, RZ, R49, 0x1, RZ, 0xc0, !PT ;  /* 0x0000000131ff7812 */ /* 0x000fe200078cc0ff */
[----:B------:R0:W2:Y:S01]  /*42b0*/  @!P4 LDG.E.U8 R246, desc[UR24][R50.64] ;  /* 0x0000001832f6c981 */ /* 0x0000a2000c1e1100 */
[----:B------:R-:W-:Y:S01]  /*42c0*/  PRMT R245, RZ, 0x7610, R245 ;  /* 0x00007610fff57816 */ /* 0x000fe200000000f5 */
[----:B------:R-:W-:Y:S01]  /*42d0*/  USHF.R.S32.HI UR6, URZ, 0x1f, UR5 ;  /* 0x0000001fff067899 */ /* 0x000fe20008011405 */
[----:B------:R-:W-:Y:S01]  /*42e0*/  @!P0 IMAD.IADD R92, R92, 0x1, -R77 ;  /* 0x000000015c5c8824 */ /* 0x000fe200078e0a4d */
[----:B------:R-:W-:Y:S01]  /*42f0*/  IADD3 R49, P0, PT, R5, UR5, RZ ;  /* 0x0000000505317c10 */ /* 0x000fe2000ff1e0ff */
[----:B0-----:R-:W-:-:S02]  /*4300*/  @!P4 IMAD.MOV.U32 R50, RZ, RZ, R46 ;  /* 0x000000ffff32c224 */ /* 0x001fc400078e002e */
[----:B------:R-:W-:-:S05]  /*4310*/  @!P4 IMAD.MOV.U32 R51, RZ, RZ, R48 ;  /* 0x000000ffff33c224 */ /* 0x000fca00078e0030 */
[----:B------:R0:W2:Y:S01]  /*4320*/  @!P4 LDG.E.U8 R245, desc[UR24][R50.64] ;  /* 0x0000001832f5c981 */ /* 0x0000a2000c1e1100 */
[----:B------:R-:W-:Y:S01]  /*4330*/  PRMT R244, RZ, 0x7610, R244 ;  /* 0x00007610fff47816 */ /* 0x000fe200000000f4 */
[----:B------:R-:W-:Y:S01]  /*4340*/  @!P2 IMAD.IADD R137, R137, 0x1, -R77 ;  /* 0x000000018989a824 */ /* 0x000fe200078e0a4d */
[----:B------:R-:W-:Y:S01]  /*4350*/  ISETP.GT.U32.AND P2, PT, R77, R94, PT ;  /* 0x0000005e4d00720c */ /* 0x000fe20003f44070 */
[----:B------:R-:W-:Y:S01]  /*4360*/  @P6 IMAD.MOV.U32 R54, RZ, RZ, R49 ;  /* 0x000000ffff366224 */ /* 0x000fe200078e0031 */
[----:B0-----:R-:W-:Y:S02]  /*4370*/  IADD3.X R51, PT, PT, R7, UR6, RZ, P0, !PT ;  /* 0x0000000607337c10 */ /* 0x001fe400087fe4ff */
[----:B------:R-:W-:-:S03]  /*4380*/  IADD3 R50, P4, PT, R6, UR5, RZ ;  /* 0x0000000506327c10 */ /* 0x000fc6000ff9e0ff */
[----:B------:R-:W-:Y:S01]  /*4390*/  @P6 IMAD.MOV.U32 R55, RZ, RZ, R51 ;  /* 0x000000ffff376224 */ /* 0x000fe200078e0033 */
[----:B------:R-:W-:Y:S02]  /*43a0*/  IADD3.X R52, PT, PT, R8, UR6, RZ, P4, !PT ;  /* 0x0000000608347c10 */ /* 0x000fe4000a7fe4ff */
[----:B------:R-:W-:Y:S02]  /*43b0*/  SHF.R.U32.HI R53, RZ, 0x4, R98 ;  /* 0x00000004ff357819 */ /* 0x000fe40000011662 */
[----:B------:R-:W-:Y:S01]  /*43c0*/  ISETP.GT.U32.AND P0, PT, R77, R95, PT ;  /* 0x0000005f4d00720c */ /* 0x000fe20003f04070 */
[----:B------:R0:W2:Y:S01]  /*43d0*/  @P6 LDG.E.U8 R244, desc[UR24][R54.64] ;  /* 0x0000001836f46981 */ /* 0x0000a2000c1e1100 */
[----:B------:R-:W-:Y:S01]  /*43e0*/  PRMT R243, RZ, 0x7610, R243 ;  /* 0x00007610fff37816 */ /* 0x000fe200000000f3 */
[----:B------:R-:W-:Y:S01]  /*43f0*/  UIMAD UR5, UR8, 0x1b, URZ ;  /* 0x0000001b080578a4 */ /* 0x000fe2000f8e02ff */
[----:B------:R-:W-:-:S03]  /*4400*/  LOP3.LUT P4, RZ, R53, 0x1, RZ, 0xc0, !PT ;  /* 0x0000000135ff7812 */ /* 0x000fc6000788c0ff */
[----:B------:R-:W-:Y:S01]  /*4410*/  USHF.R.S32.HI UR6, URZ, 0x1f, UR5 ;  /* 0x0000001fff067899 */ /* 0x000fe20008011405 */
[----:B0-----:R-:W-:Y:S02]  /*4420*/  @P6 IMAD.MOV.U32 R54, RZ, RZ, R50 ;  /* 0x000000ffff366224 */ /* 0x001fe400078e0032 */
[----:B------:R-:W-:Y:S02]  /*4430*/  @P6 IMAD.MOV.U32 R55, RZ, RZ, R52 ;  /* 0x000000ffff376224 */ /* 0x000fe400078e0034 */
[----:B------:R-:W-:-:S03]  /*4440*/  @!P2 IMAD.IADD R94, R94, 0x1, -R77 ;  /* 0x000000015e5ea824 */ /* 0x000fc600078e0a4d */
[----:B------:R0:W2:Y:S01]  /*4450*/  @P6 LDG.E.U8 R243, desc[UR24][R54.64] ;  /* 0x0000001836f36981 */ /* 0x0000a2000c1e1100 */
[----:B------:R-:W-:Y:S02]  /*4460*/  IADD3 R187, P6, PT, R5, UR5, RZ ;  /* 0x0000000505bb7c10 */ /* 0x000fe4000ffde0ff */
[----:B------:R-:W-:Y:S01]  /*4470*/  ISETP.GT.U32.AND P2, PT, R77, R136, PT ;  /* 0x000000884d00720c */ /* 0x000fe20003f44070 */
[----:B------:R-:W-:Y:S01]  /*4480*/  @!P0 IMAD.IADD R95, R95, 0x1, -R77 ;  /* 0x000000015f5f8824 */ /* 0x000fe200078e0a4d */
[----:B------:R-:W-:Y:S02]  /*4490*/  IADD3.X R186, PT, PT, R7, UR6, RZ, P6, !PT ;  /* 0x0000000607ba7c10 */ /* 0x000fe4000b7fe4ff */
[----:B------:R-:W-:Y:S02]  /*44a0*/  IADD3 R191, P0, PT, R6, UR5, RZ ;  /* 0x0000000506bf7c10 */ /* 0x000fe4000ff1e0ff */
[----:B------:R-:W-:Y:S01]  /*44b0*/  PRMT R242, RZ, 0x7610, R242 ;  /* 0x00007610fff27816 */ /* 0x000fe200000000f2 */
[----:B0-----:R-:W-:Y:S01]  /*44c0*/  @P4 IMAD.MOV.U32 R54, RZ, RZ, R187 ;  /* 0x000000ffff364224 */ /* 0x001fe200078e00bb */
[----:B------:R-:W-:Y:S01]  /*44d0*/  IADD3.X R188, PT, PT, R8, UR6, RZ, P0, !PT ;  /* 0x0000000608bc7c10 */ /* 0x000fe200087fe4ff */
[----:B------:R-:W-:Y:S01]  /*44e0*/  @P4 IMAD.MOV.U32 R55, RZ, RZ, R186 ;  /* 0x000000ffff374224 */ /* 0x000fe200078e00ba */
[----:B------:R-:W-:Y:S01]  /*44f0*/  USHF.L.U32 UR5, UR8, 0x2, URZ ;  /* 0x0000000208057899 */ /* 0x000fe200080006ff */
[----:B------:R-:W-:Y:S01]  /*4500*/  VIADD R53, R21, 0xfffffff3 ;  /* 0xfffffff315357836 */ /* 0x000fe20000000000 */
[----:B------:R-:W-:-:S02]  /*4510*/  PRMT R241, RZ, 0x7610, R241 ;  /* 0x00007610fff17816 */ /* 0x000fc400000000f1 */
[----:B------:R0:W2:Y:S01]  /*4520*/  @P4 LDG.E.U8 R242, desc[UR24][R54.64] ;  /* 0x0000001836f24981 */ /* 0x0000a2000c1e1100 */
[----:B------:R-:W-:Y:S01]  /*4530*/  USHF.R.S32.HI UR6, URZ, 0x1f, UR5 ;  /* 0x0000001fff067899 */ /* 0x000fe20008011405 */
[----:B------:R-:W-:Y:S01]  /*4540*/  ISETP.GE.U32.AND P0, PT, R53, 0x7fffffd4, PT ;  /* 0x7fffffd43500780c */ /* 0x000fe20003f06070 */
[----:B------:R-:W-:Y:S01]  /*4550*/  @!P2 IMAD.IADD R136, R136, 0x1, -R77 ;  /* 0x000000018888a824 */ /* 0x000fe200078e0a4d */
[----:B------:R-:W-:Y:S02]  /*4560*/  IADD3 R53, P2, PT, R5, UR5, RZ ;  /* 0x0000000505357c10 */ /* 0x000fe4000ff5e0ff */
[----:B------:R-:W-:Y:S01]  /*4570*/  ISETP.GT.U32.AND P6, PT, R77, R97, PT ;  /* 0x000000614d00720c */ /* 0x000fe20003fc4070 */
[----:B0-----:R-:W-:Y:S02]  /*4580*/  @P4 IMAD.MOV.U32 R54, RZ, RZ, R191 ;  /* 0x000000ffff364224 */ /* 0x001fe400078e00bf */
[----:B------:R-:W-:Y:S01]  /*4590*/  @P4 IMAD.MOV.U32 R55, RZ, RZ, R188 ;  /* 0x000000ffff374224 */ /* 0x000fe200078e00bc */
[----:B------:R-:W-:-:S04]  /*45a0*/  SHF.R.U32.HI R56, RZ, 0xb, R98 ;  /* 0x0000000bff387819 */ /* 0x000fc80000011662 */
[----:B------:R0:W2:Y:S01]  /*45b0*/  @P4 LDG.E.U8 R241, desc[UR24][R54.64] ;  /* 0x0000001836f14981 */ /* 0x0000a2000c1e1100 */
[----:B------:R-:W-:Y:S01]  /*45c0*/  PRMT R240, RZ, 0x7610, R240 ;  /* 0x00007610fff07816 */ /* 0x000fe200000000f0 */
[----:B------:R-:W-:Y:S01]  /*45d0*/  @!P3 IMAD.MOV.U32 R58, RZ, RZ, R53 ;  /* 0x000000ffff3ab224 */ /* 0x000fe200078e0035 */
[----:B0-----:R-:W-:Y:S02]  /*45e0*/  IADD3.X R54, PT, PT, R7, UR6, RZ, P2, !PT ;  /* 0x0000000607367c10 */ /* 0x001fe400097fe4ff */
[----:B------:R-:W-:Y:S02]  /*45f0*/  IADD3 R55, P4, PT, R6, UR5, RZ ;  /* 0x0000000506377c10 */ /* 0x000fe4000ff9e0ff */
[----:B------:R-:W-:Y:S01]  /*4600*/  LOP3.LUT P2, RZ, R56, 0x1, RZ, 0xc0, !PT ;  /* 0x0000000138ff7812 */ /* 0x000fe2000784c0ff */
[----:B------:R-:W-:Y:S01]  /*4610*/  @!P3 IMAD.MOV.U32 R59, RZ, RZ, R54 ;  /* 0x000000ffff3bb224 */ /* 0x000fe200078e0036 */
[----:B------:R-:W-:Y:S01]  /*4620*/  IADD3.X R56, PT, PT, R8, UR6, RZ, P4, !PT ;  /* 0x0000000608387c10 */ /* 0x000fe2000a7fe4ff */
[----:B------:R-:W-:Y:S01]  /*4630*/  @!P6 IMAD.IADD R97, R97, 0x1, -R77 ;  /* 0x000000016161e824 */ /* 0x000fe200078e0a4d */
[----:B------:R-:W-:Y:S01]  /*4640*/  PRMT R239, RZ, 0x7610, R239 ;  /* 0x00007610ffef7816 */ /* 0x000fe200000000ef */
[----:B------:R-:W-:Y:S01]  /*4650*/  UIMAD UR5, UR8, 0xc, URZ ;  /* 0x0000000c080578a4 */ /* 0x000fe2000f8e02ff */
[----:B------:R0:W2:Y:S01]  /*4660*/  @!P3 LDG.E.U8 R240, desc[UR24][R58.64] ;  /* 0x000000183af0b981 */ /* 0x0000a2000c1e1100 */
[----:B------:R-:W-:-:S02]  /*4670*/  ISETP.GT.U32.AND P6, PT, R77, R96, PT ;  /* 0x000000604d00720c */ /* 0x000fc40003fc4070 */
[----:B------:R-:W-:Y:S01]  /*4680*/  ISETP.GT.U32.AND P4, PT, R77, R135, PT ;  /* 0x000000874d00720c */ /* 0x000fe20003f84070 */
[----:B------:R-:W-:Y:S01]  /*4690*/  USHF.R.S32.HI UR15, URZ, 0x1f, UR5 ;  /* 0x0000001fff0f7899 */ /* 0x000fe20008011405 */
[----:B0-----:R-:W-:Y:S02]  /*46a0*/  @!P3 IMAD.MOV.U32 R58, RZ, RZ, R55 ;  /* 0x000000ffff3ab224 */ /* 0x001fe400078e0037 */
[----:B------:R-:W-:-:S05]  /*46b0*/  @!P3 IMAD.MOV.U32 R59, RZ, RZ, R56 ;  /* 0x000000ffff3bb224 */ /* 0x000fca00078e0038 */
[----:B------:R0:W2:Y:S01]  /*46c0*/  @!P3 LDG.E.U8 R239, desc[UR24][R58.64] ;  /* 0x000000183aefb981 */ /* 0x0000a2000c1e1100 */
[----:B------:R-:W-:Y:S01]  /*46d0*/  IADD3 R57, P3, PT, R5, UR5, RZ ;  /* 0x0000000505397c10 */ /* 0x000fe2000ff7e0ff */
[----:B------:R-:W-:Y:S01]  /*46e0*/  UIMAD UR6, UR8, 0x14, URZ ;  /* 0x00000014080678a4 */ /* 0x000fe2000f8e02ff */
[----:B------:R-:W-:Y:S01]  /*46f0*/  SHF.R.U32.HI R60, RZ, 0x3, R98 ;  /* 0x00000003ff3c7819 */ /* 0x000fe20000011662 */
[----:B------:R-:W-:Y:S01]  /*4700*/  @!P6 IMAD.IADD R96, R96, 0x1, -R77 ;  /* 0x000000016060e824 */ /* 0x000fe200078e0a4d */
[----:B------:R-:W-:Y:S02]  /*4710*/  PRMT R238, RZ, 0x7610, R238 ;  /* 0x00007610ffee7816 */ /* 0x000fe400000000ee */
[----:B0-----:R-:W-:Y:S01]  /*4720*/  IADD3.X R58, PT, PT, R7, UR15, RZ, P3, !PT ;  /* 0x0000000f073a7c10 */ /* 0x001fe20009ffe4ff */
[----:B------:R-:W-:Y:S01]  /*4730*/  USHF.R.S32.HI UR16, URZ, 0x1f, UR6 ;  /* 0x0000001fff107899 */ /* 0x000fe20008011406 */
[----:B------:R-:W-:Y:S02]  /*4740*/  ISETP.GT.U32.AND P6, PT, R77, R100, PT ;  /* 0x000000644d00720c */ /* 0x000fe40003fc4070 */
[----:B------:R-:W-:Y:S01]  /*4750*/  LOP3.LUT P3, RZ, R60, 0x1, RZ, 0xc0, !PT ;  /* 0x000000013cff7812 */ /* 0x000fe2000786c0ff */
[----:B------:R-:W-:Y:S01]  /*4760*/  @!P0 IMAD.MOV.U32 R60, RZ, RZ, R57 ;  /* 0x000000ffff3c8224 */ /* 0x000fe200078e0039 */
[----:B------:R-:W-:Y:S01]  /*4770*/  UIMAD UR14, UR8, 0x1c, URZ ;  /* 0x0000001c080e78a4 */ /* 0x000fe2000f8e02ff */
[----:B------:R-:W-:-:S02]  /*4780*/  @!P0 IMAD.MOV.U32 R61, RZ, RZ, R58 ;  /* 0x000000ffff3d8224 */ /* 0x000fc400078e003a */
[----:B------:R-:W-:Y:S01]  /*4790*/  @!P4 IMAD.IADD R135, R135, 0x1, -R77 ;  /* 0x000000018787c824 */ /* 0x000fe200078e0a4d */
[----:B------:R-:W-:Y:S01]  /*47a0*/  IADD3 R59, P4, PT, R5, UR6, RZ ;  /* 0x00000006053b7c10 */ /* 0x000fe2000ff9e0ff */
[----:B------:R-:W-:Y:S01]  /*47b0*/  USHF.R.S32.HI UR17, URZ, 0x1f, UR14 ;  /* 0x0000001fff117899 */ /* 0x000fe2000801140e */
[----:B------:R0:W2:Y:S01]  /*47c0*/  @!P0 LDG.E.U8 R238, desc[UR24][R60.64] ;  /* 0x000000183cee8981 */ /* 0x0000a2000c1e1100 */
[----:B------:R-:W-:Y:S02]  /*47d0*/  PRMT R237, RZ, 0x7610, R237 ;  /* 0x00007610ffed7816 */ /* 0x000fe400000000ed */
[----:B------:R-:W-:Y:S01]  /*47e0*/  @P2 IMAD.MOV.U32 R62, RZ, RZ, R59 ;  /* 0x000000ffff3e2224 */ /* 0x000fe200078e003b */
[----:B0-----:R-:W-:Y:S02]  /*47f0*/  IADD3.X R60, PT, PT, R7, UR16, RZ, P4, !PT ;  /* 0x00000010073c7c10 */ /* 0x001fe4000a7fe4ff */
[----:B------:R-:W-:Y:S01]  /*4800*/  IADD3 R193, P4, PT, R5, UR14, RZ ;  /* 0x0000000e05c17c10 */ /* 0x000fe2000ff9e0ff */
[----:B------:R-:W-:-:S02]  /*4810*/  @!P6 IMAD.IADD R100, R100, 0x1, -R77 ;  /* 0x000000016464e824 */ /* 0x000fc400078e0a4d */
[----:B------:R-:W-:Y:S01]  /*4820*/  @P2 IMAD.MOV.U32 R63, RZ, RZ, R60 ;  /* 0x000000ffff3f2224 */ /* 0x000fe200078e003c */
[----:B------:R-:W-:Y:S02]  /*4830*/  IADD3.X R192, PT, PT, R7, UR17, RZ, P4, !PT ;  /* 0x0000001107c07c10 */ /* 0x000fe4000a7fe4ff */
[----:B------:R-:W-:Y:S01]  /*4840*/  IADD3 R61, P6, PT, R6, UR5, RZ ;  /* 0x00000005063d7c10 */ /* 0x000fe2000ffde0ff */
[----:B------:R-:W-:Y:S01]  /*4850*/  @P3 IMAD.MOV.U32 R64, RZ, RZ, R193 ;  /* 0x000000ffff403224 */ /* 0x000fe200078e00c1 */
[----:B------:R-:W-:Y:S01]  /*4860*/  PRMT R236, RZ, 0x7610, R236 ;  /* 0x00007610ffec7816 */ /* 0x000fe200000000ec */
[----:B------:R0:W2:Y:S01]  /*4870*/  @P2 LDG.E.U8 R237, desc[UR24][R62.64] ;  /* 0x000000183eed2981 */ /* 0x0000a2000c1e1100 */
[----:B------:R-:W-:Y:S01]  /*4880*/  @P3 IMAD.MOV.U32 R65, RZ, RZ, R192 ;  /* 0x000000ffff413224 */ /* 0x000fe200078e00c0 */
[----:B------:R-:W-:Y:S02]  /*4890*/  PRMT R235, RZ, 0x7610, R235 ;  /* 0x00007610ffeb7816 */ /* 0x000fe400000000eb */
[----:B------:R-:W-:-:S02]  /*48a0*/  ISETP.GT.U32.AND P4, PT, R77, R134, PT ;  /* 0x000000864d00720c */ /* 0x000fc40003f84070 */
[----:B------:R1:W2:Y:S01]  /*48b0*/  @P3 LDG.E.U8 R236, desc[UR24][R64.64] ;  /* 0x0000001840ec3981 */ /* 0x0002a2000c1e1100 */
[----:B0-----:R-:W-:Y:S02]  /*48c0*/  IADD3.X R62, PT, PT, R8, UR15, RZ, P6, !PT ;  /* 0x0000000f083e7c10 */ /* 0x001fe4000b7fe4ff */
[----:B------:R-:W-:Y:S01]  /*48d0*/  ISETP.GT.U32.AND P6, PT, R77, R101, PT ;  /* 0x000000654d00720c */ /* 0x000fe20003fc4070 */
[----:B------:R-:W-:Y:S02]  /*48e0*/  VIADD R63, R21, 0xfffffffa ;  /* 0xfffffffa153f7836 */ /* 0x000fe40000000000 */
[----:B-1----:R-:W-:Y:S02]  /*48f0*/  @!P0 IMAD.MOV.U32 R64, RZ, RZ, R61 ;  /* 0x000000ffff408224 */ /* 0x002fe400078e003d */
[----:B------:R-:W-:Y:S01]  /*4900*/  @!P0 IMAD.MOV.U32 R65, RZ, RZ, R62 ;  /* 0x000000ffff418224 */ /* 0x000fe200078e003e */
[----:B------:R-:W-:-:S04]  /*4910*/  UIMAD UR5, UR8, 0x5, URZ ;  /* 0x00000005080578a4 */ /* 0x000fc8000f8e02ff */
[----:B------:R0:W2:Y:S01]  /*4920*/  @!P0 LDG.E.U8 R235, desc[UR24][R64.64] ;  /* 0x0000001840eb8981 */ /* 0x0000a2000c1e1100 */
[----:B------:R-:W-:Y:S01]  /*4930*/  ISETP.GE.U32.AND P0, PT, R63, 0x7fffffdb, PT ;  /* 0x7fffffdb3f00780c */ /* 0x000fe20003f06070 */
[----:B------:R-:W-:Y:S01]  /*4940*/  USHF.R.S32.HI UR15, URZ, 0x1f, UR5 ;  /* 0x0000001fff0f7899 */ /* 0x000fe20008011405 */
[--C-:B------:R-:W-:Y:S02]  /*4950*/  @!P6 IMAD.IADD R101, R101, 0x1, -R77.reuse ;  /* 0x000000016565e824 */ /* 0x100fe400078e0a4d */
[----:B------:R-:W-:Y:S01]  /*4960*/  @!P4 IMAD.IADD R134, R134, 0x1, -R77 ;  /* 0x000000018686c824 */ /* 0x000fe200078e0a4d */
[----:B0-----:R-:W-:Y:S02]  /*4970*/  IADD3 R64, P6, PT, R5, UR5, RZ ;  /* 0x0000000505407c10 */ /* 0x001fe4000ffde0ff */
[----:B------:R-:W-:Y:S02]  /*4980*/  IADD3 R63, P4, PT, R6, UR6, RZ ;  /* 0x00000006063f7c10 */ /* 0x000fe4000ff9e0ff */
[----:B------:R-:W-:-:S04]  /*4990*/  IADD3.X R66, PT, PT, R7, UR15, RZ, P6, !PT ;  /* 0x0000000f07427c10 */ /* 0x000fc8000b7fe4ff */
[----:B------:R-:W-:Y:S01]  /*49a0*/  @!P0 IMAD.MOV.U32 R68, RZ, RZ, R64 ;  /* 0x000000ffff448224 */ /* 0x000fe200078e0040 */
[----:B------:R-:W-:Y:S02]  /*49b0*/  PRMT R234, RZ, 0x7610, R234 ;  /* 0x00007610ffea7816 */ /* 0x000fe400000000ea */
[----:B------:R-:W-:Y:S01]  /*49c0*/  IADD3.X R65, PT, PT, R8, UR16, RZ, P4, !PT ;  /* 0x0000001008417c10 */ /* 0x000fe2000a7fe4ff */
[----:B------:R-:W-:Y:S01]  /*49d0*/  @!P0 IMAD.MOV.U32 R69, RZ, RZ, R66 ;  /* 0x000000ffff458224 */ /* 0x000fe200078e0042 */
[----:B------:R-:W-:Y:S02]  /*49e0*/  ISETP.GT.U32.AND P4, PT, R77, R133, PT ;  /* 0x000000854d00720c */ /* 0x000fe40003f84070 */
[----:B------:R-:W-:Y:S02]  /*49f0*/  PRMT R233, RZ, 0x7610, R233 ;  /* 0x00007610ffe97816 */ /* 0x000fe400000000e9 */
[----:B------:R0:W2:Y:S02]  /*4a00*/  @!P0 LDG.E.U8 R234, desc[UR24][R68.64] ;  /* 0x0000001844ea8981 */ /* 0x0000a4000c1e1100 */
[----:B0-----:R-:W-:-:S02]  /*4a10*/  @P2 IMAD.MOV.U32 R68, RZ, RZ, R63 ;  /* 0x000000ffff442224 */ /* 0x001fc400078e003f */
[----:B------:R-:W-:-:S05]  /*4a20*/  @P2 IMAD.MOV.U32 R69, RZ, RZ, R65 ;  /* 0x000000ffff452224 */ /* 0x000fca00078e0041 */
[----:B------:R-:W-:Y:S01]  /*4a30*/  @!P4 IMAD.IADD R133, R133, 0x1, -R77 ;  /* 0x000000018585c824 */ /* 0x000fe200078e0a4d */
[----:B------:R0:W2:Y:S01]  /*4a40*/  @P2 LDG.E.U8 R233, desc[UR24][R68.64] ;  /* 0x0000001844e92981 */ /* 0x0000a2000c1e1100 */
[C---:B------:R-:W-:Y:S02]  /*4a50*/  ISETP.GT.U32.AND P2, PT, R77.reuse, R131, PT ;  /* 0x000000834d00720c */ /* 0x040fe40003f44070 */
[----:B------:R-:W-:Y:S02]  /*4a60*/  IADD3 R195, P4, PT, R6, UR14, RZ ;  /* 0x0000000e06c37c10 */ /* 0x000fe4000ff9e0ff */
[C---:B------:R-:W-:Y:S02]  /*4a70*/  ISETP.GT.U32.AND P6, PT, R77.reuse, R132, PT ;  /* 0x000000844d00720c */ /* 0x040fe40003fc4070 */
[----:B------:R-:W-:Y:S02]  /*4a80*/  IADD3.X R194, PT, PT, R8, UR17, RZ, P4, !PT ;  /* 0x0000001108c27c10 */ /* 0x000fe4000a7fe4ff */
[----:B------:R-:W-:Y:S01]  /*4a90*/  ISETP.GT.U32.AND P4, PT, R77, R129, PT ;  /* 0x000000814d00720c */ /* 0x000fe20003f84070 */
[----:B0-----:R-:W-:Y:S01]  /*4aa0*/  @P3 IMAD.MOV.U32 R68, RZ, RZ, R195 ;  /* 0x000000ffff443224 */ /* 0x001fe200078e00c3 */
[----:B------:R-:W-:Y:S01]  /*4ab0*/  PRMT R232, RZ, 0x7610, R232 ;  /* 0x00007610ffe87816 */ /* 0x000fe200000000e8 */
[----:B------:R-:W-:-:S02]  /*4ac0*/  @P3 IMAD.MOV.U32 R69, RZ, RZ, R194 ;  /* 0x000000ffff453224 */ /* 0x000fc400078e00c2 */
[--C-:B------:R-:W-:Y:S01]  /*4ad0*/  @!P2 IMAD.IADD R131, R131, 0x1, -R77.reuse ;  /* 0x000000018383a824 */ /* 0x100fe200078e0a4d */
[----:B------:R-:W-:Y:S02]  /*4ae0*/  IADD3 R67, P2, PT, R6, UR5, RZ ;  /* 0x0000000506437c10 */ /* 0x000fe4000ff5e0ff */
[----:B------:R0:W2:Y:S01]  /*4af0*/  @P3 LDG.E.U8 R232, desc[UR24][R68.64] ;  /* 0x0000001844e83981 */ /* 0x0000a2000c1e1100 */
[C---:B------:R-:W-:Y:S01]  /*4b00*/  ISETP.GT.U32.AND P3, PT, R77.reuse, R125, PT ;  /* 0x0000007d4d00720c */ /* 0x040fe20003f64070 */
[--C-:B------:R-:W-:Y:S01]  /*4b10*/  @!P6 IMAD.IADD R132, R132, 0x1, -R77.reuse ;  /* 0x000000018484e824 */ /* 0x100fe200078e0a4d */
[----:B------:R-:W-:Y:S02]  /*4b20*/  ISETP.GT.U32.AND P6, PT, R77, R130, PT ;  /* 0x000000824d00720c */ /* 0x000fe40003fc4070 */
[----:B------:R-:W-:Y:S01]  /*4b30*/  @!P4 IMAD.IADD R129, R129, 0x1, -R77 ;  /* 0x000000018181c824 */ /* 0x000fe200078e0a4d */
[----:B------:R-:W-:Y:S02]  /*4b40*/  ISETP.GT.U32.AND P4, PT, R77, R127, PT ;  /* 0x0000007f4d00720c */ /* 0x000fe40003f84070 */
[----:B0-----:R-:W-:-:S02]  /*4b50*/  IADD3.X R68, PT, PT, R8, UR15, RZ, P2, !PT ;  /* 0x0000000f08447c10 */ /* 0x001fc400097fe4ff */
[----:B------:R-:W-:Y:S01]  /*4b60*/  ISETP.GT.U32.AND P2, PT, R77, R126, PT ;  /* 0x0000007e4d00720c */ /* 0x000fe20003f44070 */
[----:B------:R-:W-:Y:S01]  /*4b70*/  @!P0 IMAD.MOV.U32 R70, RZ, RZ, R67 ;  /* 0x000000ffff468224 */ /* 0x000fe200078e0043 */
[----:B------:R-:W-:Y:S01]  /*4b80*/  PRMT R231, RZ, 0x7610, R231 ;  /* 0x00007610ffe77816 */ /* 0x000fe200000000e7 */
[----:B------:R-:W-:Y:S02]  /*4b90*/  @!P0 IMAD.MOV.U32 R71, RZ, RZ, R68 ;  /* 0x000000ffff478224 */ /* 0x000fe400078e0044 */
[--C-:B------:R-:W-:Y:S01]  /*4ba0*/  @!P3 IMAD.IADD R125, R125, 0x1, -R77.reuse ;  /* 0x000000017d7db824 */ /* 0x100fe200078e0a4d */
[C---:B------:R-:W-:Y:S02]  /*4bb0*/  ISETP.GT.U32.AND P3, PT, R77.reuse, R109, PT ;  /* 0x0000006d4d00720c */ /* 0x040fe40003f64070 */
[----:B------:R0:W2:Y:S01]  /*4bc0*/  @!P0 LDG.E.U8 R231, desc[UR24][R70.64] ;  /* 0x0000001846e78981 */ /* 0x0000a2000c1e1100 */
[----:B------:R-:W-:Y:S01]  /*4bd0*/  ISETP.GT.U32.AND P0, PT, R77, R107, PT ;  /* 0x0000006b4d00720c */ /* 0x000fe20003f04070 */
[----:B------:R-:W-:-:S03]  /*4be0*/  @!P6 IMAD.IADD R130, R130, 0x1, -R77 ;  /* 0x000000018282e824 */ /* 0x000fc600078e0a4d */
[--C-:B------:R-:W-:Y:S01]  /*4bf0*/  @!P2 IMAD.IADD R126, R126, 0x1, -R77.reuse ;  /* 0x000000017e7ea824 */ /* 0x100fe200078e0a4d */
[----:B------:R-:W-:Y:S01]  /*4c00*/  ISETP.GT.U32.AND P2, PT, R77, R110, PT ;  /* 0x0000006e4d00720c */ /* 0x000fe20003f44070 */
[--C-:B------:R-:W-:Y:S01]  /*4c10*/  @!P4 IMAD.IADD R127, R127, 0x1, -R77.reuse ;  /* 0x000000017f7fc824 */ /* 0x100fe200078e0a4d */
[C---:B------:R-:W-:Y:S02]  /*4c20*/  ISETP.GT.U32.AND P6, PT, R77.reuse, R128, PT ;  /* 0x000000804d00720c */ /* 0x040fe40003fc4070 */
[----:B------:R-:W-:Y:S01]  /*4c30*/  ISETP.GT.U32.AND P4, PT, R77, R108, PT ;  /* 0x0000006c4d00720c */ /* 0x000fe20003f84070 */
[----:B------:R-:W-:Y:S01]  /*4c40*/  VIADD R69, R21, 0xfffffff2 ;  /* 0xfffffff215457836 */ /* 0x000fe20000000000 */
[----:B------:R-:W-:Y:S01]  /*4c50*/  UIMAD UR5, UR8, 0xd, URZ ;  /* 0x0000000d080578a4 */ /* 0x000fe2000f8e02ff */
[--C-:B------:R-:W-:Y:S01]  /*4c60*/  @!P3 IMAD.IADD R109, R109, 0x1, -R77.reuse ;  /* 0x000000016d6db824 */ /* 0x100fe200078e0a4d */
[----:B------:R-:W-:Y:S01]  /*4c70*/  ISETP.GT.U32.AND P3, PT, R77, R112, PT ;  /* 0x000000704d00720c */ /* 0x000fe20003f64070 */
[----:B------:R-:W-:Y:S01]  /*4c80*/  @!P0 IMAD.IADD R107, R107, 0x1, -R77 ;  /* 0x000000016b6b8824 */ /* 0x000fe200078e0a4d */
[----:B------:R-:W-:Y:S01]  /*4c90*/  ISETP.GE.U32.AND P0, PT, R69, 0x7fffffd3, PT ;  /* 0x7fffffd34500780c */ /* 0x000fe20003f06070 */
[----:B------:R-:W-:-:S02]  /*4ca0*/  USHF.R.S32.HI UR6, URZ, 0x1f, UR5 ;  /* 0x0000001fff067899 */ /* 0x000fc40008011405 */
[--C-:B------:R-:W-:Y:S01]  /*4cb0*/  @!P2 IMAD.IADD R110, R110, 0x1, -R77.reuse ;  /* 0x000000016e6ea824 */ /* 0x100fe200078e0a4d */
[----:B------:R-:W-:Y:S01]  /*4cc0*/  ISETP.GT.U32.AND P2, PT, R77, R113, PT ;  /* 0x000000714d00720c */ /* 0x000fe20003f44070 */
[--C-:B------:R-:W-:Y:S01]  /*4cd0*/  @!P6 IMAD.IADD R128, R128, 0x1, -R77.reuse ;  /* 0x000000018080e824 */ /* 0x100fe200078e0a4d */
[----:B------:R-:W-:Y:S01]  /*4ce0*/  IADD3 R69, P6, PT, R5, UR5, RZ ;  /* 0x0000000505457c10 */ /* 0x000fe2000ffde0ff */
[--C-:B------:R-:W-:Y:S01]  /*4cf0*/  @!P4 IMAD.IADD R108, R108, 0x1, -R77.reuse ;  /* 0x000000016c6cc824 */ /* 0x100fe200078e0a4d */
[----:B------:R-:W-:Y:S02]  /*4d00*/  ISETP.GT.U32.AND P4, PT, R77, R111, PT ;  /* 0x0000006f4d00720c */ /* 0x000fe40003f84070 */
[----:B0-----:R-:W-:Y:S01]  /*4d10*/  IADD3.X R70, PT, PT, R7, UR6, RZ, P6, !PT ;  /* 0x0000000607467c10 */ /* 0x001fe2000b7fe4ff */
[----:B------:R-:W-:Y:S01]  /*4d20*/  @!P3 IMAD.IADD R112, R112, 0x1, -R77 ;  /* 0x000000017070b824 */ /* 0x000fe200078e0a4d */
[----:B------:R-:W-:Y:S01]  /*4d30*/  PRMT R230, RZ, 0x7610, R230 ;  /* 0x00007610ffe67816 */ /* 0x000fe200000000e6 */
[----:B------:R-:W-:Y:S01]  /*4d40*/  @!P0 IMAD.MOV.U32 R72, RZ, RZ, R69 ;  /* 0x000000ffff488224 */ /* 0x000fe200078e0045 */
[----:B------:R-:W-:Y:S01]  /*4d50*/  ISETP.GT.U32.AND P3, PT, R77, R114, PT ;  /* 0x000000724d00720c */ /* 0x000fe20003f64070 */
[----:B------:R-:W-:-:S02]  /*4d60*/  @!P0 IMAD.MOV.U32 R73, RZ, RZ, R70 ;  /* 0x000000ffff498224 */ /* 0x000fc400078e0046 */
[--C-:B------:R-:W-:Y:S01]  /*4d70*/  @!P2 IMAD.IADD R113, R113, 0x1, -R77.reuse ;  /* 0x000000017171a824 */ /* 0x100fe200078e0a4d */
[----:B------:R-:W-:Y:S02]  /*4d80*/  IADD3 R71, P2, PT, R6, UR5, RZ ;  /* 0x0000000506477c10 */ /* 0x000fe4000ff5e0ff */
[----:B------:R0:W2:Y:S01]  /*4d90*/  @!P0 LDG.E.U8 R230, desc[UR24][R72.64] ;  /* 0x0000001848e68981 */ /* 0x0000a2000c1e1100 */
[----:B------:R-:W-:Y:S01]  /*4da0*/  @!P4 IMAD.IADD R111, R111, 0x1, -R77 ;  /* 0x000000016f6fc824 */ /* 0x000fe200078e0a4d */
[----:B------:R-:W-:Y:S02]  /*4db0*/  ISETP.GE.AND P4, PT, R75, RZ, PT ;  /* 0x000000ff4b00720c */ /* 0x000fe40003f86270 */
[----:B------:R-:W-:Y:S02]  /*4dc0*/  PRMT R226, RZ, 0x7610, R226 ;  /* 0x00007610ffe27816 */ /* 0x000fe400000000e2 */
[----:B0-----:R-:W-:Y:S02]  /*4dd0*/  IADD3.X R72, PT, PT, R8, UR6, RZ, P2, !PT ;  /* 0x0000000608487c10 */ /* 0x001fe400097fe4ff */
[----:B------:R-:W-:Y:S01]  /*4de0*/  ISETP.GE.AND P2, PT, R74, RZ, PT ;  /* 0x000000ff4a00720c */ /* 0x000fe20003f46270 */
[----:B------:R-:W-:Y:S01]  /*4df0*/  @!P0 IMAD.MOV.U32 R74, RZ, RZ, R71 ;  /* 0x000000ffff4a8224 */ /* 0x000fe200078e0047 */
[----:B------:R-:W-:Y:S01]  /*4e00*/  SHF.R.U32.HI R73, RZ, 0xa, R98 ;  /* 0x0000000aff497819 */ /* 0x000fe20000011662 */
[----:B------:R-:W-:Y:S01]  /*4e10*/  @!P0 IMAD.MOV.U32 R75, RZ, RZ, R72 ;  /* 0x000000ffff4b8224 */ /* 0x000fe200078e0048 */
[----:B------:R-:W-:Y:S01]  /*4e20*/  ISETP.GT.U32.AND P6, PT, R77, R115, PT ;  /* 0x000000734d00720c */ /* 0x000fe20003fc4070 */
[----:B------:R-:W-:Y:S01]  /*4e30*/  UIMAD UR5, UR8, 0x15, URZ ;  /* 0x00000015080578a4 */ /* 0x000fe2000f8e02ff */
[----:B------:R-:W-:Y:S01]  /*4e40*/  @!P3 IMAD.IADD R114, R114, 0x1, -R77 ;  /* 0x000000017272b824 */ /* 0x000fe200078e0a4d */
[----:B------:R-:W-:Y:S01]  /*4e50*/  LOP3.LUT P3, RZ, R73, 0x1, RZ, 0xc0, !PT ;  /* 0x0000000149ff7812 */ /* 0x000fe2000786c0ff */
[----:B------:R0:W2:Y:S01]  /*4e60*/  @!P0 LDG.E.U8 R226, desc[UR24][R74.64] ;  /* 0x000000184ae28981 */ /* 0x0000a2000c1e1100 */
[----:B------:R-:W-:Y:S01]  /*4e70*/  ISETP.GE.AND P0, PT, R106, RZ, PT ;  /* 0x000000ff6a00720c */ /* 0x000fe20003f06270 */
[----:B------:R-:W-:Y:S01]  /*4e80*/  USHF.R.S32.HI UR6, URZ, 0x1f, UR5 ;  /* 0x0000001fff067899 */ /* 0x000fe20008011405 */
[----:B------:R-:W-:Y:S01]  /*4e90*/  @!P4 IMAD.MOV R116, RZ, RZ, -R116 ;  /* 0x000000ffff74c224 */ /* 0x000fe200078e0a74 */
[----:B------:R-:W-:-:S02]  /*4ea0*/  IADD3 R73, P4, PT, R5, UR5, RZ ;  /* 0x0000000505497c10 */ /* 0x000fc4000ff9e0ff */
[----:B------:R-:W-:Y:S02]  /*4eb0*/  PRMT R106, RZ, 0x7610, R106 ;  /* 0x00007610ff6a7816 */ /* 0x000fe4000000006a */
[----:B0-----:R-:W-:Y:S01]  /*4ec0*/  IADD3.X R74, PT, PT, R7, UR6, RZ, P4, !PT ;  /* 0x00000006074a7c10 */ /* 0x001fe2000a7fe4ff */
[----:B------:R-:W-:Y:S01]  /*4ed0*/  @!P6 IMAD.IADD R115, R115, 0x1, -R77 ;  /* 0x000000017373e824 */ /* 0x000fe200078e0a4d */
[----:B------:R-:W-:Y:S02]  /*4ee0*/  ISETP.GE.AND P6, PT, R76, RZ, PT ;  /* 0x000000ff4c00720c */ /* 0x000fe40003fc6270 */
[----:B------:R-:W-:Y:S02]  /*4ef0*/  @P3 IMAD.MOV.U32 R76, RZ, RZ, R73 ;  /* 0x000000ffff4c3224 */ /* 0x000fe400078e0049 */
[----:B------:R-:W-:Y:S01]  /*4f00*/  @P3 IMAD.MOV.U32 R77, RZ, RZ, R74 ;  /* 0x000000ffff4d3224 */ /* 0x000fe200078e004a */
[----:B------:R-:W-:Y:S01]  /*4f10*/  IADD3 R75, P4, PT, R6, UR5, RZ ;  /* 0x00000005064b7c10 */ /* 0x000fe2000ff9e0ff */
[----:B------:R-:W-:Y:S01]  /*4f20*/  @!P0 IMAD.MOV R118, RZ, RZ, -R118 ;  /* 0x000000ffff768224 */ /* 0x000fe200078e0a76 */
[----:B------:R-:W-:Y:S01]  /*4f30*/  ISETP.GE.AND P0, PT, R102, RZ, PT ;  /* 0x000000ff6600720c */ /* 0x000fe20003f06270 */
[----:B------:R-:W-:Y:S01]  /*4f40*/  @!P2 IMAD.MOV R117, RZ, RZ, -R117 ;  /* 0x000000ffff75a224 */ /* 0x000fe200078e0a75 */
[----:B------:R0:W2:Y:S01]  /*4f50*/  @P3 LDG.E.U8 R106, desc[UR24][R76.64] ;  /* 0x000000184c6a3981 */ /* 0x0000a2000c1e1100 */
[----:B------:R-:W-:-:S02]  /*4f60*/  ISETP.GE.AND P2, PT, R79, RZ, PT ;  /* 0x000000ff4f00720c */ /* 0x000fc40003f46270 */
[----:B0-----:R-:W-:Y:S02]  /*4f70*/  IADD3.X R76, PT, PT, R8, UR6, RZ, P4, !PT ;  /* 0x00000006084c7c10 */ /* 0x001fe4000a7fe4ff */
[----:B------:R-:W-:Y:S02]  /*4f80*/  ISETP.GE.AND P4, PT, R78, RZ, PT ;  /* 0x000000ff4e00720c */ /* 0x000fe40003f86270 */
[----:B------:R-:W-:Y:S01]  /*4f90*/  SHF.R.U32.HI R77, RZ, 0x2, R98 ;  /* 0x00000002ff4d7819 */ /* 0x000fe20000011662 */
[----:B------:R-:W-:Y:S01]  /*4fa0*/  @P3 IMAD.MOV.U32 R78, RZ, RZ, R75 ;  /* 0x000000ffff4e3224 */ /* 0x000fe200078e004b */
[----:B------:R-:W-:Y:S01]  /*4fb0*/  PRMT R102, RZ, 0x7610, R102 ;  /* 0x00007610ff667816 */ /* 0x000fe20000000066 */
[----:B------:R-:W-:Y:S01]  /*4fc0*/  @P3 IMAD.MOV.U32 R79, RZ, RZ, R76 ;  /* 0x000000ffff4f3224 */ /* 0x000fe200078e004c */
[----:B------:R-:W-:Y:S01]  /*4fd0*/  UIMAD UR5, UR8, 0x1d, URZ ;  /* 0x0000001d080578a4 */ /* 0x000fe2000f8e02ff */
[----:B------:R-:W-:Y:S01]  /*4fe0*/  @!P0 IMAD.MOV R121, RZ, RZ, -R121 ;  /* 0x000000ffff798224 */ /* 0x000fe200078e0a79 */
[----:B------:R-:W-:Y:S01]  /*4ff0*/  LOP3.LUT P0, RZ, R77, 0x1, RZ, 0xc0, !PT ;  /* 0x000000014dff7812 */ /* 0x000fe2000780c0ff */
[----:B------:R-:W-:Y:S01]  /*5000*/  @!P2 IMAD.MOV R120, RZ, RZ, -R120 ;  /* 0x000000ffff78a224 */ /* 0x000fe200078e0a78 */
[----:B------:R-:W-:Y:S01]  /*5010*/  USHF.R.S32.HI UR6, URZ, 0x1f, UR5 ;  /* 0x0000001fff067899 */ /* 0x000fe20008011405 */
[----:B------:R0:W2:Y:S01]  /*5020*/  @P3 LDG.E.U8 R102, desc[UR24][R78.64] ;  /* 0x000000184e663981 */ /* 0x0000a2000c1e1100 */
[----:B------:R-:W-:Y:S01]  /*5030*/  ISETP.GE.AND P2, PT, R167, RZ, PT ;  /* 0x000000ffa700720c */ /* 0x000fe20003f46270 */
[----:B------:R-:W-:Y:S01]  /*5040*/  @!P4 IMAD.MOV R122, RZ, RZ, -R122 ;  /* 0x000000ffff7ac224 */ /* 0x000fe200078e0a7a */
[----:B------:R-:W-:-:S02]  /*5050*/  ISETP.GE.AND P3, PT, R168, RZ, PT ;  /* 0x000000ffa800720c */ /* 0x000fc40003f66270 */
[----:B------:R-:W-:Y:S01]  /*5060*/  IADD3 R197, P4, PT, R5, UR5, RZ ;  /* 0x0000000505c57c10 */ /* 0x000fe2000ff9e0ff */
[----:B------:R-:W-:-:S03]  /*5070*/  @!P6 IMAD.MOV R119, RZ, RZ, -R119 ;  /* 0x000000ffff77e224 */ /* 0x000fc600078e0a77 */
[----:B------:R-:W-:Y:S02]  /*5080*/  IADD3.X R196, PT, PT, R7, UR6, RZ, P4, !PT ;  /* 0x0000000607c47c10 */ /* 0x000fe4000a7fe4ff */
[----:B------:R-:W-:Y:S02]  /*5090*/  IADD3 R199, P4, PT, R6, UR5, RZ ;  /* 0x0000000506c77c10 */ /* 0x000fe4000ff9e0ff */
[----:B------:R-:W-:Y:S01]  /*50a0*/  ISETP.GE.AND P6, PT, R103, RZ, PT ;  /* 0x000000ff6700720c */ /* 0x000fe20003fc6270 */
[----:B0-----:R-:W-:Y:S01]  /*50b0*/  @P0 IMAD.MOV.U32 R78, RZ, RZ, R197 ;  /* 0x000000ffff4e0224 */ /* 0x001fe200078e00c5 */
[----:B------:R-:W-:Y:S01]  /*50c0*/  PRMT R103, RZ, 0x7610, R103 ;  /* 0x00007610ff677816 */ /* 0x000fe20000000067 */
[----:B------:R-:W-:Y:S01]  /*50d0*/  @P0 IMAD.MOV.U32 R79, RZ, RZ, R196 ;  /* 0x000000ffff4f0224 */ /* 0x000fe200078e00c4 */
[----:B------:R-:W-:Y:S01]  /*50e0*/  IADD3.X R198, PT, PT, R8, UR6, RZ, P4, !PT ;  /* 0x0000000608c67c10 */ /* 0x000fe2000a7fe4ff */
[----:B------:R-:W-:Y:S01]  /*50f0*/  @!P2 IMAD.MOV R124, RZ, RZ, -R124 ;  /* 0x000000ffff7ca224 */ /* 0x000fe200078e0a7c */
[----:B------:R-:W-:Y:S01]  /*5100*/  ISETP.GE.AND P2, PT, R166, RZ, PT ;  /* 0x000000ffa600720c */ /* 0x000fe20003f46270 */
[----:B------:R-:W-:Y:S01]  /*5110*/  @!P3 IMAD.MOV R123, RZ, RZ, -R123 ;  /* 0x000000ffff7bb224 */ /* 0x000fe200078e0a7b */
[----:B------:R-:W-:Y:S01]  /*5120*/  ISETP.GE.AND P4, PT, R104, RZ, PT ;  /* 0x000000ff6800720c */ /* 0x000fe20003f86270 */
[----:B------:R0:W2:Y:S01]  /*5130*/  @P0 LDG.E.U8 R103, desc[UR24][R78.64] ;  /* 0x000000184e670981 */ /* 0x0000a2000c1e1100 */
[----:B------:R-:W-:-:S02]  /*5140*/  ISETP.GE.AND P3, PT, R165, RZ, PT ;  /* 0x000000ffa500720c */ /* 0x000fc40003f66270 */
[----:B------:R-:W-:Y:S01]  /*5150*/  PRMT R104, RZ, 0x7610, R104 ;  /* 0x00007610ff687816 */ /* 0x000fe20000000068 */
[----:B0-----:R-:W-:Y:S02]  /*5160*/  @P0 IMAD.MOV.U32 R78, RZ, RZ, R199 ;  /* 0x000000ffff4e0224 */ /* 0x001fe400078e00c7 */
[----:B------:R-:W-:Y:S02]  /*5170*/  @P0 IMAD.MOV.U32 R79, RZ, RZ, R198 ;  /* 0x000000ffff4f0224 */ /* 0x000fe400078e00c6 */
[----:B------:R-:W-:-:S03]  /*5180*/  VIADD R77, R21, 0xfffffff9 ;  /* 0xfffffff9154d7836 */ /* 0x000fc60000000000 */
[----:B------:R0:W2:Y:S01]  /*5190*/  @P0 LDG.E.U8 R104, desc[UR24][R78.64] ;  /* 0x000000184e680981 */ /* 0x0000a2000c1e1100 */
[----:B------:R-:W-:Y:S01]  /*51a0*/  ISETP.GE.AND P0, PT, R162, RZ, PT ;  /* 0x000000ffa200720c */ /* 0x000fe20003f06270 */
[----:B------:R-:W-:Y:S01]  /*51b0*/  IMAD.MOV.U32 R162, RZ, RZ, R81 ;  /* 0x000000ffffa27224 */ /* 0x000fe200078e0051 */
[----:B------:R-:W-:Y:S01]  /*51c0*/  UIMAD UR5, UR8, 0x6, URZ ;  /* 0x00000006080578a4 */ /* 0x000fe2000f8e02ff */
[----:B------:R-:W-:Y:S02]  /*51d0*/  @!P3 IMAD.MOV R161, RZ, RZ, -R161 ;  /* 0x000000ffffa1b224 */ /* 0x000fe400078e0aa1 */
[----:B------:R-:W-:Y:S01]  /*51e0*/  @!P2 IMAD.MOV R162, RZ, RZ, -R162 ;  /* 0x000000ffffa2a224 */ /* 0x000fe200078e0aa2 */
[----:B------:R-:W-:Y:S01]  /*51f0*/  ISETP.GE.U32.AND P2, PT, R77, 0x7fffffda, PT ;  /* 0x7fffffda4d00780c */ /* 0x000fe20003f46070 */
[----:B------:R-:W-:Y:S01]  /*5200*/  USHF.R.S32.HI UR6, URZ, 0x1f, UR5 ;  /* 0x0000001fff067899 */ /* 0x000fe20008011405 */
[----:B------:R-:W-:Y:S01]  /*5210*/  ISETP.GE.AND P3, PT, R105, RZ, PT ;  /* 0x000000ff6900720c */ /* 0x000fe20003f66270 */
[----:B------:R-:W-:Y:S01]  /*5220*/  @!P4 IMAD.MOV R163, RZ, RZ, -R163 ;  /* 0x000000ffffa3c224 */ /* 0x000fe200078e0aa3 */
[----:B------:R-:W-:-:S04]  /*5230*/  IADD3 R77, P4, PT, R5, UR5, RZ ;  /* 0x00000005054d7c10 */ /* 0x000fc8000ff9e0ff */
[----:B0-----:R-:W-:Y:S01]  /*5240*/  IADD3.X R78, PT, PT, R7, UR6, RZ, P4, !PT ;  /* 0x00000006074e7c10 */ /* 0x001fe2000a7fe4ff */
[----:B------:R-:W-:Y:S01]  /*5250*/  IMAD.MOV.U32 R165, RZ, RZ, R80 ;  /* 0x000000ffffa57224 */ /* 0x000fe200078e0050 */
[----:B------:R-:W-:-:S03]  /*5260*/  PRMT R105, RZ, 0x7610, R105 ;  /* 0x00007610ff697816 */ /* 0x000fc60000000069 */
[----:B------:R-:W-:Y:S02]  /*5270*/  @!P2 IMAD.MOV.U32 R80, RZ, RZ, R77 ;  /* 0x000000ffff50a224 */ /* 0x000fe400078e004d */
[----:B------:R-:W-:Y:S02]  /*5280*/  @!P2 IMAD.MOV.U32 R81, RZ, RZ, R78 ;  /* 0x000000ffff51a224 */ /* 0x000fe400078e004e */
[----:B------:R-:W-:Y:S01]  /*5290*/  @!P3 IMAD.MOV R160, RZ, RZ, -R160 ;  /* 0x000000ffffa0b224 */ /* 0x000fe200078e0aa0 */
[----:B------:R-:W-:Y:S02]  /*52a0*/  IADD3 R79, P3, PT, R6, UR5, RZ ;  /* 0x00000005064f7c10 */ /* 0x000fe4000ff7e0ff */
[----:B------:R0:W2:Y:S01]  /*52b0*/  @!P2 LDG.E.U8 R105, desc[UR24][R80.64] ;  /* 0x000000185069a981 */ /* 0x0000a2000c1e1100 */
[----:B------:R-:W-:Y:S01]  /*52c0*/  @!P0 IMAD.MOV R159, RZ, RZ, -R159 ;  /* 0x000000ffff9f8224 */ /* 0x000fe200078e0a9f */
[----:B------:R-:W-:Y:S02]  /*52d0*/  ISETP.GE.AND P4, PT, R158, RZ, PT ;  /* 0x000000ff9e00720c */ /* 0x000fe40003f86270 */
[----:B------:R-:W-:-:S02]  /*52e0*/  ISETP.GE.AND P0, PT, R83, RZ, PT ;  /* 0x000000ff5300720c */ /* 0x000fc40003f06270 */
[----:B------:R-:W-:Y:S02]  /*52f0*/  PRMT R158, RZ, 0x7610, R158 ;  /* 0x00007610ff9e7816 */ /* 0x000fe4000000009e */
[----:B0-----:R-:W-:Y:S02]  /*5300*/  IADD3.X R80, PT, PT, R8, UR6, RZ, P3, !PT ;  /* 0x0000000608507c10 */ /* 0x001fe40009ffe4ff */
[----:B------:R-:W-:Y:S01]  /*5310*/  ISETP.GE.AND P3, PT, R82, RZ, PT ;  /* 0x000000ff5200720c */ /* 0x000fe20003f66270 */
[----:B------:R-:W-:Y:S02]  /*5320*/  @!P2 IMAD.MOV.U32 R82, RZ, RZ, R79 ;  /* 0x000000ffff52a224 */ /* 0x000fe400078e004f */
[----:B------:R-:W-:Y:S02]  /*5330*/  @!P2 IMAD.MOV.U32 R83, RZ, RZ, R80 ;  /* 0x000000ffff53a224 */ /* 0x000fe400078e0050 */
[----:B------:R-:W-:-:S03]  /*5340*/  VIADD R81, R21, 0xfffffff1 ;  /* 0xfffffff115517836 */ /* 0x000fc60000000000 */
[----:B------:R0:W2:Y:S01]  /*5350*/  @!P2 LDG.E.U8 R158, desc[UR24][R82.64] ;  /* 0x00000018529ea981 */ /* 0x0000a2000c1e1100 */
[----:B------:R-:W-:Y:S01]  /*5360*/  ISETP.GE.AND P2, PT, R155, RZ, PT ;  /* 0x000000ff9b00720c */ /* 0x000fe20003f46270 */
[----:B------:R-:W-:Y:S01]  /*5370*/  IMAD.MOV.U32 R155, RZ, RZ, R85 ;  /* 0x000000ffff9b7224 */ /* 0x000fe200078e0055 */
[----:B------:R-:W-:-:S03]  /*5380*/  UIMAD UR5, UR8, 0xe, URZ ;  /* 0x0000000e080578a4 */ /* 0x000fc6000f8e02ff */
[----:B------:R-:W-:Y:S01]  /*5390*/  @!P4 IMAD.MOV R155, RZ, RZ, -R155 ;  /* 0x000000ffff9bc224 */ /* 0x000fe200078e0a9b */
[----:B------:R-:W-:Y:S01]  /*53a0*/  ISETP.GE.U32.AND P4, PT, R81, 0x7fffffd2, PT ;  /* 0x7fffffd25100780c */ /* 0x000fe20003f86070 */
[----:B------:R-:W-:Y:S01]  /*53b0*/  USHF.R.S32.HI UR6, URZ, 0x1f, UR5 ;  /* 0x0000001fff067899 */ /* 0x000fe20008011405 */
[----:B------:R-:W-:Y:S01]  /*53c0*/  @!P3 IMAD.MOV R156, RZ, RZ, -R156 ;  /* 0x000000ffff9cb224 */ /* 0x000fe200078e0a9c */
[----:B------:R-:W-:Y:S01]  /*53d0*/  IADD3 R81, P3, PT, R5, UR5, RZ ;  /* 0x0000000505517c10 */ /* 0x000fe2000ff7e0ff */
[----:B------:R-:W-:Y:S01]  /*53e0*/  @!P0 IMAD.MOV R154, RZ, RZ, -R154 ;  /* 0x000000ffff9a8224 */ /* 0x000fe200078e0a9a */
[----:B------:R-:W-:Y:S02]  /*53f0*/  ISETP.GE.AND P0, PT, R153, RZ, PT ;  /* 0x000000ff9900720c */ /* 0x000fe40003f06270 */
[----:B0-----:R-:W-:Y:S01]  /*5400*/  IADD3.X R82, PT, PT, R7, UR6, RZ, P3, !PT ;  /* 0x0000000607527c10 */ /* 0x001fe20009ffe4ff */
[----:B------:R-:W-:Y:S01]  /*5410*/  @!P6 IMAD.MOV R165, RZ, RZ, -R165 ;  /* 0x000000ffffa5e224 */ /* 0x000fe200078e0aa5 */
[----:B------:R-:W-:Y:S01]  /*5420*/  ISETP.GE.AND P6, PT, R164, RZ, PT ;  /* 0x000000ffa400720c */ /* 0x000fe20003fc6270 */
[----:B------:R-:W-:Y:S01]  /*5430*/  IMAD.MOV.U32 R164, RZ, RZ, R84 ;  /* 0x000000ffffa47224 */ /* 0x000fe200078e0054 */
[----:B------:R-:W-:Y:S01]  /*5440*/  PRMT R153, RZ, 0x7610, R153 ;  /* 0x00007610ff997816 */ /* 0x000fe20000000099 */
[----:B------:R-:W-:-:S02]  /*5450*/  @!P2 IMAD.MOV R151, RZ, RZ, -R151 ;  /* 0x000000ffff97a224 */ /* 0x000fc400078e0a97 */
[----:B------:R-:W-:Y:S02]  /*5460*/  @!P4 IMAD.MOV.U32 R84, RZ, RZ, R81 ;  /* 0x000000ffff54c224 */ /* 0x000fe400078e0051 */
[----:B------:R-:W-:Y:S01]  /*5470*/  @!P4 IMAD.MOV.U32 R85, RZ, RZ, R82 ;  /* 0x000000ffff55c224 */ /* 0x000fe200078e0052 */
[----:B------:R-:W-:Y:S01]  /*5480*/  IADD3 R83, P2, PT, R6, UR5, RZ ;  /* 0x0000000506537c10 */ /* 0x000fe2000ff5e0ff */
[----:B------:R-:W-:-:S03]  /*5490*/  @!P0 IMAD.MOV R152, RZ, RZ, -R152 ;  /* 0x000000ffff988224 */ /* 0x000fc600078e0a98 */
[----:B------:R0:W2:Y:S01]  /*54a0*/  @!P4 LDG.E.U8 R153, desc[UR24][R84.64] ;  /* 0x000000185499c981 */ /* 0x0000a2000c1e1100 */
[----:B------:R-:W-:Y:S02]  /*54b0*/  ISETP.GE.AND P0, PT, R150, RZ, PT ;  /* 0x000000ff9600720c */ /* 0x000fe40003f06270 */
[----:B------:R-:W-:Y:S02]  /*54c0*/  ISETP.GE.AND P3, PT, R87, RZ, PT ;  /* 0x000000ff5700720c */ /* 0x000fe40003f66270 */
[----:B------:R-:W-:Y:S02]  /*54d0*/  PRMT R150, RZ, 0x7610, R150 ;  /* 0x00007610ff967816 */ /* 0x000fe40000000096 */
[----:B0-----:R-:W-:Y:S02]  /*54e0*/  IADD3.X R84, PT, PT, R8, UR6, RZ, P2, !PT ;  /* 0x0000000608547c10 */ /* 0x001fe400097fe4ff */
[----:B------:R-:W-:Y:S01]  /*54f0*/  ISETP.GE.AND P2, PT, R86, RZ, PT ;  /* 0x000000ff5600720c */ /* 0x000fe20003f46270 */
[----:B------:R-:W-:-:S02]  /*5500*/  @!P4 IMAD.MOV.U32 R86, RZ, RZ, R83 ;  /* 0x000000ffff56c224 */ /* 0x000fc400078e0053 */
[----:B------:R-:W-:Y:S02]  /*5510*/  @!P4 IMAD.MOV.U32 R87, RZ, RZ, R84 ;  /* 0x000000ffff57c224 */ /* 0x000fe400078e0054 */
[----:B------:R-:W-:Y:S01]  /*5520*/  @!P6 IMAD.MOV R164, RZ, RZ, -R164 ;  /* 0x000000ffffa4e224 */ /* 0x000fe200078e0aa4 */
[----:B------:R-:W-:Y:S02]  /*5530*/  ISETP.GE.AND P6, PT, R157, RZ, PT ;  /* 0x000000ff9d00720c */ /* 0x000fe40003fc6270 */
[----:B------:R0:W2:Y:S01]  /*5540*/  @!P4 LDG.E.U8 R150, desc[UR24][R86.64] ;  /* 0x000000185696c981 */ /* 0x0000a2000c1e1100 */
[----:B------:R-:W-:Y:S01]  /*5550*/  ISETP.GE.AND P4, PT, R147, RZ, PT ;  /* 0x000000ff9300720c */ /* 0x000fe20003f86270 */
[----:B------:R-:W-:Y:S01]  /*5560*/  IMAD.MOV.U32 R147, RZ, RZ, R89 ;  /* 0x000000ffff937224 */ /* 0x000fe200078e0059 */
[----:B------:R-:W-:Y:S01]  /*5570*/  SHF.R.U32.HI R85, RZ, 0x9, R98 ;  /* 0x00000009ff557819 */ /* 0x000fe20000011662 */
[----:B------:R-:W-:Y:S01]  /*5580*/  UIMAD UR5, UR8, 0x16, URZ ;  /* 0x00000016080578a4 */ /* 0x000fe2000f8e02ff */
[----:B------:R-:W-:-:S02]  /*5590*/  IMAD.MOV.U32 R157, RZ, RZ, R88 ;  /* 0x000000ffff9d7224 */ /* 0x000fc400078e0058 */
[----:B------:R-:W-:Y:S01]  /*55a0*/  @!P0 IMAD.MOV R147, RZ, RZ, -R147 ;  /* 0x000000ffff938224 */ /* 0x000fe200078e0a93 */
[----:B------:R-:W-:Y:S01]  /*55b0*/  LOP3.LUT P0, RZ, R85, 0x1, RZ, 0xc0, !PT ;  /* 0x0000000155ff7812 */ /* 0x000fe2000780c0ff */
[----:B------:R-:W-:Y:S01]  /*55c0*/  @!P3 IMAD.MOV R146, RZ, RZ, -R146 ;  /* 0x000000ffff92b224 */ /* 0x000fe200078e0a92 */
[----:B------:R-:W-:Y:S01]  /*55d0*/  ISETP.GE.AND P3, PT, R145, RZ, PT ;  /* 0x000000ff9100720c */ /* 0x000fe20003f66270 */
[----:B------:R-:W-:Y:S01]  /*55e0*/  USHF.R.S32.HI UR6, URZ, 0x1f, UR5 ;  /* 0x0000001fff067899 */ /* 0x000fe20008011405 */
[----:B------:R-:W-:Y:S01]  /*55f0*/  @!P6 IMAD.MOV R157, RZ, RZ, -R157 ;  /* 0x000000ffff9de224 */ /* 0x000fe200078e0a9d */
[----:B------:R-:W-:Y:S01]  /*5600*/  IADD3 R85, P6, PT, R5, UR5, RZ ;  /* 0x0000000505557c10 */ /* 0x000fe2000ffde0ff */
[----:B------:R-:W-:-:S03]  /*5610*/  IMAD.MOV.U32 R166, RZ, RZ, R148 ;  /* 0x000000ffffa67224 */ /* 0x000fc600078e0094 */
[----:B0-----:R-:W-:Y:S01]  /*5620*/  IADD3.X R86, PT, PT, R7, UR6, RZ, P6, !PT ;  /* 0x0000000607567c10 */ /* 0x001fe2000b7fe4ff */
[----:B------:R-:W-:Y:S01]  /*5630*/  @!P2 IMAD.MOV R166, RZ, RZ, -R166 ;  /* 0x000000ffffa6a224 */ /* 0x000fe200078e0aa6 */
[----:B------:R-:W-:Y:S01]  /*5640*/  ISETP.GE.AND P2, PT, R149, RZ, PT ;  /* 0x000000ff9500720c */ /* 0x000fe20003f46270 */
[----:B------:R-:W-:Y:S02]  /*5650*/  IMAD.MOV.U32 R149, RZ, RZ, R90 ;  /* 0x000000ffff957224 */ /* 0x000fe400078e005a */
[----:B------:R-:W-:Y:S01]  /*5660*/  IMAD.MOV.U32 R167, RZ, RZ, R91 ;  /* 0x000000ffffa77224 */ /* 0x000fe200078e005b */
[----:B------:R-:W-:Y:S01]  /*5670*/  PRMT R145, RZ, 0x7610, R145 ;  /* 0x00007610ff917816 */ /* 0x000fe20000000091 */
[----:B------:R-:W-:Y:S02]  /*5680*/  @P0 IMAD.MOV.U32 R88, RZ, RZ, R85 ;  /* 0x000000ffff580224 */ /* 0x000fe400078e0055 */
[----:B------:R-:W-:Y:S02]  /*5690*/  @P0 IMAD.MOV.U32 R89, RZ, RZ, R86 ;  /* 0x000000ffff590224 */ /* 0x000fe400078e0056 */
[----:B------:R-:W-:Y:S01]  /*56a0*/  @!P4 IMAD.MOV R149, RZ, RZ, -R149 ;  /* 0x000000ffff95c224 */ /* 0x000fe200078e0a95 */
[----:B------:R-:W-:Y:S01]  /*56b0*/  ISETP.GE.AND P4, PT, R170, RZ, PT ;  /* 0x000000ffaa00720c */ /* 0x000fe20003f86270 */
[----:B------:R-:W-:Y:S01]  /*56c0*/  @!P3 IMAD.MOV R167, RZ, RZ, -R167 ;  /* 0x000000ffffa7b224 */ /* 0x000fe200078e0aa7 */
[----:B------:R-:W-:Y:S01]  /*56d0*/  IADD3 R87, P3, PT, R6, UR5, RZ ;  /* 0x0000000506577c10 */ /* 0x000fe2000ff7e0ff */
[----:B------:R0:W2:Y:S01]  /*56e0*/  @P0 LDG.E.U8 R145, desc[UR24][R88.64] ;  /* 0x0000001858910981 */ /* 0x0000a2000c1e1100 */
[----:B------:R-:W-:Y:S01]  /*56f0*/  ISETP.GE.AND P6, PT, R169, RZ, PT ;  /* 0x000000ffa900720c */ /* 0x000fe20003fc6270 */
[----:B------:R-:W-:Y:S01]  /*5700*/  IMAD.MOV.U32 R169, RZ, RZ, R141 ;  /* 0x000000ffffa97224 */ /* 0x000fe200078e008d */
[----:B------:R-:W-:Y:S01]  /*5710*/  PRMT R148, RZ, 0x7610, R148 ;  /* 0x00007610ff947816 */ /* 0x000fe20000000094 */
[----:B------:R-:W-:Y:S01]  /*5720*/  @P0 IMAD.MOV.U32 R90, RZ, RZ, R87 ;  /* 0x000000ffff5a0224 */ /* 0x000fe200078e0057 */
[----:B0-----:R-:W-:-:S02]  /*5730*/  IADD3.X R88, PT, PT, R8, UR6, RZ, P3, !PT ;  /* 0x0000000608587c10 */ /* 0x001fc40009ffe4ff */
[----:B------:R-:W-:-:S03]  /*5740*/  SHF.R.U32.HI R89, RZ, 0x1, R98 ;  /* 0x00000001ff597819 */ /* 0x000fc60000011662 */
[----:B------:R-:W-:Y:S02]  /*5750*/  @P0 IMAD.MOV.U32 R91, RZ, RZ, R88 ;  /* 0x000000ffff5b0224 */ /* 0x000fe400078e0058 */
[----:B------:R-:W-:Y:S01]  /*5760*/  @!P4 IMAD.MOV R143, RZ, RZ, -R143 ;  /* 0x000000ffff8fc224 */ /* 0x000fe200078e0a8f */
[----:B------:R-:W-:Y:S01]  /*5770*/  LOP3.LUT P4, RZ, R89, 0x1, RZ, 0xc0, !PT ;  /* 0x0000000159ff7812 */ /* 0x000fe2000788c0ff */
[----:B------:R-:W-:Y:S01]  /*5780*/  @!P2 IMAD.MOV R169, RZ, RZ, -R169 ;  /* 0x000000ffffa9a224 */ /* 0x000fe200078e0aa9 */
[----:B------:R0:W2:Y:S01]  /*5790*/  @P0 LDG.E.U8 R148, desc[UR24][R90.64] ;  /* 0x000000185a940981 */ /* 0x0000a2000c1e1100 */
[----:B------:R-:W-:Y:S01]  /*57a0*/  ISETP.GE.AND P2, PT, R183, RZ, PT ;  /* 0x000000ffb700720c */ /* 0x000fe20003f46270 */
[----:B------:R-:W-:Y:S01]  /*57b0*/  UIMAD UR5, UR8, 0x1e, URZ ;  /* 0x0000001e080578a4 */ /* 0x000fe2000f8e02ff */
[----:B------:R-:W-:Y:S01]  /*57c0*/  ISETP.GE.AND P0, PT, R189, RZ, PT ;  /* 0x000000ffbd00720c */ /* 0x000fe20003f06270 */
[----:B------:R1:W-:Y:S01]  /*57d0*/  STL [R1+0xac4], R23 ;  /* 0x000ac41701007387 */ /* 0x0003e20000100800 */
[----:B------:R-:W-:Y:S01]  /*57e0*/  @!P6 IMAD.MOV R142, RZ, RZ, -R142 ;  /* 0x000000ffff8ee224 */ /* 0x000fe200078e0a8e */
[----:B------:R-:W-:Y:S01]  /*57f0*/  USHF.R.S32.HI UR6, URZ, 0x1f, UR5 ;  /* 0x0000001fff067899 */ /* 0x000fe20008011405 */
[----:B------:R-:W-:Y:S01]  /*5800*/  ISETP.GE.AND P3, PT, R171, RZ, PT ;  /* 0x000000ffab00720c */ /* 0x000fe20003f66270 */
[----:B------:R-:W-:Y:S01]  /*5810*/  IMAD.MOV.U32 R171, RZ, RZ, R139 ;  /* 0x000000ffffab7224 */ /* 0x000fe200078e008b */
[----:B-1----:R-:W-:-:S05]  /*5820*/  IADD3 R23, P6, PT, R5, UR5, RZ ;  /* 0x0000000505177c10 */ /* 0x002fca000ffde0ff */
[----:B------:R-:W-:Y:S01]  /*5830*/  @!P2 IMAD.MOV R140, RZ, RZ, -R140 ;  /* 0x000000ffff8ca224 */ /* 0x000fe200078e0a8c */
[----:B------:R-:W-:Y:S01]  /*5840*/  IADD3.X R168, PT, PT, R7, UR6, RZ, P6, !PT ;  /* 0x0000000607a87c10 */ /* 0x000fe2000b7fe4ff */
[----:B------:R1:W-:Y:S01]  /*5850*/  STL [R1+0x130], R23 ;  /* 0x0001301701007387 */ /* 0x0003e20000100800 */
[----:B0-----:R-:W-:Y:S01]  /*5860*/  @P4 IMAD.MOV.U32 R90, RZ, RZ, R23 ;  /* 0x000000ffff5a4224 */ /* 0x001fe200078e0017 */
[----:B------:R-:W-:Y:S01]  /*5870*/  ISETP.GE.AND P2, PT, R190, RZ, PT ;  /* 0x000000ffbe00720c */ /* 0x000fe20003f46270 */
[----:B------:R-:W-:Y:S01]  /*5880*/  @!P0 IMAD.MOV R171, RZ, RZ, -R171 ;  /* 0x000000ffffab8224 */ /* 0x000fe200078e0aab */
[----:B------:R-:W-:Y:S01]  /*5890*/  PRMT R141, RZ, 0x7610, R141 ;  /* 0x00007610ff8d7816 */ /* 0x000fe2000000008d */
[----:B------:R-:W-:Y:S01]  /*58a0*/  @P4 IMAD.MOV.U32 R91, RZ, RZ, R168 ;  /* 0x000000ffff5b4224 */ /* 0x000fe200078e00a8 */
[----:B------:R-:W-:Y:S02]  /*58b0*/  ISETP.GE.AND P0, PT, R200, RZ, PT ;  /* 0x000000ffc800720c */ /* 0x000fe40003f06270 */
[----:B-1----:R-:W-:Y:S01]  /*58c0*/  IADD3 R23, P6, PT, R6, UR5, RZ ;  /* 0x0000000506177c10 */ /* 0x002fe2000ffde0ff */
[----:B------:R-:W-:Y:S03]  /*58d0*/  STL [R1+0x12c], R168 ;  /* 0x00012ca801007387 */ /* 0x000fe60000100800 */
[----:B------:R-:W-:Y:S01]  /*58e0*/  IADD3.X R89, PT, PT, R8, UR6, RZ, P6, !PT ;  /* 0x0000000608597c10 */ /* 0x000fe2000b7fe4ff */
[----:B------:R0:W2:Y:S01]  /*58f0*/  @P4 LDG.E.U8 R141, desc[UR24][R90.64] ;  /* 0x000000185a8d4981 */ /* 0x0000a2000c1e1100 */
[----:B------:R-:W-:Y:S01]  /*5900*/  ISETP.GE.AND P6, PT, R201, RZ, PT ;  /* 0x000000ffc900720c */ /* 0x000fe20003fc6270 */
[----:B------:R-:W-:-:S02]  /*5910*/  @!P3 IMAD.MOV R144, RZ, RZ, -R144 ;  /* 0x000000ffff90b224 */ /* 0x000fc400078e0a90 */
[----:B------:R-:W-:Y:S01]  /*5920*/  STL [R1+0x138], R23 ;  /* 0x0001381701007387 */ /* 0x000fe20000100800 */
[----:B------:R-:W-:Y:S01]  /*5930*/  ISETP.GE.AND P3, PT, R181, RZ, PT ;  /* 0x000000ffb500720c */ /* 0x000fe20003f66270 */
[----:B------:R-:W-:Y:S02]  /*5940*/  IMAD.MOV.U32 R183, RZ, RZ, R92 ;  /* 0x000000ffffb77224 */ /* 0x000fe400078e005c */
[----:B------:R1:W-:Y:S01]  /*5950*/  STL [R1+0x134], R89 ;  /* 0x0001345901007387 */ /* 0x0003e20000100800 */
[----:B0-----:R-:W-:Y:S02]  /*5960*/  @P4 IMAD.MOV.U32 R91, RZ, RZ, R89 ;  /* 0x000000ffff5b4224 */ /* 0x001fe400078e0059 */
[----:B------:R-:W-:Y:S01]  /*5970*/  IMAD.MOV.U32 R181, RZ, RZ, R93 ;  /* 0x000000ffffb57224 */ /* 0x000fe200078e005d */
[----:B------:R-:W-:Y:S01]  /*5980*/  UIMAD UR5, UR8, 0x7, URZ ;  /* 0x00000007080578a4 */ /* 0x000fe2000f8e02ff */
[----:B------:R-:W-:Y:S02]  /*5990*/  @!P2 IMAD.MOV R183, RZ, RZ, -R183 ;  /* 0x000000ffffb7a224 */ /* 0x000fe400078e0ab7 */
[----:B-1----:R-:W-:-:S02]  /*59a0*/  VIADD R89, R21, 0xfffffff8 ;  /* 0xfffffff815597836 */ /* 0x002fc40000000000 */
[----:B------:R-:W-:Y:S01]  /*59b0*/  IMAD.MOV.U32 R190, RZ, RZ, R137 ;  /* 0x000000ffffbe7224 */ /* 0x000fe200078e0089 */
[----:B------:R-:W-:Y:S01]  /*59c0*/  PRMT R139, RZ, 0x7610, R139 ;  /* 0x00007610ff8b7816 */ /* 0x000fe2000000008b */
[----:B------:R-:W-:Y:S01]  /*59d0*/  @!P0 IMAD.MOV R181, RZ, RZ, -R181 ;  /* 0x000000ffffb58224 */ /* 0x000fe200078e0ab5 */
[----:B------:R-:W-:Y:S01]  /*59e0*/  ISETP.GE.U32.AND P2, PT, R89, 0x7fffffd9, PT ;  /* 0x7fffffd95900780c */ /* 0x000fe20003f46070 */
[----:B------:R-:W-:Y:S01]  /*59f0*/  @P4 IMAD.MOV.U32 R90, RZ, RZ, R23 ;  /* 0x000000ffff5a4224 */ /* 0x000fe200078e0017 */
[----:B------:R-:W-:Y:S01]  /*5a00*/  ISETP.GE.AND P0, PT, R203, RZ, PT ;  /* 0x000000ffcb00720c */ /* 0x000fe20003f06270 */
[----:B------:R-:W-:Y:S01]  /*5a10*/  USHF.R.S32.HI UR6, URZ, 0x1f, UR5 ;  /* 0x0000001fff067899 */ /* 0x000fe20008011405 */
[----:B------:R-:W-:Y:S01]  /*5a20*/  @!P6 IMAD.MOV R190, RZ, RZ, -R190 ;  /* 0x000000ffffbee224 */ /* 0x000fe200078e0abe */
[----:B------:R-:W-:Y:S01]  /*5a30*/  IADD3 R89, P6, PT, R5, UR5, RZ ;  /* 0x0000000505597c10 */ /* 0x000fe2000ffde0ff */
[----:B------:R0:W2:Y:S01]  /*5a40*/  @P4 LDG.E.U8 R139, desc[UR24][R90.64] ;  /* 0x000000185a8b4981 */ /* 0x0000a2000c1e1100 */
[----:B------:R-:W-:Y:S01]  /*5a50*/  IMAD.MOV.U32 R201, RZ, RZ, R95 ;  /* 0x000000ffffc97224 */ /* 0x000fe200078e005f */
[----:B------:R-:W-:-:S02]  /*5a60*/  ISETP.GE.AND P4, PT, R202, RZ, PT ;  /* 0x000000ffca00720c */ /* 0x000fc40003f86270 */
[----:B------:R-:W-:Y:S02]  /*5a70*/  PRMT R137, RZ, 0x7610, R137 ;  /* 0x00007610ff897816 */ /* 0x000fe40000000089 */
[----:B0-----:R-:W-:Y:S01]  /*5a80*/  IADD3.X R90, PT, PT, R7, UR6, RZ, P6, !PT ;  /* 0x00000006075a7c10 */ /* 0x001fe2000b7fe4ff */
[----:B------:R-:W-:Y:S02]  /*5a90*/  @!P2 IMAD.MOV.U32 R92, RZ, RZ, R89 ;  /* 0x000000ffff5ca224 */ /* 0x000fe400078e0059 */
[----:B------:R-:W-:Y:S02]  /*5aa0*/  @!P0 IMAD.MOV R201, RZ, RZ, -R201 ;  /* 0x000000ffffc98224 */ /* 0x000fe400078e0ac9 */
[----:B------:R-:W-:Y:S01]  /*5ab0*/  @!P2 IMAD.MOV.U32 R93, RZ, RZ, R90 ;  /* 0x000000ffff5da224 */ /* 0x000fe200078e005a */
[----:B------:R-:W-:Y:S02]  /*5ac0*/  IADD3 R91, P0, PT, R6, UR5, RZ ;  /* 0x00000005065b7c10 */ /* 0x000fe4000ff1e0ff */
[----:B------:R-:W-:-:S02]  /*5ad0*/  ISETP.GE.AND P6, PT, R205, RZ, PT ;  /* 0x000000ffcd00720c */ /* 0x000fc40003fc6270 */
[----:B------:R0:W2:Y:S01]  /*5ae0*/  @!P2 LDG.E.U8 R137, desc[UR24][R92.64] ;  /* 0x000000185c89a981 */ /* 0x0000a2000c1e1100 */
[----:B------:R-:W-:Y:S01]  /*5af0*/  @!P3 IMAD.MOV R138, RZ, RZ, -R138 ;  /* 0x000000ffff8ab224 */ /* 0x000fe200078e0a8a */
[----:B------:R-:W-:Y:S01]  /*5b00*/  PRMT R189, RZ, 0x7610, R189 ;  /* 0x00007610ffbd7816 */ /* 0x000fe200000000bd */
[----:B------:R-:W-:Y:S01]  /*5b10*/  IMAD.MOV.U32 R200, RZ, RZ, R94 ;  /* 0x000000ffffc87224 */ /* 0x000fe200078e005e */
[----:B------:R-:W-:Y:S01]  /*5b20*/  ISETP.GE.AND P3, PT, R204, RZ, PT ;  /* 0x000000ffcc00720c */ /* 0x000fe20003f66270 */
[----:B------:R-:W-:Y:S01]  /*5b30*/  @!P2 IMAD.MOV.U32 R94, RZ, RZ, R91 ;  /* 0x000000ffff5ea224 */ /* 0x000fe200078e005b */
[----:B0-----:R-:W-:Y:S01]  /*5b40*/  IADD3.X R92, PT, PT, R8, UR6, RZ, P0, !PT ;  /* 0x00000006085c7c10 */ /* 0x001fe200087fe4ff */
[----:B------:R-:W-:Y:S01]  /*5b50*/  VIADD R93, R21, 0xfffffff0 ;  /* 0xfffffff0155d7836 */ /* 0x000fe20000000000 */
[----:B------:R-:W-:Y:S01]  /*5b60*/  UIMAD UR5, UR8, 0xf, URZ ;  /* 0x0000000f080578a4 */ /* 0x000fe2000f8e02ff */
[----:B------:R-:W-:Y:S01]  /*5b70*/  ISETP.GE.AND P0, PT, R207, RZ, PT ;  /* 0x000000ffcf00720c */ /* 0x000fe20003f06270 */
[----:B------:R-:W-:-:S02]  /*5b80*/  @!P4 IMAD.MOV R136, RZ, RZ, -R136 ;  /* 0x000000ffff88c224 */ /* 0x000fc400078e0a88 */
[----:B------:R-:W-:Y:S01]  /*5b90*/  @!P2 IMAD.MOV.U32 R95, RZ, RZ, R92 ;  /* 0x000000ffff5fa224 */ /* 0x000fe200078e005c */
[----:B------:R-:W-:Y:S01]  /*5ba0*/  ISETP.GE.U32.AND P4, PT, R93, 0x7fffffd1, PT ;  /* 0x7fffffd15d00780c */ /* 0x000fe20003f86070 */
[----:B------:R-:W-:Y:S01]  /*5bb0*/  IMAD.MOV.U32 R203, RZ, RZ, R96 ;  /* 0x000000ffffcb7224 */ /* 0x000fe200078e0060 */
[----:B------:R-:W-:Y:S02]  /*5bc0*/  USHF.R.S32.HI UR6, URZ, 0x1f, UR5 ;  /* 0x0000001fff067899 */ /* 0x000fe40008011405 */
[----:B------:R0:W2:Y:S01]  /*5bd0*/  @!P2 LDG.E.U8 R189, desc[UR24][R94.64] ;  /* 0x000000185ebda981 */ /* 0x0000a2000c1e1100 */
[----:B------:R-:W-:Y:S01]  /*5be0*/  @!P6 IMAD.MOV R203, RZ, RZ, -R203 ;  /* 0x000000ffffcbe224 */ /* 0x000fe200078e0acb */
[----:B------:R-:W-:Y:S02]  /*5bf0*/  ISETP.GE.AND P2, PT, R210, RZ, PT ;  /* 0x000000ffd200720c */ /* 0x000fe40003f46270 */
[----:B------:R-:W-:Y:S01]  /*5c00*/  IADD3 R93, P6, PT, R5, UR5, RZ ;  /* 0x00000005055d7c10 */ /* 0x000fe2000ffde0ff */
[--C-:B------:R-:W-:Y:S01]  /*5c10*/  IMAD.MOV.U32 R205, RZ, RZ, R135.reuse ;  /* 0x000000ffffcd7224 */ /* 0x100fe200078e0087 */
[----:B------:R-:W-:Y:S01]  /*5c20*/  PRMT R135, RZ, 0x7610, R135 ;  /* 0x00007610ff877816 */ /* 0x000fe20000000087 */
[----:B------:R-:W-:Y:S01]  /*5c30*/  @!P3 IMAD.MOV R200, RZ, RZ, -R200 ;  /* 0x000000ffffc8b224 */ /* 0x000fe200078e0ac8 */
[----:B0-----:R-:W-:Y:S01]  /*5c40*/  IADD3.X R94, PT, PT, R7, UR6, RZ, P6, !PT ;  /* 0x00000006075e7c10 */ /* 0x001fe2000b7fe4ff */
[----:B------:R-:W-:Y:S01]  /*5c50*/  IMAD.MOV.U32 R202, RZ, RZ, R97 ;  /* 0x000000ffffca7224 */ /* 0x000fe200078e0061 */
[----:B------:R-:W-:Y:S01]  /*5c60*/  ISETP.GE.AND P3, PT, R206, RZ, PT ;  /* 0x000000ffce00720c */ /* 0x000fe20003f66270 */
[----:B------:R-:W-:Y:S01]  /*5c70*/  @!P0 IMAD.MOV R205, RZ, RZ, -R205 ;  /* 0x000000ffffcd8224 */ /* 0x000fe200078e0acd */
[----:B------:R-:W-:Y:S01]  /*5c80*/  ISETP.GE.AND P0, PT, R208, RZ, PT ;  /* 0x000000ffd000720c */ /* 0x000fe20003f06270 */
[----:B------:R-:W-:-:S02]  /*5c90*/  @!P4 IMAD.MOV.U32 R96, RZ, RZ, R93 ;  /* 0x000000ffff60c224 */ /* 0x000fc400078e005d */
[----:B------:R-:W-:Y:S02]  /*5ca0*/  @!P4 IMAD.MOV.U32 R97, RZ, RZ, R94 ;  /* 0x000000ffff61c224 */ /* 0x000fe400078e005e */
[----:B------:R-:W-:Y:S01]  /*5cb0*/  IMAD.MOV.U32 R206, RZ, RZ, R100 ;  /* 0x000000ffffce7224 */ /* 0x000fe200078e0064 */
[----:B------:R-:W-:Y:S02]  /*5cc0*/  IADD3 R95, P6, PT, R6, UR5, RZ ;  /* 0x00000005065f7c10 */ /* 0x000fe4000ffde0ff */
[----:B------:R0:W2:Y:S01]  /*5cd0*/  @!P4 LDG.E.U8 R135, desc[UR24][R96.64] ;  /* 0x000000186087c981 */ /* 0x0000a2000c1e1100 */
[----:B------:R-:W-:Y:S01]  /*5ce0*/  @!P2 IMAD.MOV R206, RZ, RZ, -R206 ;  /* 0x000000ffffcea224 */ /* 0x000fe200078e0ace */
[----:B------:R-:W-:Y:S02]  /*5cf0*/  ISETP.GE.AND P2, PT, R212, RZ, PT ;  /* 0x000000ffd400720c */ /* 0x000fe40003f46270 */
[----:B0-----:R-:W-:Y:S02]  /*5d00*/  IADD3.X R96, PT, PT, R8, UR6, RZ, P6, !PT ;  /* 0x0000000608607c10 */ /* 0x001fe4000b7fe4ff */
[----:B------:R-:W-:Y:S01]  /*5d10*/  ISETP.GE.AND P6, PT, R213, RZ, PT ;  /* 0x000000ffd500720c */ /* 0x000fe20003fc6270 */
[----:B------:R-:W-:Y:S01]  /*5d20*/  @!P0 IMAD.MOV R134, RZ, RZ, -R134 ;  /* 0x000000ffff868224 */ /* 0x000fe200078e0a86 */
[----:B------:R-:W-:Y:S01]  /*5d30*/  ISETP.GE.AND P0, PT, R215, RZ, PT ;  /* 0x000000ffd700720c */ /* 0x000fe20003f06270 */
[----:B------:R-:W-:Y:S01]  /*5d40*/  @!P3 IMAD.MOV R202, RZ, RZ, -R202 ;  /* 0x000000ffffcab224 */ /* 0x000fe200078e0aca */
[----:B------:R-:W-:Y:S01]  /*5d50*/  ISETP.GE.AND P3, PT, R209, RZ, PT ;  /* 0x000000ffd100720c */ /* 0x000fe20003f66270 */
[----:B------:R-:W-:Y:S01]  /*5d60*/  IMAD.MOV.U32 R207, RZ, RZ, R101 ;  /* 0x000000ffffcf7224 */ /* 0x000fe200078e0065 */
[----:B------:R-:W-:Y:S01]  /*5d70*/  SHF.R.U32.HI R98, RZ, 0x8, R98 ;  /* 0x00000008ff627819 */ /* 0x000fe20000011662 */
[----:B------:R-:W-:Y:S01]  /*5d80*/  IMAD.MOV.U32 R209, RZ, RZ, R130 ;  /* 0x000000ffffd17224 */ /* 0x000fe200078e0082 */
[----:B------:R-:W-:Y:S01]  /*5d90*/  PRMT R204, RZ, 0x7610, R204 ;  /* 0x00007610ffcc7816 */ /* 0x000fe200000000cc */
[----:B------:R-:W-:Y:S01]  /*5da0*/  @!P4 IMAD.MOV.U32 R100, RZ, RZ, R95 ;  /* 0x000000ffff64c224 */ /* 0x000fe200078e005f */
[----:B------:R-:W-:Y:S01]  /*5db0*/  UIMAD UR5, UR8, 0x17, URZ ;  /* 0x00000017080578a4 */ /* 0x000fe2000f8e02ff */
[----:B------:R-:W-:-:S02]  /*5dc0*/  @!P4 IMAD.MOV.U32 R101, RZ, RZ, R96 ;  /* 0x000000ffff65c224 */ /* 0x000fc400078e0060 */
[----:B------:R-:W-:Y:S01]  /*5dd0*/  @!P2 IMAD.MOV R133, RZ, RZ, -R133 ;  /* 0x000000ffff85a224 */ /* 0x000fe200078e0a85 */
[----:B------:R-:W-:Y:S01]  /*5de0*/  LOP3.LUT P2, RZ, R98, 0x1, RZ, 0xc0, !PT ;  /* 0x0000000162ff7812 */ /* 0x000fe2000784c0ff */
[----:B------:R-:W-:Y:S01]  /*5df0*/  @!P6 IMAD.MOV R209, RZ, RZ, -R209 ;  /* 0x000000ffffd1e224 */ /* 0x000fe200078e0ad1 */
[----:B------:R-:W-:Y:S01]  /*5e00*/  USHF.R.S32.HI UR6, URZ, 0x1f, UR5 ;  /* 0x0000001fff067899 */ /* 0x000fe20008011405 */
[----:B------:R-:W-:Y:S01]  /*5e10*/  ISETP.GE.AND P6, PT, R216, RZ, PT ;  /* 0x000000ffd800720c */ /* 0x000fe20003fc6270 */
[----:B------:R0:W4:Y:S01]  /*5e20*/  @!P4 LDG.E.U8 R204, desc[UR24][R100.64] ;  /* 0x0000001864ccc981 */ /* 0x000122000c1e1100 */
[----:B------:R-:W-:Y:S01]  /*5e30*/  IADD3 R97, P4, PT, R5, UR5, RZ ;  /* 0x0000000505617c10 */ /* 0x000fe2000ff9e0ff */
[----:B------:R-:W-:Y:S01]  /*5e40*/  @!P0 IMAD.MOV R131, RZ, RZ, -R131 ;  /* 0x000000ffff838224 */ /* 0x000fe200078e0a83 */
[----:B------:R-:W-:Y:S02]  /*5e50*/  IADD3 R170, P0, PT, R6, UR5, RZ ;  /* 0x0000000506aa7c10 */ /* 0x000fe4000ff1e0ff */
[----:B------:R-:W-:Y:S01]  /*5e60*/  IADD3.X R98, PT, PT, R7, UR6, RZ, P4, !PT ;  /* 0x0000000607627c10 */ /* 0x000fe2000a7fe4ff */
[----:B------:R-:W-:Y:S01]  /*5e70*/  UIMAD UR5, UR8, 0x1f, URZ ;  /* 0x0000001f080578a4 */ /* 0x000fe2000f8e02ff */
[--C-:B------:R-:W-:Y:S01]  /*5e80*/  IMAD.MOV.U32 R208, RZ, RZ, R132.reuse ;  /* 0x000000ffffd07224 */ /* 0x100fe200078e0084 */
[----:B------:R-:W-:Y:S01]  /*5e90*/  PRMT R132, RZ, 0x7610, R132 ;  /* 0x00007610ff847816 */ /* 0x000fe20000000084 */
[----:B------:R-:W-:Y:S01]  /*5ea0*/  IMAD.MOV.U32 R210, RZ, RZ, R127 ;  /* 0x000000ffffd27224 */ /* 0x000fe200078e007f */
[----:B------:R-:W-:Y:S01]  /*5eb0*/  IADD3.X R168, PT, PT, R8, UR6, RZ, P0, !PT ;  /* 0x0000000608a87c10 */ /* 0x000fe200087fe4ff */
[----:B0-----:R-:W-:Y:S01]  /*5ec0*/  @P2 IMAD.MOV.U32 R100, RZ, RZ, R97 ;  /* 0x000000ffff642224 */ /* 0x001fe200078e0061 */
[----:B------:R-:W-:Y:S01]  /*5ed0*/  USHF.R.S32.HI UR6, URZ, 0x1f, UR5 ;  /* 0x0000001fff067899 */ /* 0x000fe20008011405 */
[----:B------:R-:W-:-:S02]  /*5ee0*/  @P2 IMAD.MOV.U32 R101, RZ, RZ, R98 ;  /* 0x000000ffff652224 */ /* 0x000fc400078e0062 */
[----:B------:R-:W-:Y:S01]  /*5ef0*/  @!P6 IMAD.MOV R210, RZ, RZ, -R210 ;  /* 0x000000ffffd2e224 */ /* 0x000fe200078e0ad2 */
[----:B------:R-:W-:Y:S02]  /*5f00*/  IADD3 R21, P6, PT, R5, UR5, RZ ;  /* 0x0000000505157c10 */ /* 0x000fe4000ffde0ff */
[----:B------:R0:W4:Y:S01]  /*5f10*/  @P2 LDG.E.U8 R132, desc[UR24][R100.64] ;  /* 0x0000001864842981 */ /* 0x000122000c1e1100 */
[----:B------:R-:W-:Y:S02]  /*5f20*/  PRMT R130, RZ, 0x7610, R130 ;  /* 0x00007610ff827816 */ /* 0x000fe40000000082 */
[----:B------:R-:W-:Y:S02]  /*5f30*/  IADD3.X R23, PT, PT, R7, UR6, RZ, P6, !PT ;  /* 0x0000000607177c10 */ /* 0x000fe4000b7fe4ff */
[----:B------:R-:W-:Y:S01]  /*5f40*/  PRMT R127, RZ, 0x7610, R127 ;  /* 0x00007610ff7f7816 */ /* 0x000fe2000000007f */
[----:B0-----:R-:W-:Y:S02]  /*5f50*/  @P2 IMAD.MOV.U32 R100, RZ, RZ, R170 ;  /* 0x000000ffff642224 */ /* 0x001fe400078e00aa */
[----:B------:R-:W-:-:S05]  /*5f60*/  @P2 IMAD.MOV.U32 R101, RZ, RZ, R168 ;  /* 0x000000ffff652224 */ /* 0x000fca00078e00a8 */
[----:B------:R0:W4:Y:S01]  /*5f70*/  @P2 LDG.E.U8 R130, desc[UR24][R100.64] ;  /* 0x0000001864822981 */ /* 0x000122000c1e1100 */
[----:B------:R-:W-:Y:S01]  /*5f80*/  ISETP.GE.AND P2, PT, R221, RZ, PT ;  /* 0x000000ffdd00720c */ /* 0x000fe20003f46270 */
[----:B0-----:R-:W-:Y:S02]  /*5f90*/  @!P1 IMAD.MOV.U32 R100, RZ, RZ, R21 ;  /* 0x000000ffff649224 */ /* 0x001fe400078e0015 */
[----:B------:R-:W-:-:S05]  /*5fa0*/  @!P1 IMAD.MOV.U32 R101, RZ, RZ, R23 ;  /* 0x000000ffff659224 */ /* 0x000fca00078e0017 */
[----:B------:R0:W4:Y:S05]  /*5fb0*/  @!P1 LDG.E.U8 R127, desc[UR24][R100.64] ;  /* 0x00000018647f9981 */ /* 0x00012a000c1e1100 */
[----:B------:R-:W-:Y:S01]  /*5fc0*/  @!P2 IMAD.MOV R126, RZ, RZ, -R126 ;  /* 0x000000ffff7ea224 */ /* 0x000fe200078e0a7e */
[----:B------:R1:W-:Y:S01]  /*5fd0*/  STL [R1+0x140], R21 ;  /* 0x0001401501007387 */ /* 0x0003e20000100800 */
[----:B------:R-:W-:-:S03]  /*5fe0*/  @!P3 IMAD.MOV R207, RZ, RZ, -R207 ;  /* 0x000000ffffcfb224 */ /* 0x000fc600078e0acf */
[----:B------:R0:W-:Y:S01]  /*5ff0*/  STL [R1+0x13c], R23 ;  /* 0x00013c1701007387 */ /* 0x0001e20000100800 */
[----:B-1----:R-:W-:Y:S02]  /*6000*/  IADD3 R21, P2, PT, R6, UR5, RZ ;  /* 0x0000000506157c10 */ /* 0x002fe4000ff5e0ff */
[----:B------:R-:W-:Y:S02]  /*6010*/  ISETP.GE.AND P3, PT, R211, RZ, PT ;  /* 0x000000ffd300720c */ /* 0x000fe40003f66270 */
[----:B0-----:R-:W-:Y:S01]  /*6020*/  IADD3.X R23, PT, PT, R8, UR6, RZ, P2, !PT ;  /* 0x0000000608177c10 */ /* 0x001fe200097fe4ff */
[--C-:B------:R-:W-:Y:S01]  /*6030*/  IMAD.MOV.U32 R211, RZ, RZ, R125.reuse ;  /* 0x000000ffffd37224 */ /* 0x100fe200078e007d */
[----:B------:R-:W-:Y:S01]  /*6040*/  PRMT R125, RZ, 0x7610, R125 ;  /* 0x00007610ff7d7816 */ /* 0x000fe2000000007d */
[----:B------:R-:W-:Y:S02]  /*6050*/  @!P1 IMAD.MOV.U32 R100, RZ, RZ, R21 ;  /* 0x000000ffff649224 */ /* 0x000fe400078e0015 */
[----:B------:R-:W-:-:S05]  /*6060*/  @!P1 IMAD.MOV.U32 R101, RZ, RZ, R23 ;  /* 0x000000ffff659224 */ /* 0x000fca00078e0017 */
[----:B------:R0:W4:Y:S01]  /*6070*/  @!P1 LDG.E.U8 R125, desc[UR24][R100.64] ;  /* 0x00000018647d9981 */ /* 0x000122000c1e1100 */
[----:B------:R-:W-:Y:S01]  /*6080*/  @!P3 IMAD.MOV R208, RZ, RZ, -R208 ;  /* 0x000000ffffd0b224 */ /* 0x000fe200078e0ad0 */
[----:B------:R-:W-:Y:S02]  /*6090*/  ISETP.GE.AND P3, PT, R214, RZ, PT ;  /* 0x000000ffd600720c */ /* 0x000fe40003f66270 */
[----:B------:R-:W-:Y:S02]  /*60a0*/  ISETP.GE.AND P4, PT, R217, RZ, PT ;  /* 0x000000ffd900720c */ /* 0x000fe40003f86270 */
[----:B------:R-:W-:Y:S01]  /*60b0*/  ISETP.GE.AND P0, PT, R218, RZ, PT ;  /* 0x000000ffda00720c */ /* 0x000fe20003f06270 */
[----:B------:R1:W-:Y:S02]  /*60c0*/  STL [R1+0x148], R21 ;  /* 0x0001481501007387 */ /* 0x0003e40000100800 */
[----:B-1----:R-:W-:Y:S02]  /*60d0*/  IMAD.MOV.U32 R21, RZ, RZ, R14 ;  /* 0x000000ffff157224 */ /* 0x002fe400078e000e */
[----:B------:R-:W1:Y:S04]  /*60e0*/  S2R R14, SR_TID.X ;  /* 0x00000000000e7919 */ /* 0x000e680000002100 */
[----:B------:R-:W-:Y:S01]  /*60f0*/  @!P3 IMAD.MOV R129, RZ, RZ, -R129 ;  /* 0x000000ffff81b224 */ /* 0x000fe200078e0a81 */
[----:B------:R-:W-:Y:S01]  /*6100*/  ISETP.GE.AND P3, PT, R220, RZ, PT ;  /* 0x000000ffdc00720c */ /* 0x000fe20003f66270 */
[----:B------:R-:W-:Y:S01]  /*6110*/  @!P4 IMAD.MOV R128, RZ, RZ, -R128 ;  /* 0x000000ffff80c224 */ /* 0x000fe200078e0a80 */
[----:B------:R-:W-:Y:S01]  /*6120*/  ISETP.GE.AND P4, PT, R219, RZ, PT ;  /* 0x000000ffdb00720c */ /* 0x000fe20003f86270 */
[----:B------:R-:W-:Y:S01]  /*6130*/  @!P0 IMAD.MOV R211, RZ, RZ, -R211 ;  /* 0x000000ffffd38224 */ /* 0x000fe200078e0ad3 */
[----:B------:R-:W-:-:S02]  /*6140*/  ISETP.GE.AND P0, PT, R223, RZ, PT ;  /* 0x000000ffdf00720c */ /* 0x000fc40003f06270 */
[----:B------:R-:W-:Y:S02]  /*6150*/  ISETP.GE.AND P2, PT, R224, RZ, PT ;  /* 0x000000ffe000720c */ /* 0x000fe40003f46270 */
[----:B------:R-:W-:Y:S02]  /*6160*/  ISETP.GE.AND P6, PT, R222, RZ, PT ;  /* 0x000000ffde00720c */ /* 0x000fe40003fc6270 */
[----:B------:R-:W-:-:S03]  /*6170*/  ISETP.GE.AND P1, PT, R225, RZ, PT ;  /* 0x000000ffe100720c */ /* 0x000fc60003f26270 */
[----:B------:R-:W-:Y:S01]  /*6180*/  @!P3 IMAD.MOV R107, RZ, RZ, -R107 ;  /* 0x000000ffff6bb224 */ /* 0x000fe200078e0a6b */
[----:B------:R-:W-:Y:S01]  /*6190*/  ISETP.GE.AND P3, PT, R228, RZ, PT ;  /* 0x000000ffe400720c */ /* 0x000fe20003f66270 */
[----:B------:R-:W-:Y:S01]  /*61a0*/  @!P4 IMAD.MOV R108, RZ, RZ, -R108 ;  /* 0x000000ffff6cc224 */ /* 0x000fe200078e0a6c */
[----:B------:R-:W-:Y:S01]  /*61b0*/  ISETP.GE.AND P4, PT, R229, RZ, PT ;  /* 0x000000ffe500720c */ /* 0x000fe20003f86270 */
[----:B------:R-:W-:Y:S01]  /*61c0*/  @!P0 IMAD.MOV R109, RZ, RZ, -R109 ;  /* 0x000000ffff6d8224 */ /* 0x000fe200078e0a6d */
[----:B------:R-:W-:Y:S01]  /*61d0*/  ISETP.GE.AND P0, PT, R227, RZ, PT ;  /* 0x000000ffe300720c */ /* 0x000fe20003f06270 */
[----:B------:R-:W-:-:S04]  /*61e0*/  @!UP1 UIADD3 UR4, UPT, UPT, -UR4, 0x100000, URZ ;  /* 0x0010000004049890 */ /* 0x000fc8000fffe1ff */
[----:B------:R-:W-:Y:S02]  /*61f0*/  @!UP1 USHF.L.U32 UR5, UR4, 0xb, URZ ;  /* 0x0000000b04059899 */ /* 0x000fe400080006ff */
[----:B------:R-:W-:Y:S01]  /*6200*/  @!UP1 USHF.L.U32 UR4, UR4, 0x1, URZ ;  /* 0x0000000104049899 */ /* 0x000fe200080006ff */
[----:B------:R0:W-:Y:S01]  /*6210*/  STL [R1+0x144], R23 ;  /* 0x0001441701007387 */ /* 0x0001e20000100800 */
[----:B------:R-:W-:Y:S01]  /*6220*/  VOTEU.ALL UP2, P5 ;  /* 0x0000000000ff7886 */ /* 0x000fe20002840000 */
[----:B------:R-:W-:Y:S01]  /*6230*/  @!P2 IMAD.MOV R111, RZ, RZ, -R111 ;  /* 0x000000ffff6fa224 */ /* 0x000fe200078e0a6f */
[----:B------:R-:W-:Y:S01]  /*6240*/  ISETP.NE.AND P2, PT, R99, RZ, PT ;  /* 0x000000ff6300720c */ /* 0x000fe20003f45270 */
[----:B------:R-:W-:Y:S01]  /*6250*/  @!P6 IMAD.MOV R110, RZ, RZ, -R110 ;  /* 0x000000ffff6ee224 */ /* 0x000fe200078e0a6e */
[----:B------:R-:W-:Y:S01]  /*6260*/  LOP3.LUT R99, RZ, R99, RZ, 0x33, !PT ;  /* 0x00000063ff637212 */ /* 0x000fe200078e33ff */
[----:B------:R-:W-:Y:S02]  /*6270*/  @!P1 IMAD.MOV R112, RZ, RZ, -R112 ;  /* 0x000000ffff709224 */ /* 0x000fe400078e0a70 */
[----:B0-----:R-:W-:Y:S01]  /*6280*/  IMAD.MOV.U32 R23, RZ, RZ, R4 ;  /* 0x000000ffff177224 */ /* 0x001fe200078e0004 */
[----:B-1----:R-:W-:Y:S01]  /*6290*/  LOP3.LUT R4, R14, 0x7f, RZ, 0xc0, !PT ;  /* 0x0000007f0e047812 */ /* 0x002fe200078ec0ff */
[----:B------:R-:W-:Y:S01]  /*62a0*/  @!P3 IMAD.MOV R113, RZ, RZ, -R113 ;  /* 0x000000ffff71b224 */ /* 0x000fe200078e0a71 */
[----:B------:R0:W1:Y:S01]  /*62b0*/  @!UP2 SYNCS.EXCH.64 URZ, [UR12+0x8008], UR4 ;  /* 0x008008040cffa5b2 */ /* 0x0000620008000100 */
[----:B------:R-:W-:-:S02]  /*62c0*/  @!P0 IMAD.MOV R115, RZ, RZ, -R115 ;  /* 0x000000ffff738224 */ /* 0x000fc400078e0a73 */
[----:B------:R-:W-:Y:S01]  /*62d0*/  @!P4 IMAD.MOV R114, RZ, RZ, -R114 ;  /* 0x000000ffff72c224 */ /* 0x000fe200078e0a72 */
[----:B------:R-:W-:Y:S01]  /*62e0*/  STS.U8 [R4+UR12], R23 ;  /* 0x0000001704007988 */ /* 0x000fe2000800000c */
[C---:B------:R-:W-:Y:S02]  /*62f0*/  SEL R116, R99.reuse, R116, !P2 ;  /* 0x0000007463747207 */ /* 0x040fe40005000000 */
[C---:B------:R-:W-:Y:S01]  /*6300*/  SEL R117, R99.reuse, R117, !P2 ;  /* 0x0000007563757207 */ /* 0x040fe20005000000 */
[----:B------:R-:W-:Y:S01]  /*6310*/  STS.U8 [R4+UR12+0x1000], R21 ;  /* 0x0010001504007988 */ /* 0x000fe2000800000c */
[C---:B------:R-:W-:Y:S02]  /*6320*/  SEL R118, R99.reuse, R118, !P2 ;  /* 0x0000007663767207 */ /* 0x040fe40005000000 */
[C---:B------:R-:W-:Y:S01]  /*6330*/  SEL R119, R99.reuse, R119, !P2 ;  /* 0x0000007763777207 */ /* 0x040fe20005000000 */
[----:B------:R-:W-:Y:S01]  /*6340*/  STS.U8 [R4+UR12+0x400], R20 ;  /* 0x0004001404007988 */ /* 0x000fe2000800000c */
[C---:B------:R-:W-:Y:S01]  /*6350*/  SEL R120, R99.reuse, R120, !P2 ;  /* 0x0000007863787207 */ /* 0x040fe20005000000 */
[----:B0-----:R-:W0:Y:S01]  /*6360*/  LDCU UR4, c[0x0][0x3b0] ;  /* 0x00007600ff0477ac */ /* 0x001e220008000800 */
[C---:B------:R-:W-:Y:S01]  /*6370*/  SEL R121, R99.reuse, R121, !P2 ;  /* 0x0000007963797207 */ /* 0x040fe20005000000 */
[----:B------:R-:W-:Y:S01]  /*6380*/  STS.U8 [R4+UR12+0x1400], R18 ;  /* 0x0014001204007988 */ /* 0x000fe2000800000c */
[----:B------:R-:W-:-:S02]  /*6390*/  SEL R122, R99, R122, !P2 ;  /* 0x0000007a637a7207 */ /* 0x000fc40005000000 */
[C---:B------:R-:W-:Y:S02]  /*63a0*/  SEL R123, R99.reuse, R123, !P2 ;  /* 0x0000007b637b7207 */ /* 0x040fe40005000000 */
[C---:B------:R-:W-:Y:S02]  /*63b0*/  SEL R124, R99.reuse, R124, !P2 ;  /* 0x0000007c637c7207 */ /* 0x040fe40005000000 */
[C---:B------:R-:W-:Y:S02]  /*63c0*/  SEL R165, R99.reuse, R165, !P2 ;  /* 0x000000a563a57207 */ /* 0x040fe40005000000 */
[C---:B------:R-:W-:Y:S02]  /*63d0*/  SEL R161, R99.reuse, R161, !P2 ;  /* 0x000000a163a17207 */ /* 0x040fe40005000000 */
[C---:B------:R-:W-:Y:S02]  /*63e0*/  SEL R162, R99.reuse, R162, !P2 ;  /* 0x000000a263a27207 */ /* 0x040fe40005000000 */
        /* <DEDUP_REMOVED lines=51> */
[----:B------:R-:W-:Y:S01]  /*6720*/  SEL R115, R99, R115, !P2 ;  /* 0x0000007363737207 */ /* 0x000fe20005000000 */
[----:B------:R-:W-:Y:S01]  /*6730*/  STS.U8 [R4+UR12+0x800], R19 ;  /* 0x0008001304007988 */ /* 0x000fe2000800000c */
[----:B------:R-:W-:-:S03]  /*6740*/  LOP3.LUT R99, R4, 0x10, RZ, 0x3c, !PT ;  /* 0x0000001004637812 */ /* 0x000fc600078e3cff */
[----:B------:R-:W-:Y:S04]  /*6750*/  STS.U8 [R4+UR12+0x1800], R17 ;  /* 0x0018001104007988 */ /* 0x000fe8000800000c */
[----:B------:R-:W-:Y:S04]  /*6760*/  STS.U8 [R4+UR12+0xc00], R174 ;  /* 0x000c00ae04007988 */ /* 0x000fe8000800000c */
[----:B------:R-:W-:Y:S04]  /*6770*/  STS.U8 [R4+UR12+0x1c00], R175 ;  /* 0x001c00af04007988 */ /* 0x000fe8000800000c */
[----:B--2---:R2:W-:Y:S04]  /*6780*/  STS.U8 [R99+UR12+0x1880], R2 ;  /* 0x0018800263007988 */ /* 0x0045e8000800000c */
[----:B------:R-:W-:Y:S01]  /*6790*/  STS.U8 [R99+UR12+0x80], R172 ;  /* 0x000080ac63007988 */ /* 0x000fe2000800000c */
[----:B--2---:R-:W-:-:S03]  /*67a0*/  LOP3.LUT R2, R4, 0x20, RZ, 0x3c, !PT ;  /* 0x0000002004027812 */ /* 0x004fc600078e3cff */
[----:B---3--:R-:W-:Y:S04]  /*67b0*/  STS.U8 [R99+UR12+0x1080], R173 ;  /* 0x001080ad63007988 */ /* 0x008fe8000800000c */
[----:B------:R-:W-:Y:S04]  /*67c0*/  STS.U8 [R99+UR12+0x480], R16 ;  /* 0x0004801063007988 */ /* 0x000fe8000800000c */
[----:B----4-:R-:W-:Y:S04]  /*67d0*/  STS.U8 [R99+UR12+0x1480], R15 ;  /* 0x0014800f63007988 */ /* 0x010fe8000800000c */
[----:B------:R-:W-:Y:S04]  /*67e0*/  STS.U8 [R99+UR12+0x880], R13 ;  /* 0x0008800d63007988 */ /* 0x000fe8000800000c */
[----:B------:R-:W-:Y:S04]  /*67f0*/  STS.U8 [R99+UR12+0xc80], R12 ;  /* 0x000c800c63007988 */ /* 0x000fe8000800000c */
[----:B------:R-:W-:Y:S04]  /*6800*/  STS.U8 [R99+UR12+0x1c80], R10 ;  /* 0x001c800a63007988 */ /* 0x000fe8000800000c */
[----:B------:R-:W-:Y:S04]  /*6810*/  STS.U8 [R2+UR12+0x100], R11 ;  /* 0x0001000b02007988 */ /* 0x000fe8000800000c */
[----:B------:R-:W-:Y:S04]  /*6820*/  STS.U8 [R2+UR12+0x1100], R9 ;  /* 0x0011000902007988 */ /* 0x000fe8000800000c */
[----:B------:R2:W-:Y:S04]  /*6830*/  STS.U8 [R2+UR12+0x500], R0 ;  /* 0x0005000002007988 */ /* 0x0005e8000800000c */
[----:B------:R-:W-:Y:S04]  /*6840*/  STS.U8 [R2+UR12+0x1500], R3 ;  /* 0x0015000302007988 */ /* 0x000fe8000800000c */
[----:B------:R-:W-:Y:S01]  /*6850*/  STS.U8 [R2+UR12+0x900], R252 ;  /* 0x000900fc02007988 */ /* 0x000fe2000800000c */
[----:B--2---:R-:W-:-:S03]  /*6860*/  LOP3.LUT R0, R4, 0x30, RZ, 0x3c, !PT ;  /* 0x0000003004007812 */ /* 0x004fc600078e3cff */
        /* <DEDUP_REMOVED lines=33> */
[----:B------:R-:W-:Y:S01]  /*6a80*/  STS.U8 [R2+UR12+0x700], R153 ;  /* 0x0007009902007988 */ /* 0x000fe2000800000c */
[----:B------:R-:W-:-:S03]  /*6a90*/  LOP3.LUT R14, R14, 0x1f, RZ, 0xc0, !PT ;  /* 0x0000001f0e0e7812 */ /* 0x000fc600078ec0ff */
[----:B------:R-:W-:Y:S04]  /*6aa0*/  STS.U8 [R2+UR12+0x1700], R150 ;  /* 0x0017009602007988 */ /* 0x000fe8000800000c */
[----:B------:R-:W-:Y:S04]  /*6ab0*/  STS.U8 [R2+UR12+0xb00], R145 ;  /* 0x000b009102007988 */ /* 0x000fe8000800000c */
[----:B------:R-:W-:Y:S04]  /*6ac0*/  STS.U8 [R2+UR12+0x1b00], R148 ;  /* 0x001b009402007988 */ /* 0x000fe8000800000c */
[----:B------:R-:W-:Y:S01]  /*6ad0*/  STS.U8 [R2+UR12+0xf00], R141 ;  /* 0x000f008d02007988 */ /* 0x000fe2000800000c */
[----:B------:R-:W-:-:S03]  /*6ae0*/  IMAD R100, R14, UR9, RZ ;  /* 0x000000090e647c24 */ /* 0x000fc6000f8e02ff */
[----:B------:R-:W-:Y:S04]  /*6af0*/  STS.U8 [R2+UR12+0x1f00], R139 ;  /* 0x001f008b02007988 */ /* 0x000fe8000800000c */
[----:B------:R-:W-:Y:S04]  /*6b00*/  STS.U8 [R0+UR12+0x380], R137 ;  /* 0x0003808900007988 */ /* 0x000fe8000800000c */
[----:B------:R-:W-:Y:S04]  /*6b10*/  STS.U8 [R0+UR12+0x1380], R189 ;  /* 0x001380bd00007988 */ /* 0x000fe8000800000c */
[----:B------:R-:W-:Y:S04]  /*6b20*/  STS.U8 [R0+UR12+0x780], R135 ;  /* 0x0007808700007988 */ /* 0x000fe8000800000c */
[----:B------:R-:W-:Y:S01]  /*6b30*/  STS.U8 [R0+UR12+0x1780], R204 ;  /* 0x001780cc00007988 */ /* 0x000fe2000800000c */
[----:B------:R-:W-:-:S03]  /*6b40*/  IADD3 R101, P0, PT, R100, UR18, RZ ;  /* 0x0000001264657c10 */ /* 0x000fc6000ff1e0ff */
[----:B------:R-:W-:Y:S04]  /*6b50*/  STS.U8 [R0+UR12+0xb80], R132 ;  /* 0x000b808400007988 */ /* 0x000fe8000800000c */
[----:B------:R-:W-:Y:S04]  /*6b60*/  STS.U8 [R0+UR12+0x1b80], R130 ;  /* 0x001b808200007988 */ /* 0x000fe8000800000c */
[----:B------:R2:W-:Y:S01]  /*6b70*/  STS.U8 [R0+UR12+0xf80], R127 ;  /* 0x000f807f00007988 */ /* 0x0005e2000800000c */
[----:B------:R-:W-:Y:S01]  /*6b80*/  LEA.HI.X.SX32 R100, R100, UR19, 0x1, P0 ;  /* 0x0000001364647c11 */ /* 0x000fe200080f0eff */
[----:B0-----:R-:W-:-:S02]  /*6b90*/  IMAD R106, R201, UR4, RZ ;  /* 0x00000004c96a7c24 */ /* 0x001fc4000f8e02ff */
[----:B------:R-:W-:Y:S02]  /*6ba0*/  IMAD R118, R118, UR4, RZ ;  /* 0x0000000476767c24 */ /* 0x000fe4000f8e02ff */
[----:B--2---:R-:W-:Y:S02]  /*6bb0*/  IMAD R127, R116, UR4, RZ ;  /* 0x00000004747f7c24 */ /* 0x004fe4000f8e02ff */
[----:B------:R-:W-:-:S03]  /*6bc0*/  IMAD R122, R122, UR4, RZ ;  /* 0x000000047a7a7c24 */ /* 0x000fc6000f8e02ff */
[-C--:B------:R-:W-:Y:S01]  /*6bd0*/  IADD3 R201, P0, PT, R127, R101.reuse, RZ ;  /* 0x000000657fc97210 */ /* 0x080fe20007f1e0ff */
[----:B------:R-:W-:Y:S02]  /*6be0*/  IMAD R105, R200, UR4, RZ ;  /* 0x00000004c8697c24 */ /* 0x000fe4000f8e02ff */
[----:B------:R-:W-:Y:S01]  /*6bf0*/  IMAD R102, R205, UR4, RZ ;  /* 0x00000004cd667c24 */ /* 0x000fe2000f8e02ff */
[-C--:B------:R-:W-:Y:S01]  /*6c00*/  LEA.HI.X.SX32 R200, R127, R100.reuse, 0x1, P0 ;  /* 0x000000647fc87211 */ /* 0x080fe200000f0eff */
[----:B------:R-:W-:Y:S01]  /*6c10*/  IMAD R124, R124, UR4, RZ ;  /* 0x000000047c7c7c24 */ /* 0x000fe2000f8e02ff */
[-C--:B------:R-:W-:Y:S01]  /*6c20*/  IADD3 R205, P0, PT, R118, R101.reuse, RZ ;  /* 0x0000006576cd7210 */ /* 0x080fe20007f1e0ff */
[----:B------:R-:W-:Y:S01]  /*6c30*/  IMAD R163, R163, UR4, RZ ;  /* 0x00000004a3a37c24 */ /* 0x000fe2000f8e02ff */
[-C--:B------:R-:W-:Y:S01]  /*6c40*/  IADD3 R213, P4, PT, R122, R101.reuse, RZ ;  /* 0x000000657ad57210 */ /* 0x080fe20007f9e0ff */
[----:B------:R-:W-:Y:S01]  /*6c50*/  IMAD R120, R120, UR4, RZ ;  /* 0x0000000478787c24 */ /* 0x000fe2000f8e02ff */
[-C--:B------:R-:W-:Y:S01]  /*6c60*/  LEA.HI.X.SX32 R204, R118, R100.reuse, 0x1, P0 ;  /* 0x0000006476cc7211 */ /* 0x080fe200000f0eff */
[----:B------:R-:W-:Y:S01]  /*6c70*/  IMAD R160, R160, UR4, RZ ;  /* 0x00000004a0a07c24 */ /* 0x000fe2000f8e02ff */
[-C--:B------:R-:W-:Y:S01]  /*6c80*/  IADD3 R217, P0, PT, R124, R101.reuse, RZ ;  /* 0x000000657cd97210 */ /* 0x080fe20007f1e0ff */
        /* <DEDUP_REMOVED lines=33> */
[----:B------:R0:W-:Y:S01]  /*6ea0*/  STS.U8 [R0+UR12+0x1f80], R125 ;  /* 0x001f807d00007988 */ /* 0x0001e2000800000c */
[----:B------:R-:W-:Y:S01]  /*6eb0*/  IMAD R146, R146, UR4, RZ ;  /* 0x0000000492927c24 */ /* 0x000fe2000f8e02ff */
[-C--:B------:R-:W-:Y:S01]  /*6ec0*/  LEA.HI.X.SX32 R202, R117, R100.reuse, 0x1, P6 ;  /* 0x0000006475ca7211 */ /* 0x080fe200030f0eff */
[----:B------:R-:W-:Y:S01]  /*6ed0*/  IMAD R135, R211, UR4, RZ ;  /* 0x00000004d3877c24 */ /* 0x000fe2000f8e02ff */
[-C--:B------:R-:W-:Y:S01]  /*6ee0*/  IADD3 R233, P2, PT, R154, R101.reuse, RZ ;  /* 0x000000659ae97210 */ /* 0x080fe20007f5e0ff */
[----:B------:R-:W-:Y:S01]  /*6ef0*/  IMAD R162, R162, UR4, RZ ;  /* 0x00000004a2a27c24 */ /* 0x000fe2000f8e02ff */
[-C--:B------:R-:W-:Y:S01]  /*6f00*/  IADD3 R211, P3, PT, R121, R101.reuse, RZ ;  /* 0x0000006579d37210 */ /* 0x080fe20007f7e0ff */
[----:B------:R-:W-:Y:S01]  /*6f10*/  IMAD R159, R159, UR4, RZ ;  /* 0x000000049f9f7c24 */ /* 0x000fe2000f8e02ff */
[-C--:B------:R-:W-:Y:S01]  /*6f20*/  IADD3 R215, P6, PT, R123, R101.reuse, RZ ;  /* 0x000000657bd77210 */ /* 0x080fe20007fde0ff */
[----:B------:R-:W-:Y:S01]  /*6f30*/  IMAD R140, R140, UR4, RZ ;  /* 0x000000048c8c7c24 */ /* 0x000fe2000f8e02ff */
[-C--:B------:R-:W-:Y:S01]  /*6f40*/  LEA.HI.X.SX32 R240, R152, R100.reuse, 0x1, P0 ;  /* 0x0000006498f07211 */ /* 0x080fe200000f0eff */
[----:B0-----:R-:W-:Y:S01]  /*6f50*/  IMAD R125, R206, UR4, RZ ;  /* 0x00000004ce7d7c24 */ /* 0x001fe2000f8e02ff */
[-C--:B------:R-:W-:Y:S01]  /*6f60*/  LEA.HI.X.SX32 R206, R119, R100.reuse, 0x1, P1 ;  /* 0x0000006477ce7211 */ /* 0x080fe200008f0eff */
[----:B------:R-:W-:Y:S01]  /*6f70*/  IMAD R164, R164, UR4, RZ ;  /* 0x00000004a4a47c24 */ /* 0x000fe2000f8e02ff */
[-C--:B------:R-:W-:Y:S01]  /*6f80*/  IADD3 R21, P0, PT, R167, R101.reuse, RZ ;  /* 0x00000065a7157210 */ /* 0x080fe20007f1e0ff */
[----:B------:R-:W-:Y:S01]  /*6f90*/  IMAD R190, R190, UR4, RZ ;  /* 0x00000004bebe7c24 */ /* 0x000fe2000f8e02ff */
[----:B------:R-:W-:Y:S01]  /*6fa0*/  LEA.HI.X.SX32 R248, R166, R100, 0x1, P4 ;  /* 0x00000064a6f87211 */ /* 0x000fe200020f0eff */
[----:B------:R-:W-:Y:S01]  /*6fb0*/  IMAD R137, R210, UR4, RZ ;  /* 0x00000004d2897c24 */ /* 0x000fe2000f8e02ff */
[----:B------:R-:W-:-:S02]  /*6fc0*/  IADD3 R219, P1, PT, R165, R101, RZ ;  /* 0x00000065a5db7210 */ /* 0x000fc40007f3e0ff */
[-C--:B------:R-:W-:Y:S01]  /*6fd0*/  IADD3 R17, P4, PT, R144, R101.reuse, RZ ;  /* 0x0000006590117210 */ /* 0x080fe20007f9e0ff */
[----:B------:R-:W-:Y:S01]  /*6fe0*/  IMAD R143, R143, UR4, RZ ;  /* 0x000000048f8f7c24 */ /* 0x000fe2000f8e02ff */
[-C--:B------:R-:W-:Y:S01]  /*6ff0*/  LEA.HI.X.SX32 R232, R154, R100.reuse, 0x1, P2 ;  /* 0x000000649ae87211 */ /* 0x080fe200010f0eff */
[----:B------:R-:W-:Y:S01]  /*7000*/  IMAD R155, R155, UR4, RZ ;  /* 0x000000049b9b7c24 */ /* 0x000fe2000f8e02ff */
[-C--:B------:R-:W-:Y:S01]  /*7010*/  LEA.HI.X.SX32 R210, R121, R100.reuse, 0x1, P3 ;  /* 0x0000006479d27211 */ /* 0x080fe200018f0eff */
[----:B------:R-:W-:Y:S01]  /*7020*/  IMAD R151, R151, UR4, RZ ;  /* 0x0000000497977c24 */ /* 0x000fe2000f8e02ff */
[----:B------:R-:W-:Y:S02]  /*7030*/  LEA.HI.X.SX32 R214, R123, R100, 0x1, P6 ;  /* 0x000000647bd67211 */ /* 0x000fe400030f0eff */
[-C--:B------:R-:W-:Y:S02]  /*7040*/  IADD3 R245, P2, PT, R146, R101.reuse, RZ ;  /* 0x0000006592f57210 */ /* 0x080fe40007f5e0ff */
[----:B------:R-:W-:-:S02]  /*7050*/  IADD3 R223, P3, PT, R162, R101, RZ ;  /* 0x00000065a2df7210 */ /* 0x000fc40007f7e0ff */
[-C--:B------:R-:W-:Y:S02]  /*7060*/  IADD3 R227, P6, PT, R159, R101.reuse, RZ ;  /* 0x000000659fe37210 */ /* 0x080fe40007fde0ff */
[-C--:B------:R-:W-:Y:S01]  /*7070*/  LEA.HI.X.SX32 R252, R167, R100.reuse, 0x1, P0 ;  /* 0x00000064a7fc7211 */ /* 0x080fe200000f0eff */
[----:B------:R-:W-:Y:S01]  /*7080*/  IMAD R157, R157, UR4, RZ ;  /* 0x000000049d9d7c24 */ /* 0x000fe2000f8e02ff */
[-C--:B------:R-:W-:Y:S02]  /*7090*/  LEA.HI.X.SX32 R218, R165, R100.reuse, 0x1, P1 ;  /* 0x00000064a5da7211 */ /* 0x080fe400008f0eff */
[-C--:B------:R-:W-:Y:S02]  /*70a0*/  IADD3 R175, P0, PT, R140, R101.reuse, RZ ;  /* 0x000000658caf7210 */ /* 0x080fe40007f1e0ff */
[----:B------:R-:W-:Y:S02]  /*70b0*/  LEA.HI.X.SX32 R20, R144, R100, 0x1, P4 ;  /* 0x0000006490147211 */ /* 0x000fe400020f0eff */
[----:B------:R-:W-:-:S02]  /*70c0*/  IADD3 R231, P1, PT, R164, R101, RZ ;  /* 0x00000065a4e77210 */ /* 0x000fc40007f3e0ff */
[-C--:B------:R-:W-:Y:S02]  /*70d0*/  IADD3 R14, P4, PT, R190, R101.reuse, RZ ;  /* 0x00000065be0e7210 */ /* 0x080fe40007f9e0ff */
        /* <DEDUP_REMOVED lines=18> */
[----:B------:R-:W0:Y:S01]  /*7200*/  S2R R143, SR_TID.X ;  /* 0x00000000008f7919 */ /* 0x000e220000002100 */
[----:B------:R-:W-:Y:S01]  /*7210*/  LEA.HI.X.SX32 R238, R151, R100, 0x1, P6 ;  /* 0x0000006497ee7211 */ /* 0x000fe200030f0eff */
[----:B------:R-:W-:Y:S01]  /*7220*/  IMAD R181, R181, UR4, RZ ;  /* 0x00000004b5b57c24 */ /* 0x000fe2000f8e02ff */
[-C--:B------:R-:W-:Y:S01]  /*7230*/  IADD3 R247, P3, PT, R147, R101.reuse, RZ ;  /* 0x0000006593f77210 */ /* 0x080fe20007f7e0ff */
[----:B------:R-:W-:Y:S01]  /*7240*/  IMAD R133, R133, UR4, RZ ;  /* 0x0000000485857c24 */ /* 0x000fe2000f8e02ff */
[----:B------:R-:W-:-:S02]  /*7250*/  IADD3 R251, P6, PT, R149, R101, RZ ;  /* 0x0000006595fb7210 */ /* 0x000fc40007fde0ff */
[-C--:B------:R-:W-:Y:S01]  /*7260*/  LEA.HI.X.SX32 R16, R106, R100.reuse, 0x1, P0 ;  /* 0x000000646a107211 */ /* 0x080fe200000f0eff */
[----:B------:R-:W-:Y:S01]  /*7270*/  IMAD R138, R138, UR4, RZ ;  /* 0x000000048a8a7c24 */ /* 0x000fe2000f8e02ff */
[-C--:B------:R-:W-:Y:S02]  /*7280*/  LEA.HI.X.SX32 R242, R157, R100.reuse, 0x1, P1 ;  /* 0x000000649df27211 */ /* 0x080fe400008f0eff */
[-C--:B------:R-:W-:Y:S02]  /*7290*/  LEA.HI.X.SX32 R12, R102, R100.reuse, 0x1, P4 ;  /* 0x00000064660c7211 */ /* 0x080fe400020f0eff */
[-C--:B------:R-:W-:Y:S01]  /*72a0*/  IADD3 R4, P0, PT, R116, R101.reuse, RZ ;  /* 0x0000006574047210 */ /* 0x080fe20007f1e0ff */
[----:B------:R-:W2:Y:S01]  /*72b0*/  LDC R102, c[0x0][0x3a0] ;  /* 0x0000e800ff667b82 */ /* 0x000ea20000000800 */
[----:B------:R-:W-:Y:S02]  /*72c0*/  IADD3 R2, P1, PT, R169, R101, RZ ;  /* 0x00000065a9027210 */ /* 0x000fe40007f3e0ff */
[----:B------:R-:W-:-:S02]  /*72d0*/  LEA.HI.X.SX32 R246, R147, R100, 0x1, P3 ;  /* 0x0000006493f67211 */ /* 0x000fc400018f0eff */
[-C--:B------:R-:W-:Y:S01]  /*72e0*/  LEA.HI.X.SX32 R250, R149, R100.reuse, 0x1, P6 ;  /* 0x0000006495fa7211 */ /* 0x080fe200030f0eff */
[----:B------:R-:W-:Y:S01]  /*72f0*/  IMAD R131, R131, UR4, RZ ;  /* 0x0000000483837c24 */ /* 0x000fe2000f8e02ff */
[-C--:B------:R-:W-:Y:S02]  /*7300*/  IADD3 R147, P6, PT, R171, R101.reuse, RZ ;  /* 0x00000065ab937210 */ /* 0x080fe40007fde0ff */
        /* <DEDUP_REMOVED lines=8> */
[----:B------:R-:W-:Y:S02]  /*7390*/  IADD3 R155, P6, PT, R105, R101, RZ ;  /* 0x00000065699b7210 */ /* 0x000fe40007fde0ff */
[-C--:B------:R-:W-:Y:S02]  /*73a0*/  LEA.HI.X.SX32 R174, R181, R100.reuse, 0x1, P2 ;  /* 0x00000064b5ae7211 */ /* 0x080fe400010f0eff */
[-C--:B------:R-:W-:Y:S01]  /*73b0*/  LEA.HI.X.SX32 R133, R133, R100.reuse, 0x1, P0 ;  /* 0x0000006485857211 */ /* 0x080fe200000f0eff */
[----:B------:R-:W-:Y:S01]  /*73c0*/  IMAD R134, R134, UR4, RZ ;  /* 0x0000000486867c24 */ /* 0x000fe2000f8e02ff */
[----:B------:R-:W-:-:S02]  /*73d0*/  LEA.HI.X.SX32 R146, R138, R100, 0x1, P1 ;  /* 0x000000648a927211 */ /* 0x000fc400008f0eff */
[-C--:B------:R-:W-:Y:S02]  /*73e0*/  IADD3 R10, P2, PT, R104, R101.reuse, RZ ;  /* 0x00000065680a7210 */ /* 0x080fe40007f5e0ff */
[-C--:B------:R-:W-:Y:S02]  /*73f0*/  IADD3 R121, P0, PT, R131, R101.reuse, RZ ;  /* 0x0000006583797210 */ /* 0x080fe40007f1e0ff */
[-C--:B------:R-:W-:Y:S02]  /*7400*/  IADD3 R164, P1, PT, R136, R101.reuse, RZ ;  /* 0x0000006588a47210 */ /* 0x080fe40007f3e0ff */
[-C--:B------:R-:W-:Y:S01]  /*7410*/  LEA.HI.X.SX32 R156, R105, R100.reuse, 0x1, P6 ;  /* 0x00000064699c7211 */ /* 0x080fe200030f0eff */
[----:B------:R-:W-:Y:S01]  /*7420*/  IMAD R183, R183, UR4, RZ ;  /* 0x00000004b7b77c24 */ /* 0x000fe2000f8e02ff */
[----:B------:R-:W-:Y:S01]  /*7430*/  IADD3 R162, P6, PT, R125, R101, RZ ;  /* 0x000000657da27210 */ /* 0x000fe20007fde0ff */
[----:B------:R-:W-:Y:S01]  /*7440*/  IMAD R114, R114, UR4, RZ ;  /* 0x0000000472727c24 */ /* 0x000fe2000f8e02ff */
[----:B------:R-:W-:-:S02]  /*7450*/  LEA.HI.X.SX32 R15, R104, R100, 0x1, P2 ;  /* 0x00000064680f7211 */ /* 0x000fc400010f0eff */
[-C--:B------:R-:W-:Y:S02]  /*7460*/  LEA.HI.X.SX32 R122, R131, R100.reuse, 0x1, P0 ;  /* 0x00000064837a7211 */ /* 0x080fe400000f0eff */
[-C--:B------:R-:W-:Y:S02]  /*7470*/  IADD3 R0, P3, PT, R142, R101.reuse, RZ ;  /* 0x000000658e007210 */ /* 0x080fe40007f7e0ff */
[-C--:B------:R-:W-:Y:S02]  /*7480*/  LEA.HI.X.SX32 R154, R136, R100.reuse, 0x1, P1 ;  /* 0x00000064889a7211 */ /* 0x080fe400008f0eff */
[-C--:B------:R-:W-:Y:S02]  /*7490*/  IADD3 R104, P0, PT, R137, R101.reuse, RZ ;  /* 0x0000006589687210 */ /* 0x080fe40007f1e0ff */
[----:B------:R-:W-:Y:S02]  /*74a0*/  IADD3 R165, P1, PT, R134, R101, RZ ;  /* 0x0000006586a57210 */ /* 0x000fe40007f3e0ff */
[-C--:B------:R-:W-:Y:S01]  /*74b0*/  LEA.HI.X.SX32 R163, R125, R100.reuse, 0x1, P6 ;  /* 0x000000647da37211 */ /* 0x080fe200030f0eff */
[----:B------:R-:W-:Y:S01]  /*74c0*/  IMAD R109, R109, UR4, RZ ;  /* 0x000000046d6d7c24 */ /* 0x000fe2000f8e02ff */
[----:B------:R-:W-:-:S02]  /*74d0*/  LEA.HI.X.SX32 R142, R142, R100, 0x1, P3 ;  /* 0x000000648e8e7211 */ /* 0x000fc400018f0eff */
[-C--:B------:R-:W-:Y:S01]  /*74e0*/  LEA.HI.X.SX32 R125, R137, R100.reuse, 0x1, P0 ;  /* 0x00000064897d7211 */ /* 0x080fe200000f0eff */
[----:B------:R-:W-:Y:S01]  /*74f0*/  IMAD R129, R129, UR4, RZ ;  /* 0x0000000481817c24 */ /* 0x000fe2000f8e02ff */
[CC--:B------:R-:W-:Y:S01]  /*7500*/  IADD3 R151, P3, PT, R183.reuse, R101.reuse, RZ ;  /* 0x00000065b7977210 */ /* 0x0c0fe20007f7e0ff */
[----:B------:R-:W-:Y:S01]  /*7510*/  IMAD R128, R128, UR4, RZ ;  /* 0x0000000480807c24 */ /* 0x000fe2000f8e02ff */
[-C--:B------:R-:W-:Y:S02]  /*7520*/  LEA.HI.X.SX32 R161, R134, R100.reuse, 0x1, P1 ;  /* 0x0000006486a17211 */ /* 0x080fe400008f0eff */
[-C--:B------:R-:W-:Y:S02]  /*7530*/  IADD3 R189, P0, PT, R114, R101.reuse, RZ ;  /* 0x0000006572bd7210 */ /* 0x080fe40007f1e0ff */
[-C--:B------:R-:W-:Y:S02]  /*7540*/  IADD3 R123, P1, PT, R132, R101.reuse, RZ ;  /* 0x00000065847b7210 */ /* 0x080fe40007f3e0ff */
[----:B------:R-:W-:Y:S01]  /*7550*/  IADD3 R99, P2, PT, R130, R101, RZ ;  /* 0x0000006582637210 */ /* 0x000fe20007f5e0ff */
[----:B--2---:R-:W-:Y:S01]  /*7560*/  VIADD R139, R102, 0x1f ;  /* 0x0000001f668b7836 */ /* 0x004fe20000000000 */
[----:B------:R-:W-:-:S02]  /*7570*/  LEA.HI.X.SX32 R152, R183, R100, 0x1, P3 ;  /* 0x00000064b7987211 */ /* 0x000fc400018f0eff */
[-C--:B------:R-:W-:Y:S01]  /*7580*/  LEA.HI.X.SX32 R127, R114, R100.reuse, 0x1, P0 ;  /* 0x00000064727f7211 */ /* 0x080fe200000f0eff */
[----:B------:R-:W-:Y:S01]  /*7590*/  IMAD R126, R126, UR4, RZ ;  /* 0x000000047e7e7c24 */ /* 0x000fe2000f8e02ff */
[-C--:B------:R-:W-:Y:S02]  /*75a0*/  IADD3 R159, P3, PT, R103, R101.reuse, RZ ;  /* 0x00000065679f7210 */ /* 0x080fe40007f7e0ff */
[-C--:B------:R-:W-:Y:S02]  /*75b0*/  LEA.HI.X.SX32 R124, R132, R100.reuse, 0x1, P1 ;  /* 0x00000064847c7211 */ /* 0x080fe400008f0eff */
[----:B------:R-:W-:Y:S02]  /*75c0*/  LEA.HI.X.SX32 R130, R130, R100, 0x1, P2 ;  /* 0x0000006482827211 */ /* 0x000fe400010f0eff */
[-C--:B------:R-:W-:Y:S02]  /*75d0*/  IADD3 R181, P0, PT, R109, R101.reuse, RZ ;  /* 0x000000656db57210 */ /* 0x080fe40007f1e0ff */
[----:B------:R-:W-:-:S02]  /*75e0*/  IADD3 R116, P1, PT, R129, R101, RZ ;  /* 0x0000006581747210 */ /* 0x000fc40007f3e0ff */
[----:B------:R-:W-:Y:S02]  /*75f0*/  IADD3 R119, P2, PT, R128, R101, RZ ;  /* 0x0000006580777210 */ /* 0x000fe40007f5e0ff */
[-C--:B------:R-:W-:Y:S02]  /*7600*/  LEA.HI.X.SX32 R160, R103, R100.reuse, 0x1, P3 ;  /* 0x0000006467a07211 */ /* 0x080fe400018f0eff */
[-C--:B------:R-:W-:Y:S01]  /*7610*/  LEA.HI.X.SX32 R183, R109, R100.reuse, 0x1, P0 ;  /* 0x000000646db77211 */ /* 0x080fe200000f0eff */
[----:B------:R-:W-:Y:S01]  /*7620*/  IMAD R107, R107, UR4, RZ ;  /* 0x000000046b6b7c24 */ /* 0x000fe2000f8e02ff */
[-C--:B------:R-:W-:Y:S01]  /*7630*/  LEA.HI.X.SX32 R134, R129, R100.reuse, 0x1, P1 ;  /* 0x0000006481867211 */ /* 0x080fe200008f0eff */
[----:B------:R-:W-:Y:S01]  /*7640*/  IMAD R108, R108, UR4, RZ ;  /* 0x000000046c6c7c24 */ /* 0x000fe2000f8e02ff */
[----:B------:R-:W-:Y:S02]  /*7650*/  LEA.HI.X.SX32 R120, R128, R100, 0x1, P2 ;  /* 0x0000006480787211 */ /* 0x000fe400010f0eff */
[----:B0-----:R-:W-:-:S02]  /*7660*/  LOP3.LUT R103, R143, 0x1f, RZ, 0xc0, !PT ;  /* 0x0000001f8f677812 */ /* 0x001fc400078ec0ff */
[----:B------:R-:W-:Y:S02]  /*7670*/  ISETP.GT.AND P0, PT, R139, 0x1f, PT ;  /* 0x0000001f8b00780c */ /* 0x000fe40003f04270 */
[-C--:B------:R-:W-:Y:S02]  /*7680*/  IADD3 R117, P1, PT, R135, R101.reuse, RZ ;  /* 0x0000006587757210 */ /* 0x080fe40007f3e0ff */
[-C--:B------:R-:W-:Y:S02]  /*7690*/  IADD3 R106, P2, PT, R126, R101.reuse, RZ ;  /* 0x000000657e6a7210 */ /* 0x080fe40007f5e0ff */
[----:B------:R-:W-:Y:S01]  /*76a0*/  ISETP.LT.AND P0, PT, R103, R102, P0 ;  /* 0x000000666700720c */ /* 0x000fe20000701270 */
[----:B------:R-:W-:Y:S01]  /*76b0*/  IMAD R110, R110, UR4, RZ ;  /* 0x000000046e6e7c24 */ /* 0x000fe2000f8e02ff */
[-C--:B------:R-:W-:Y:S01]  /*76c0*/  LEA.HI.X.SX32 R118, R135, R100.reuse, 0x1, P1 ;  /* 0x0000006487767211 */ /* 0x080fe200008f0eff */
[----:B------:R-:W-:Y:S01]  /*76d0*/  IMAD R111, R111, UR4, RZ ;  /* 0x000000046f6f7c24 */ /* 0x000fe2000f8e02ff */
[-C--:B------:R-:W-:Y:S01]  /*76e0*/  LEA.HI.X.SX32 R136, R126, R100.reuse, 0x1, P2 ;  /* 0x000000647e887211 */ /* 0x080fe200010f0eff */
[----:B------:R-:W-:Y:S01]  /*76f0*/  IMAD R112, R112, UR4, RZ ;  /* 0x0000000470707c24 */ /* 0x000fe2000f8e02ff */
[-C--:B------:R-:W-:Y:S01]  /*7700*/  IADD3 R190, P1, PT, R107, R101.reuse, RZ ;  /* 0x000000656bbe7210 */ /* 0x080fe20007f3e0ff */
[----:B------:R-:W-:Y:S01]  /*7710*/  IMAD R113, R113, UR4, RZ ;  /* 0x0000000471717c24 */ /* 0x000fe2000f8e02ff */
[----:B------:R-:W-:Y:S01]  /*7720*/  IADD3 R153, P2, PT, R108, R101, RZ ;  /* 0x000000656c997210 */ /* 0x000fe20007f5e0ff */
[----:B------:R-:W-:Y:S01]  /*7730*/  IMAD R115, R115, UR4, RZ ;  /* 0x0000000473737c24 */ /* 0x000fe2000f8e02ff */
[----:B------:R-:W-:-:S02]  /*7740*/  LEA.HI.X.SX32 R105, R107, R100, 0x1, P1 ;  /* 0x000000646b697211 */ /* 0x000fc400008f0eff */
[----:B------:R-:W-:Y:S02]  /*7750*/  LEA.HI.X.SX32 R158, R108, R100, 0x1, P2 ;  /* 0x000000646c9e7211 */ /* 0x000fe400010f0eff */
[-C--:B------:R-:W-:Y:S02]  /*7760*/  IADD3 R148, P1, PT, R110, R101.reuse, RZ ;  /* 0x000000656e947210 */ /* 0x080fe40007f3e0ff */
[-C--:B------:R-:W-:Y:S02]  /*7770*/  IADD3 R140, P2, PT, R111, R101.reuse, RZ ;  /* 0x000000656f8c7210 */ /* 0x080fe40007f5e0ff */
[-C--:B------:R-:W-:Y:S02]  /*7780*/  IADD3 R141, P3, PT, R112, R101.reuse, RZ ;  /* 0x00000065708d7210 */ /* 0x080fe40007f7e0ff */
[-C--:B------:R-:W-:Y:S02]  /*7790*/  IADD3 R144, P4, PT, R113, R101.reuse, RZ ;  /* 0x0000006571907210 */ /* 0x080fe40007f9e0ff */
[----:B------:R-:W-:-:S02]  /*77a0*/  IADD3 R149, P6, PT, R115, R101, RZ ;  /* 0x0000006573957210 */ /* 0x000fc40007fde0ff */
[-C--:B------:R-:W-:Y:S02]  /*77b0*/  LEA.HI.X.SX32 R150, R110, R100.reuse, 0x1, P1 ;  /* 0x000000646e967211 */ /* 0x080fe400008f0eff */
[-C--:B------:R-:W-:Y:S02]  /*77c0*/  LEA.HI.X.SX32 R138, R111, R100.reuse, 0x1, P2 ;  /* 0x000000646f8a7211 */ /* 0x080fe400010f0eff */
[-C--:B------:R-:W-:Y:S02]  /*77d0*/  LEA.HI.X.SX32 R145, R112, R100.reuse, 0x1, P3 ;  /* 0x0000006470917211 */ /* 0x080fe400018f0eff */
[-C--:B------:R-:W-:Y:S02]  /*77e0*/  LEA.HI.X.SX32 R171, R113, R100.reuse, 0x1, P4 ;  /* 0x0000006471ab7211 */ /* 0x080fe400020f0eff */
[----:B------:R-:W-:Y:S01]  /*77f0*/  LEA.HI.X.SX32 R167, R115, R100, 0x1, P6 ;  /* 0x0000006473a77211 */ /* 0x000fe200030f0eff */
[----:B------:R-:W-:Y:S01]  /*7800*/  @P0 IMAD.MOV.U32 R102, RZ, RZ, R201 ;  /* 0x000000ffff660224 */ /* 0x000fe200078e00c9 */
[----:B------:R-:W-:Y:S01]  /*7810*/  PRMT R100, RZ, 0x7610, R100 ;  /* 0x00007610ff647816 */ /* 0x000fe20000000064 */
[----:B------:R-:W-:-:S05]  /*7820*/  @P0 IMAD.MOV.U32 R103, RZ, RZ, R200 ;  /* 0x000000ffff670224 */ /* 0x000fca00078e00c8 */
[----:B------:R0:W2:Y:S01]  /*7830*/  @P0 LDG.E.U8 R100, desc[UR24][R102.64] ;  /* 0x0000001866640981 */ /* 0x0000a2000c1e1100 */
[----:B------:R-:W-:Y:S01]  /*7840*/  LOP3.LUT R143, R143, 0x7f, RZ, 0xc0, !PT ;  /* 0x0000007f8f8f7812 */ /* 0x000fe200078ec0ff */
[----:B0-----:R-:W-:Y:S02]  /*7850*/  @P0 IMAD.MOV.U32 R102, RZ, RZ, R205 ;  /* 0x000000ffff660224 */ /* 0x001fe400078e00cd */
[----:B------:R-:W-:Y:S02]  /*7860*/  @P0 IMAD.MOV.U32 R103, RZ, RZ, R204 ;  /* 0x000000ffff670224 */ /* 0x000fe400078e00cc */
[----:B--2---:R0:W-:Y:S02]  /*7870*/  STS.U8 [R143+UR12+0x2000], R100 ;  /* 0x002000648f007988 */ /* 0x0041e4000800000c */
[----:B0-----:R-:W-:-:S06]  /*7880*/  PRMT R100, RZ, 0x7610, R100 ;  /* 0x00007610ff647816 */ /* 0x001fcc0000000064 */
[----:B------:R0:W2:Y:S02]  /*7890*/  @P0 LDG.E.U8 R100, desc[UR24][R102.64] ;  /* 0x0000001866640981 */ /* 0x0000a4000c1e1100 */
[----:B0-----:R-:W-:Y:S02]  /*78a0*/  @P0 IMAD.MOV.U32 R102, RZ, RZ, R209 ;  /* 0x000000ffff660224 */ /* 0x001fe400078e00d1 */
[----:B------:R-:W-:Y:S01]  /*78b0*/  @P0 IMAD.MOV.U32 R103, RZ, RZ, R208 ;  /* 0x000000ffff670224 */ /* 0x000fe200078e00d0 */
        /* <DEDUP_REMOVED lines=150> */
[----:B------:R-:W-:Y:S04]  /*8220*/  STL [R1], R21 ;  /* 0x0000001501007387 */ /* 0x000fe80000100800 */
[----:B------:R-:W-:Y:S04]  /*8230*/  STL [R1+0x8], R2 ;  /* 0x0000080201007387 */ /* 0x000fe80000100800 */
        /* <DEDUP_REMOVED lines=11> */
[----:B--2---:R0:W-:Y:S02]  /*82f0*/  STS.U8 [R143+UR12+0x3f00], R100 ;  /* 0x003f00648f007988 */ /* 0x0041e4000800000c */
[----:B0-----:R-:W-:-:S06]  /*8300*/  PRMT R100, RZ, 0x7610, R100 ;  /* 0x00007610ff647816 */ /* 0x001fcc0000000064 */
[----:B------:R0:W2:Y:S04]  /*8310*/  @P0 LDG.E.U8 R100, desc[UR24][R102.64] ;  /* 0x0000001866640981 */ /* 0x0000a8000c1e1100 */
        /* <DEDUP_REMOVED lines=28> */
[----:B------:R3:W-:Y:S02]  /*84e0*/  STL [R1+0xb0], R99 ;  /* 0x0000b06301007387 */ /* 0x0007e40000100800 */
[----:B---3--:R-:W3:Y:S01]  /*84f0*/  S2R R99, SR_TID.X ;  /* 0x0000000000637919 */ /* 0x008ee20000002100 */
[----:B0-----:R-:W-:Y:S01]  /*8500*/  PRMT R102, RZ, 0x7610, R102 ;  /* 0x00007610ff667816 */ /* 0x001fe20000000066 */
[----:B------:R-:W-:Y:S01]  /*8510*/  @P0 IMAD.MOV.U32 R101, RZ, RZ, R202 ;  /* 0x000000ffff650224 */ /* 0x000fe200078e00ca */
[----:B---3--:R-:W-:-:S04]  /*8520*/  LOP3.LUT R99, R99, 0x7f, RZ, 0xc0, !PT ;  /* 0x0000007f63637812 */ /* 0x008fc800078ec0ff */
[----:B------:R-:W-:-:S05]  /*8530*/  LOP3.LUT R99, R99, 0x10, RZ, 0x3c, !PT ;  /* 0x0000001063637812 */ /* 0x000fca00078e3cff */
[----:B--2---:R0:W-:Y:S02]  /*8540*/  STS.U8 [R99+UR12+0x3f80], R100 ;  /* 0x003f806463007988 */ /* 0x0041e4000800000c */
[----:B0-----:R-:W-:-:S05]  /*8550*/  @P0 IMAD.MOV.U32 R100, RZ, RZ, R203 ;  /* 0x000000ffff640224 */ /* 0x001fca00078e00cb */
[----:B------:R0:W2:Y:S01]  /*8560*/  @P0 LDG.E.U8 R102, desc[UR24][R100.64] ;  /* 0x0000001864660981 */ /* 0x0000a2000c1e1100 */
[----:B------:R-:W-:Y:S01]  /*8570*/  @P0 IMAD.MOV.U32 R103, RZ, RZ, R206 ;  /* 0x000000ffff670224 */ /* 0x000fe200078e00ce */
[----:B0-----:R-:W-:Y:S02]  /*8580*/  PRMT R100, RZ, 0x7610, R100 ;  /* 0x00007610ff647816 */ /* 0x001fe40000000064 */
[----:B--2---:R0:W-:Y:S02]  /*8590*/  STS.U8 [R99+UR12+0x2080], R102 ;  /* 0x0020806663007988 */ /* 0x0041e4000800000c */
[----:B0-----:R-:W-:-:S05]  /*85a0*/  @P0 IMAD.MOV.U32 R102, RZ, RZ, R207 ;  /* 0x000000ffff660224 */ /* 0x001fca00078e00cf */
        /* <DEDUP_REMOVED lines=154> */
[----:B------:R-:W-:Y:S01]  /*8f50*/  STL [R1+0xd4], R118 ;  /* 0x0000d47601007387 */ /* 0x000fe20000100800 */
[----:B0-----:R-:W-:-:S03]  /*8f60*/  @P0 IMAD.MOV.U32 R102, RZ, RZ, R141 ;  /* 0x000000ffff660224 */ /* 0x001fc600078e008d */
[----:B------:R-:W-:Y:S01]  /*8f70*/  STL [R1+0xdc], R136 ;  /* 0x0000dc8801007387 */ /* 0x000fe20000100800 */
[----:B------:R-:W-:-:S03]  /*8f80*/  @P0 IMAD.MOV.U32 R103, RZ, RZ, R145 ;  /* 0x000000ffff670224 */ /* 0x000fc600078e0091 */
        /* <DEDUP_REMOVED lines=18> */
[----:B------:R0:W5:Y:S04]  /*90b0*/  LDL.LU R21, [R1+0xac8] ;  /* 0x000ac80001157983 */ /* 0x0001680000300800 */
        /* <DEDUP_REMOVED lines=21> */
[----:B--2---:R2:W-:Y:S02]  /*9210*/  STS.U8 [R99+UR12+0x3d80], R100 ;  /* 0x003d806463007988 */ /* 0x0045e4000800000c */
[----:B--2---:R-:W-:-:S06]  /*9220*/  PRMT R100, RZ, 0x7610, R100 ;  /* 0x00007610ff647816 */ /* 0x004fcc0000000064 */
[----:B------:R-:W2:Y:S01]  /*9230*/  @P0 LDG.E.U8 R100, desc[UR24][R102.64] ;  /* 0x0000001866640981 */ /* 0x000ea2000c1e1100 */
[----:B------:R-:W-:-:S04]  /*9240*/  ISETP.NE.U32.AND P0, PT, RZ, UR7, PT ;  /* 0x00000007ff007c0c */ /* 0x000fc8000bf05070 */
[C---:B------:R-:W-:Y:S02]  /*9250*/  ISETP.LT.OR P1, PT, R139.reuse, 0x20, P0 ;  /* 0x000000208b00780c */ /* 0x040fe40000721670 */
[----:B------:R-:W-:Y:S01]  /*9260*/  ISETP.GE.AND P2, PT, R139, 0x40, PT ;  /* 0x000000408b00780c */ /* 0x000fe20003f46270 */
[----:B--2---:R0:W-:Y:S01]  /*9270*/  STS.U8 [R99+UR12+0x3e80], R100 ;  /* 0x003e806463007988 */ /* 0x0041e2000800000c */
[----:B-1----:R1:W-:Y:S06]  /*9280*/  MEMBAR.ALL.CTA ;  /* 0x0000000000007992 */ /* 0x0023ec0000008000 */
[----:B-1----:R-:W1:Y:S02]  /*9290*/  FENCE.VIEW.ASYNC.S ;  /* 0x00000000000073c6 */ /* 0x002e640000000000 */
[----:B-1----:R-:W-:Y:S06]  /*92a0*/  BAR.SYNC.DEFER_BLOCKING 0x0 ;  /* 0x0000000000007b1d */ /* 0x002fec0000010000 */
[----:B------:R-:W-:Y:S05]  /*92b0*/  @P1 BRA `(.L_x_6) ;  /* 0x00000000005c1947 */ /* 0x000fea0003800000 */
[----:B------:R-:W-:Y:S02]  /*92c0*/  UIADD3 UR4, UPT, UPT, UR12, 0x2000, URZ ;  /* 0x000020000c047890 */ /* 0x000fe4000fffe0ff */
[----:B------:R-:W-:Y:S02]  /*92d0*/  USHF.R.U32.HI UR6, URZ, 0x4, UR12 ;  /* 0x00000004ff067899 */ /* 0x000fe4000801160c */
[----:B------:R-:W-:Y:S02]  /*92e0*/  USHF.R.U32.HI UR4, URZ, 0x4, UR4 ;  /* 0x00000004ff047899 */ /* 0x000fe40008011604 */
[----:B------:R-:W-:Y:S01]  /*92f0*/  USGXT.U32 UR6, UR6, 0xe ;  /* 0x0000000e0606789a */ /* 0x000fe20008000000 */
[----:B------:R-:W-:Y:S01]  /*9300*/  UMOV UR16, 0x100 ;  /* 0x0000010000107882 */ /* 0x000fe20000000000 */
[----:B------:R-:W-:Y:S01]  /*9310*/  UMOV UR17, 0x40004040 ;  /* 0x4000404000117882 */ /* 0x000fe20000000000 */
[----:B------:R-:W-:Y:S01]  /*9320*/  UMOV UR7, URZ ;  /* 0x000000ff00077c82 */ /* 0x000fe20008000000 */
[----:B------:R-:W-:-:S02]  /*9330*/  USGXT.U32 UR14, UR4, 0xe ;  /* 0x0000000e040e789a */ /* 0x000fc40008000000 */
[----:B------:R-:W-:Y:S02]  /*9340*/  UIADD3 UR18, UPT, UPT, UR10, 0x100, URZ ;  /* 0x000001000a127890 */ /* 0x000fe4000fffe0ff */
[----:B------:R-:W-:Y:S01]  /*9350*/  UIADD3.64 UR16, UPT, UPT, UR6, UR16, URZ ;  /* 0x0000001006107297 */ /* 0x000fe2000fffe0ff */
[----:B------:R-:W-:Y:S01]  /*9360*/  UMOV UR20, 0x0 ;  /* 0x0000000000147882 */ /* 0x000fe20000000000 */
[----:B------:R-:W-:Y:S01]  /*9370*/  UMOV UR21, 0x8408490 ;  /* 0x0840849000157882 */ /* 0x000fe20000000000 */
[----:B------:R-:W-:Y:S01]  /*9380*/  UMOV UR4, UR13 ;  /* 0x0000000d00047c82 */ /* 0x000fe20008000000 */
[----:B------:R-:W-:Y:S01]  /*9390*/  UMOV UR5, URZ ;  /* 0x000000ff00057c82 */ /* 0x000fe20008000000 */
[----:B------:R-:W-:Y:S01]  /*93a0*/  UMOV UR7, 0x40004040 ;  /* 0x4000404000077882 */ /* 0x000fe20000000000 */
[----:B------:R-:W-:Y:S01]  /*93b0*/  UMOV UR15, 0xc0004010 ;  /* 0xc0004010000f7882 */ /* 0x000fe20000000000 */
[----:B------:R-:W-:Y:S01]  /*93c0*/  UMOV UR22, 0x0 ;  /* 0x0000000000167882 */ /* 0x000fe20000000000 */
[----:B------:R-:W-:Y:S01]  /*93d0*/  UMOV UR23, 0x8408490 ;  /* 0x0840849000177882 */ /* 0x000fe20000000000 */
[----:B------:R-:W-:Y:S01]  /*93e0*/  UMOV UR4, UR4 ;  /* 0x0000000400047c82 */ /* 0x000fe20008000000 */
[----:B------:R1:W-:Y:S01]  /*93f0*/  UTCQMMA gdesc[UR6], gdesc[UR14], tmem[UR10], tmem[UR20], idesc[UR21], !UPT ;  /* 0x00ff140e060075ea */ /* 0x0003e2000f80030a */
[----:B------:R1:W-:Y:S01]  /*9400*/  UTCQMMA gdesc[UR16], gdesc[UR14], tmem[UR18], tmem[UR22], idesc[UR23], !UPT ;  /* 0x00ff160e100075ea */ /* 0x0003e2000f800312 */
[----:B------:R1:W-:Y:S01]  /*9410*/  UTCBAR [UR4], URZ ;  /* 0x000000ff040073e9 */ /* 0x0003e200080000ff */
[----:B------:R-:W-:Y:S01]  /*9420*/  NOP ;  /* 0x0000000000007918 */ /* 0x000fe20000000000 */
.L_x_6:
[----:B-1----:R-:W-:Y:S01]  /*9430*/  UMOV UR4, URZ ;  /* 0x000000ff00047c82 */ /* 0x002fe20008000000 */
[----:B------:R-:W-:Y:S05]  /*9440*/  @!P2 BRA `(.L_x_7) ;  /* 0x000000500014a947 */ /* 0x000fea0003800000 */
[----:B0-----:R-:W-:Y:S01]  /*9450*/  SHF.R.S32.HI R100, RZ, 0x1f, R139 ;  /* 0x0000001fff647819 */ /* 0x001fe2000001148b */
[----:B------:R-:W-:Y:S02]  /*9460*/  UIADD3 UR4, UPT, UPT, UR12, 0x4000, URZ ;  /* 0x000040000c047890 */ /* 0x000fe4000fffe0ff */
[----:B------:R-:W-:Y:S01]  /*9470*/  UIADD3 UR5, UPT, UPT, UR12, 0x6000, URZ ;  /* 0x000060000c057890 */ /* 0x000fe2000fffe0ff */
[----:B------:R-:W-:Y:S01]  /*9480*/  LEA.HI R100, R100, R139, RZ, 0x5 ;  /* 0x0000008b64647211 */ /* 0x000fe200078f28ff */
[----:B------:R-:W-:Y:S02]  /*9490*/  USHF.R.U32.HI UR4, URZ, 0x4, UR4 ;  /* 0x00000004ff047899 */ /* 0x000fe40008011604 */
[----:B------:R-:W-:Y:S01]  /*94a0*/  USHF.R.U32.HI UR5, URZ, 0x4, UR5 ;  /* 0x00000004ff057899 */ /* 0x000fe20008011605 */
[----:B------:R-:W-:Y:S01]  /*94b0*/  SHF.R.S32.HI R100, RZ, 0x5, R100 ;  /* 0x00000005ff647819 */ /* 0x000fe20000011464 */
[----:B------:R-:W-:Y:S02]  /*94c0*/  USHF.L.U32 UR22, UR8, 0x5, URZ ;  /* 0x0000000508167899 */ /* 0x000fe400080006ff */
[----:B------:R-:W-:Y:S01]  /*94d0*/  USHF.L.U32 UR23, UR9, 0x5, URZ ;  /* 0x0000000509177899 */ /* 0x000fe200080006ff */
[----:B------:R-:W-:Y:S01]  /*94e0*/  VIMNMX R100, PT, PT, R100, 0x2, !PT ;  /* 0x0000000264647848 */ /* 0x000fe20007fe0100 */
[----:B------:R-:W-:Y:S01]  /*94f0*/  USGXT.U32 UR6, UR4, 0xe ;  /* 0x0000000e0406789a */ /* 0x000fe20008000000 */
[----:B------:R-:W-:Y:S01]  /*9500*/  UMOV UR16, 0x100 ;  /* 0x0000010000107882 */ /* 0x000fe20000000000 */
[----:B------:R-:W-:-:S02]  /*9510*/  UMOV UR17, 0x40004040 ;  /* 0x4000404000117882 */ /* 0x000fc40000000000 */
[----:B------:R-:W-:Y:S01]  /*9520*/  VIADD R101, R100, 0xffffffff ;  /* 0xffffffff64657836 */ /* 0x000fe20000000000 */
[----:B------:R-:W-:Y:S01]  /*9530*/  UMOV UR7, URZ ;  /* 0x000000ff00077c82 */ /* 0x000fe20008000000 */
[----:B------:R-:W-:Y:S01]  /*9540*/  IMAD.MOV.U32 R100, RZ, RZ, RZ ;  /* 0x000000ffff647224 */ /* 0x000fe200078e00ff */
[----:B------:R-:W-:Y:S02]  /*9550*/  USGXT.U32 UR14, UR5, 0xe ;  /* 0x0000000e050e789a */ /* 0x000fe40008000000 */
[----:B------:R0:W-:Y:S01]  /*9560*/  STL [R1+0x14c], R101 ;  /* 0x00014c6501007387 */ /* 0x0001e20000100800 */
[----:B------:R-:W-:Y:S02]  /*9570*/  USHF.R.S32.HI UR27, URZ, 0x1f, UR22 ;  /* 0x0000001fff1b7899 */ /* 0x000fe40008011416 */
[----:B------:R-:W-:Y:S02]  /*9580*/  USHF.R.S32.HI UR28, URZ, 0x1f, UR23 ;  /* 0x0000001fff1c7899 */ /* 0x000fe40008011417 */
[----:B------:R-:W-:Y:S01]  /*9590*/  UIADD3.64 UR16, UPT, UPT, UR6, UR16, URZ ;  /* 0x0000001006107297 */ /* 0x000fe2000fffe0ff */
[----:B------:R-:W-:Y:S01]  /*95a0*/  UMOV UR26, 0x1 ;  /* 0x00000001001a7882 */ /* 0x000fe20000000000 */
[----:B------:R-:W-:Y:S01]  /*95b0*/  UMOV UR5, URZ ;  /* 0x000000ff00057c82 */ /* 0x000fe20008000000 */
[----:B------:R-:W-:-:S09]  /*95c0*/  UMOV UR15, 0xc0004010 ;  /* 0xc0004010000f7882 */ /* 0x000fd20000000000 */
.L_x_10:
[----:B------:R-:W2:Y:S04]  /*95d0*/  LDL.LU R113, [R1+0x128] ;  /* 0x0001280001717983 */ /* 0x000ea80000300800 */
[----:B------:R-:W3:Y:S04]  /*95e0*/  LDL.LU R112, [R1+0x120] ;  /* 0x0001200001707983 */ /* 0x000ee80000300800 */
[----:B------:R-:W4:Y:S04]  /*95f0*/  LDL.LU R111, [R1+0x118] ;  /* 0x00011800016f7983 */ /* 0x000f280000300800 */
[----:B------:R-:W4:Y:S04]  /*9600*/  LDL.LU R110, [R1+0x110] ;  /* 0x00011000016e7983 */ /* 0x000f280000300800 */
[----:B------:R-:W4:Y:S04]  /*9610*/  LDL.LU R109, [R1+0x108] ;  /* 0x00010800016d7983 */ /* 0x000f280000300800 */
[----:B------:R-:W4:Y:S04]  /*9620*/  LDL.LU R108, [R1+0x124] ;  /* 0x00012400016c7983 */ /* 0x000f280000300800 */
[----:B------:R-:W4:Y:S04]  /*9630*/  LDL.LU R107, [R1+0x100] ;  /* 0x00010000016b7983 */ /* 0x000f280000300800 */
[----:B------:R-:W4:Y:S04]  /*9640*/  LDL.LU R106, [R1+0x11c] ;  /* 0x00011c00016a7983 */ /* 0x000f280000300800 */
[----:B------:R-:W4:Y:S04]  /*9650*/  LDL.LU R105, [R1+0xf8] ;  /* 0x0000f80001697983 */ /* 0x000f280000300800 */
[----:B------:R-:W4:Y:S04]  /*9660*/  LDL.LU R102, [R1+0x114] ;  /* 0x0001140001667983 */ /* 0x000f280000300800 */
[----:B0-----:R-:W4:Y:S04]  /*9670*/  LDL.LU R101, [R1+0xf0] ;  /* 0x0000f00001657983 */ /* 0x001f280000300800 */
[----:B------:R-:W4:Y:S04]  /*9680*/  LDL.LU R104, [R1+0x10c] ;  /* 0x00010c0001687983 */ /* 0x000f280000300800 */
[----:B------:R-:W4:Y:S01]  /*9690*/  LDL.LU R103, [R1+0xe8] ;  /* 0x0000e80001677983 */ /* 0x000f220000300800 */
[----:B------:R-:W-:Y:S01]  /*96a0*/  IMAD.U32 R100, R100, -0x80000000, RZ ;  /* 0x8000000064647824 */ /* 0x000fe200078e00ff */
[----:B--2---:R-:W-:-:S02]  /*96b0*/  IADD3 R113, P1, PT, R113, UR23, RZ ;  /* 0x0000001771717c10 */ /* 0x004fc4000ff3e0ff */
[----:B---3--:R-:W-:-:S03]  /*96c0*/  IADD3 R112, P3, PT, R112, UR23, RZ ;  /* 0x0000001770707c10 */ /* 0x008fc6000ff7e0ff */
[----:B------:R-:W-:Y:S01]  /*96d0*/  STL [R1+0x128], R113 ;  /* 0x0001287101007387 */ /* 0x000fe20000100800 */
[----:B----4-:R-:W-:-:S03]  /*96e0*/  IADD3 R111, P2, PT, R111, UR23, RZ ;  /* 0x000000176f6f7c10 */ /* 0x010fc6000ff5e0ff */
[----:B------:R-:W-:Y:S01]  /*96f0*/  STL [R1+0x120], R112 ;  /* 0x0001207001007387 */ /* 0x000fe20000100800 */
[----:B------:R-:W-:-:S03]  /*9700*/  IADD3 R110, P6, PT, R110, UR23, RZ ;  /* 0x000000176e6e7c10 */ /* 0x000fc6000ffde0ff */
[----:B------:R-:W-:Y:S01]  /*9710*/  STL [R1+0x118], R111 ;  /* 0x0001186f01007387 */ /* 0x000fe20000100800 */
[----:B------:R-:W-:-:S03]  /*9720*/  IADD3 R109, P4, PT, R109, UR23, RZ ;  /* 0x000000176d6d7c10 */ /* 0x000fc6000ff9e0ff */
[----:B------:R-:W-:Y:S01]  /*9730*/  STL [R1+0x110], R110 ;  /* 0x0001106e01007387 */ /* 0x000fe20000100800 */
[----:B------:R-:W-:-:S03]  /*9740*/  IADD3.X R108, PT, PT, R108, UR28, RZ, P1, !PT ;  /* 0x0000001c6c6c7c10 */ /* 0x000fc60008ffe4ff */
[----:B------:R-:W-:Y:S01]  /*9750*/  STL [R1+0x108], R109 ;  /* 0x0001086d01007387 */ /* 0x000fe20000100800 */
[----:B------:R-:W-:-:S03]  /*9760*/  IADD3 R107, P1, PT, R107, UR23, RZ ;  /* 0x000000176b6b7c10 */ /* 0x000fc6000ff3e0ff */
[----:B------:R-:W-:Y:S01]  /*9770*/  STL [R1+0x124], R108 ;  /* 0x0001246c01007387 */ /* 0x000fe20000100800 */
[----:B------:R-:W-:-:S03]  /*9780*/  IADD3.X R106, PT, PT, R106, UR28, RZ, P3, !PT ;  /* 0x0000001c6a6a7c10 */ /* 0x000fc60009ffe4ff */
[----:B------:R-:W-:Y:S01]  /*9790*/  STL [R1+0x100], R107 ;  /* 0x0001006b01007387 */ /* 0x000fe20000100800 */
[----:B------:R-:W-:Y:S02]  /*97a0*/  IADD3 R105, P3, PT, R105, UR23, RZ ;  /* 0x0000001769697c10 */ /* 0x000fe4000ff7e0ff */
[----:B------:R-:W-:Y:S02]  /*97b0*/  IADD3.X R102, PT, PT, R102, UR28, RZ, P2, !PT ;  /* 0x0000001c66667c10 */ /* 0x000fe400097fe4ff */
[----:B------:R-:W-:-:S03]  /*97c0*/  IADD3 R101, P2, PT, R101, UR23, RZ ;  /* 0x0000001765657c10 */ /* 0x000fc6000ff5e0ff */
[----:B------:R0:W-:Y:S04]  /*97d0*/  STL [R1+0x114], R102 ;  /* 0x0001146601007387 */ /* 0x0001e80000100800 */
[----:B------:R-:W-:Y:S04]  /*97e0*/  STL [R1+0x11c], R106 ;  /* 0x00011c6a01007387 */ /* 0x000fe80000100800 */
[----:B0-----:R-:W2:Y:S04]  /*97f0*/  LDL.LU R102, [R1+0x104] ;  /* 0x0001040001667983 */ /* 0x001ea80000300800 */
[----:B------:R-:W-:Y:S04]  /*9800*/  STL [R1+0xf8], R105 ;  /* 0x0000f86901007387 */ /* 0x000fe80000100800 */
[----:B------:R0:W-:Y:S04]  /*9810*/  STL [R1+0xf0], R101 ;  /* 0x0000f06501007387 */ /* 0x0001e80000100800 */
[----:B0-----:R-:W3:Y:S01]  /*9820*/  LDL.LU R101, [R1+0xe0] ;  /* 0x0000e00001657983 */ /* 0x001ee20000300800 */
[----:B------:R-:W-:-:S02]  /*9830*/  IADD3.X R104, PT, PT, R104, UR28, RZ, P6, !PT ;  /* 0x0000001c68687c10 */ /* 0x000fc4000b7fe4ff */
[----:B------:R-:W-:-:S03]  /*9840*/  IADD3 R103, P6, PT, R103, UR23, RZ ;  /* 0x0000001767677c10 */ /* 0x000fc6000ffde0ff */
[----:B------:R0:W-:Y:S04]  /*9850*/  STL [R1+0x10c], R104 ;  /* 0x00010c6801007387 */ /* 0x0001e80000100800 */
[----:B0-----:R-:W4:Y:S04]  /*9860*/  LDL.LU R104, [R1+0xfc] ;  /* 0x0000fc0001687983 */ /* 0x001f280000300800 */
[----:B------:R-:W4:Y:S04]  /*9870*/  LDL.LU R128, [R1+0xd8] ;  /* 0x0000d80001807983 */ /* 0x000f280000300800 */
[----:B------:R-:W4:Y:S04]  /*9880*/  LDL.LU R127, [R1+0xf4] ;  /* 0x0000f400017f7983 */ /* 0x000f280000300800 */
[----:B------:R-:W4:Y:S04]  /*9890*/  LDL.LU R126, [R1+0xd0] ;  /* 0x0000d000017e7983 */ /* 0x000f280000300800 */
[----:B------:R0:W-:Y:S04]  /*98a0*/  STL [R1+0xe8], R103 ;  /* 0x0000e86701007387 */ /* 0x0001e80000100800 */
        /* <DEDUP_REMOVED lines=21> */
[----:B0-----:R-:W4:Y:S01]  /*9a00*/  LDL.LU R103, [R1+0x78] ;  /* 0x0000780001677983 */ /* 0x001f220000300800 */
[----:B--2---:R-:W-:-:S05]  /*9a10*/  IADD3.X R102, PT, PT, R102, UR28, RZ, P4, !PT ;  /* 0x0000001c66667c10 */ /* 0x004fca000a7fe4ff */
[----:B------:R0:W-:Y:S04]  /*9a20*/  STL [R1+0x104], R102 ;  /* 0x0001046601007387 */ /* 0x0001e80000100800 */
[----:B0-----:R-:W2:Y:S01]  /*9a30*/  LDL.LU R102, [R1+0x94] ;  /* 0x0000940001667983 */ /* 0x001ea20000300800 */
[----:B---3--:R-:W-:-:S05]  /*9a40*/  IADD3 R101, P4, PT, R101, UR23, RZ ;  /* 0x0000001765657c10 */ /* 0x008fca000ff9e0ff */
[----:B------:R0:W-:Y:S04]  /*9a50*/  STL [R1+0xe0], R101 ;  /* 0x0000e06501007387 */ /* 0x0001e80000100800 */
[----:B0-----:R-:W3:Y:S01]  /*9a60*/  LDL.LU R101, [R1+0x70] ;  /* 0x0000700001657983 */ /* 0x001ee20000300800 */
[----:B----4-:R-:W-:Y:S02]  /*9a70*/  IADD3.X R104, PT, PT, R104, UR28, RZ, P1, !PT ;  /* 0x0000001c68687c10 */ /* 0x010fe40008ffe4ff */
[----:B------:R-:W-:-:S03]  /*9a80*/  IADD3 R128, P1, PT, R128, UR23, RZ ;  /* 0x0000001780807c10 */ /* 0x000fc6000ff3e0ff */
[----:B------:R0:W-:Y:S01]  /*9a90*/  STL [R1+0xfc], R104 ;  /* 0x0000fc6801007387 */ /* 0x0001e20000100800 */
[----:B------:R-:W-:Y:S02]  /*9aa0*/  IADD3.X R127, PT, PT, R127, UR28, RZ, P3, !PT ;  /* 0x0000001c7f7f7c10 */ /* 0x000fe40009ffe4ff */
[----:B------:R-:W-:Y:S01]  /*9ab0*/  IADD3 R126, P3, PT, R126, UR23, RZ ;  /* 0x000000177e7e7c10 */ /* 0x000fe2000ff7e0ff */
[----:B0-----:R-:W4:Y:S04]  /*9ac0*/  LDL.LU R104, [R1+0x8c] ;  /* 0x00008c0001687983 */ /* 0x001f280000300800 */
[----:B------:R-:W-:Y:S01]  /*9ad0*/  STL [R1+0xd8], R128 ;  /* 0x0000d88001007387 */ /* 0x000fe20000100800 */
[----:B------:R-:W-:-:S03]  /*9ae0*/  IADD3.X R125, PT, PT, R125, UR28, RZ, P2, !PT ;  /* 0x0000001c7d7d7c10 */ /* 0x000fc600097fe4ff */
        /* <DEDUP_REMOVED lines=41> */
[----:B------:R-:W-:-:S05]  /*9d80*/  IADD3 R103, P2, PT, R103, UR23, RZ ;  /* 0x0000001767677c10 */ /* 0x000fca000ff5e0ff */
[----:B------:R0:W-:Y:S04]  /*9d90*/  STL [R1+0x78], R103 ;  /* 0x0000786701007387 */ /* 0x0001e80000100800 */
[----:B------:R-:W-:Y:S04]  /*9da0*/  STL [R1+0x80], R106 ;  /* 0x0000806a01007387 */ /* 0x000fe80000100800 */
[----:B0-----:R-:W4:Y:S04]  /*9db0*/  LDL.LU R103, [R1+0x68] ;  /* 0x0000680001677983 */ /* 0x001f280000300800 */
[----:B------:R-:W-:Y:S01]  /*9dc0*/  STL [R1+0x9c], R105 ;  /* 0x00009c6901007387 */ /* 0x000fe20000100800 */
[----:B--2---:R-:W-:-:S05]  /*9dd0*/  IADD3.X R102, PT, PT, R102, UR28, RZ, P6, !PT ;  /* 0x0000001c66667c10 */ /* 0x004fca000b7fe4ff */
[----:B------:R0:W-:Y:S04]  /*9de0*/  STL [R1+0x94], R102 ;  /* 0x0000946601007387 */ /* 0x0001e80000100800 */
[----:B0-----:R-:W2:Y:S01]  /*9df0*/  LDL.LU R102, [R1+0x84] ;  /* 0x0000840001667983 */ /* 0x001ea20000300800 */
[----:B---3--:R-:W-:-:S05]  /*9e00*/  IADD3 R101, P6, PT, R101, UR23, RZ ;  /* 0x0000001765657c10 */ /* 0x008fca000ffde0ff */
[----:B------:R0:W-:Y:S04]  /*9e10*/  STL [R1+0x70], R101 ;  /* 0x0000706501007387 */ /* 0x0001e80000100800 */
[----:B0-----:R-:W3:Y:S01]  /*9e20*/  LDL.LU R101, [R1+0x60] ;  /* 0x0000600001657983 */ /* 0x001ee20000300800 */
[----:B----4-:R-:W-:-:S03]  /*9e30*/  IADD3.X R104, PT, PT, R104, UR28, RZ, P4, !PT ;  /* 0x0000001c68687c10 */ /* 0x010fc6000a7fe4ff */
        /* <DEDUP_REMOVED lines=24> */
[----:B------:R-:W4:Y:S04]  /*9fc0*/  LDL.LU R105, [R1] ;  /* 0x0000000001697983 */ /* 0x000f280000300800 */
[----:B0-----:R-:W4:Y:S01]  /*9fd0*/  LDL.LU R104, [R1+0x1c] ;  /* 0x00001c0001687983 */ /* 0x001f220000300800 */
[----:B------:R-:W-:-:S05]  /*9fe0*/  IADD3 R103, P4, PT, R103, UR23, RZ ;  /* 0x0000001767677c10 */ /* 0x000fca000ff9e0ff */
[----:B------:R0:W-:Y:S04]  /*9ff0*/  STL [R1+0x68], R103 ;  /* 0x0000686701007387 */ /* 0x0001e80000100800 */
        /* <DEDUP_REMOVED lines=8> */
[----:B------:R-:W-:Y:S02]  /*a080*/  IADD3 R127, P3, PT, R127, UR23, RZ ;  /* 0x000000177f7f7c10 */ /* 0x000fe4000ff7e0ff */
[----:B------:R-:W-:Y:S01]  /*a090*/  IADD3.X R126, PT, PT, R126, UR28, RZ, P2, !PT ;  /* 0x0000001c7e7e7c10 */ /* 0x000fe200097fe4ff */
[----:B------:R-:W-:Y:S01]  /*a0a0*/  STL [R1+0x7c], R128 ;  /* 0x00007c8001007387 */ /* 0x000fe20000100800 */
[----:B------:R-:W-:-:S02]  /*a0b0*/  IADD3 R125, P2, PT, R125, UR23, RZ ;  /* 0x000000177d7d7c10 */ /* 0x000fc4000ff5e0ff */
[----:B------:R-:W-:Y:S01]  /*a0c0*/  IADD3.X R124, PT, PT, R124, UR28, RZ, P6, !PT ;  /* 0x0000001c7c7c7c10 */ /* 0x000fe2000b7fe4ff */
        /* <DEDUP_REMOVED lines=38> */
[----:B------:R0:W-:Y:S01]  /*a330*/  STL [R1+0x2c], R108 ;  /* 0x00002c6c01007387 */ /* 0x0001e20000100800 */
[----:B------:R-:W-:-:S03]  /*a340*/  IADD3.X R104, PT, PT, R104, UR28, RZ, P6, !PT ;  /* 0x0000001c68687c10 */ /* 0x000fc6000b7fe4ff */
[----:B------:R1:W-:Y:S01]  /*a350*/  STL [R1+0x8], R107 ;  /* 0x0000086b01007387 */ /* 0x0003e20000100800 */
[----:B------:R-:W-:-:S03]  /*a360*/  IADD3 R251, P6, PT, R251, UR23, RZ ;  /* 0x00000017fbfb7c10 */ /* 0x000fc6000ffde0ff */
[----:B------:R4:W-:Y:S04]  /*a370*/  STL [R1+0x24], R106 ;  /* 0x0000246a01007387 */ /* 0x0009e80000100800 */
[----:B------:R0:W-:Y:S04]  /*a380*/  STL [R1], R105 ;  /* 0x0000006901007387 */ /* 0x0001e80000100800 */
[----:B------:R0:W-:Y:S01]  /*a390*/  STL [R1+0x1c], R104 ;  /* 0x00001c6801007387 */ /* 0x0001e20000100800 */
[----:B------:R-:W-:Y:S02]  /*a3a0*/  IADD3.X R103, PT, PT, R103, UR28, RZ, P4, !PT ;  /* 0x0000001c67677c10 */ /* 0x000fe4000a7fe4ff */
[----:B--2---:R-:W-:-:S03]  /*a3b0*/  IADD3.X R102, PT, PT, R102, UR28, RZ, P1, !PT ;  /* 0x0000001c66667c10 */ /* 0x004fc60008ffe4ff */
[----:B------:R2:W-:Y:S01]  /*a3c0*/  STL [R1+0x14], R103 ;  /* 0x0000146701007387 */ /* 0x0005e20000100800 */
[----:B------:R-:W-:Y:S02]  /*a3d0*/  IADD3 R247, P1, PT, R247, UR23, RZ ;  /* 0x00000017f7f77c10 */ /* 0x000fe4000ff3e0ff */
[----:B---3--:R-:W-:Y:S01]  /*a3e0*/  IADD3.X R101, PT, PT, R101, UR28, RZ, P3, !PT ;  /* 0x0000001c65657c10 */ /* 0x008fe20009ffe4ff */
[----:B0-----:R-:W3:Y:S01]  /*a3f0*/  LDL.LU R108, [R1+0x148] ;  /* 0x00014800016c7983 */ /* 0x001ee20000300800 */
[----:B------:R-:W-:Y:S02]  /*a400*/  IADD3.X R250, PT, PT, R250, UR28, RZ, P6, !PT ;  /* 0x0000001cfafa7c10 */ /* 0x000fe4000b7fe4ff */
[----:B------:R-:W-:Y:S01]  /*a410*/  IADD3 R249, P4, PT, R249, UR23, RZ ;  /* 0x00000017f9f97c10 */ /* 0x000fe2000ff9e0ff */
[----:B------:R0:W-:Y:S04]  /*a420*/  STL [R1+0xc], R102 ;  /* 0x00000c6601007387 */ /* 0x0001e80000100800 */
[----:B-1----:R-:W3:Y:S04]  /*a430*/  LDL.LU R107, [R1+0x140] ;  /* 0x00014000016b7983 */ /* 0x002ee80000300800 */
[----:B----4-:R-:W4:Y:S04]  /*a440*/  LDL.LU R106, [R1+0x138] ;  /* 0x00013800016a7983 */ /* 0x010f280000300800 */
[----:B------:R1:W-:Y:S04]  /*a450*/  STL [R1+0x4], R101 ;  /* 0x0000046501007387 */ /* 0x0003e80000100800 */
[----:B------:R-:W4:Y:S04]  /*a460*/  LDL.LU R105, [R1+0x130] ;  /* 0x0001300001697983 */ /* 0x000f280000300800 */
[----:B------:R-:W4:Y:S04]  /*a470*/  LDL.LU R104, [R1+0x144] ;  /* 0x0001440001687983 */ /* 0x000f280000300800 */
[----:B--2---:R-:W2:Y:S04]  /*a480*/  LDL.LU R103, [R1+0x13c] ;  /* 0x00013c0001677983 */ /* 0x004ea80000300800 */
[----:B0-----:R-:W4:Y:S04]  /*a490*/  LDL.LU R102, [R1+0x134] ;  /* 0x0001340001667983 */ /* 0x001f280000300800 */
[----:B-1----:R-:W4:Y:S01]  /*a4a0*/  LDL.LU R101, [R1+0x12c] ;  /* 0x00012c0001657983 */ /* 0x002f220000300800 */
[----:B------:R-:W-:-:S02]  /*a4b0*/  IADD3.X R246, PT, PT, R246, UR28, RZ, P1, !PT ;  /* 0x0000001cf6f67c10 */ /* 0x000fc40008ffe4ff */
[----:B------:R-:W-:-:S04]  /*a4c0*/  IADD3 R237, P1, PT, R237, UR23, RZ ;  /* 0x00000017eded7c10 */ /* 0x000fc8000ff3e0ff */
[----:B------:R-:W-:Y:S02]  /*a4d0*/  IADD3.X R236, PT, PT, R236, UR28, RZ, P1, !PT ;  /* 0x0000001cecec7c10 */ /* 0x000fe40008ffe4ff */
[----:B------:R-:W-:-:S04]  /*a4e0*/  IADD3 R227, P1, PT, R227, UR23, RZ ;  /* 0x00000017e3e37c10 */ /* 0x000fc8000ff3e0ff */
[----:B------:R-:W-:Y:S02]  /*a4f0*/  IADD3.X R226, PT, PT, R226, UR28, RZ, P1, !PT ;  /* 0x0000001ce2e27c10 */ /* 0x000fe40008ffe4ff */
[----:B------:R-:W-:-:S04]  /*a500*/  IADD3 R217, P1, PT, R217, UR23, RZ ;  /* 0x00000017d9d97c10 */ /* 0x000fc8000ff3e0ff */
[----:B------:R-:W-:Y:S02]  /*a510*/  IADD3.X R216, PT, PT, R216, UR28, RZ, P1, !PT ;  /* 0x0000001cd8d87c10 */ /* 0x000fe40008ffe4ff */
[----:B------:R-:W-:-:S04]  /*a520*/  IADD3 R207, P1, PT, R207, UR23, RZ ;  /* 0x00000017cfcf7c10 */ /* 0x000fc8000ff3e0ff */
[----:B------:R-:W-:Y:S02]  /*a530*/  IADD3.X R206, PT, PT, R206, UR28, RZ, P1, !PT ;  /* 0x0000001ccece7c10 */ /* 0x000fe40008ffe4ff */
[----:B------:R-:W-:Y:S02]  /*a540*/  IADD3 R241, P6, PT, R241, UR23, RZ ;  /* 0x00000017f1f17c10 */ /* 0x000fe4000ffde0ff */
[----:B------:R-:W-:Y:S02]  /*a550*/  IADD3.X R252, PT, PT, R252, UR28, RZ, P2, !PT ;  /* 0x0000001cfcfc7c10 */ /* 0x000fe400097fe4ff */
[----:B------:R-:W-:Y:S02]  /*a560*/  IADD3.X R248, PT, PT, R248, UR28, RZ, P4, !PT ;  /* 0x0000001cf8f87c10 */ /* 0x000fe4000a7fe4ff */
[----:B------:R-:W-:Y:S02]  /*a570*/  IADD3.X R240, PT, PT, R240, UR28, RZ, P6, !PT ;  /* 0x0000001cf0f07c10 */ /* 0x000fe4000b7fe4ff */
[----:B------:R-:W-:-:S02]  /*a580*/  IADD3 R245, P3, PT, R245, UR23, RZ ;  /* 0x00000017f5f57c10 */ /* 0x000fc4000ff7e0ff */
[----:B------:R-:W-:Y:S02]  /*a590*/  IADD3 R243, P2, PT, R243, UR23, RZ ;  /* 0x00000017f3f37c10 */ /* 0x000fe4000ff5e0ff */
[----:B------:R-:W-:Y:S02]  /*a5a0*/  IADD3 R239, P4, PT, R239, UR23, RZ ;  /* 0x00000017efef7c10 */ /* 0x000fe4000ff9e0ff */
[----:B------:R-:W-:Y:S02]  /*a5b0*/  IADD3 R231, P6, PT, R231, UR23, RZ ;  /* 0x00000017e7e77c10 */ /* 0x000fe4000ffde0ff */
[----:B------:R-:W-:Y:S02]  /*a5c0*/  IADD3.X R244, PT, PT, R244, UR28, RZ, P3, !PT ;  /* 0x0000001cf4f47c10 */ /* 0x000fe40009ffe4ff */
[----:B------:R-:W-:Y:S02]  /*a5d0*/  IADD3.X R242, PT, PT, R242, UR28, RZ, P2, !PT ;  /* 0x0000001cf2f27c10 */ /* 0x000fe400097fe4ff */
[----:B------:R-:W-:-:S02]  /*a5e0*/  IADD3.X R238, PT, PT, R238, UR28, RZ, P4, !PT ;  /* 0x0000001ceeee7c10 */ /* 0x000fc4000a7fe4ff */
[----:B------:R-:W-:Y:S02]  /*a5f0*/  IADD3.X R230, PT, PT, R230, UR28, RZ, P6, !PT ;  /* 0x0000001ce6e67c10 */ /* 0x000fe4000b7fe4ff */
[----:B------:R-:W-:Y:S02]  /*a600*/  IADD3 R235, P3, PT, R235, UR23, RZ ;  /* 0x00000017ebeb7c10 */ /* 0x000fe4000ff7e0ff */
[----:B------:R-:W-:Y:S02]  /*a610*/  IADD3 R233, P2, PT, R233, UR23, RZ ;  /* 0x00000017e9e97c10 */ /* 0x000fe4000ff5e0ff */
[----:B------:R-:W-:Y:S02]  /*a620*/  IADD3 R229, P4, PT, R229, UR23, RZ ;  /* 0x00000017e5e57c10 */ /* 0x000fe4000ff9e0ff */
[----:B------:R-:W-:Y:S02]  /*a630*/  IADD3 R221, P6, PT, R221, UR23, RZ ;  /* 0x00000017dddd7c10 */ /* 0x000fe4000ffde0ff */
[----:B------:R-:W-:-:S02]  /*a640*/  IADD3.X R234, PT, PT, R234, UR28, RZ, P3, !PT ;  /* 0x0000001ceaea7c10 */ /* 0x000fc40009ffe4ff */
[----:B------:R-:W-:Y:S02]  /*a650*/  IADD3.X R232, PT, PT, R232, UR28, RZ, P2, !PT ;  /* 0x0000001ce8e87c10 */ /* 0x000fe400097fe4ff */
[----:B------:R-:W-:Y:S02]  /*a660*/  IADD3.X R228, PT, PT, R228, UR28, RZ, P4, !PT ;  /* 0x0000001ce4e47c10 */ /* 0x000fe4000a7fe4ff */
[----:B------:R-:W-:Y:S02]  /*a670*/  IADD3.X R220, PT, PT, R220, UR28, RZ, P6, !PT ;  /* 0x0000001cdcdc7c10 */ /* 0x000fe4000b7fe4ff */
[----:B------:R-:W-:Y:S02]  /*a680*/  IADD3 R225, P3, PT, R225, UR23, RZ ;  /* 0x00000017e1e17c10 */ /* 0x000fe4000ff7e0ff */
[----:B------:R-:W-:Y:S02]  /*a690*/  IADD3 R223, P2, PT, R223, UR23, RZ ;  /* 0x00000017dfdf7c10 */ /* 0x000fe4000ff5e0ff */
[----:B------:R-:W-:-:S02]  /*a6a0*/  IADD3 R219, P4, PT, R219, UR23, RZ ;  /* 0x00000017dbdb7c10 */ /* 0x000fc4000ff9e0ff */
[----:B------:R-:W-:Y:S02]  /*a6b0*/  IADD3 R211, P6, PT, R211, UR23, RZ ;  /* 0x00000017d3d37c10 */ /* 0x000fe4000ffde0ff */
[----:B------:R-:W-:Y:S02]  /*a6c0*/  IADD3.X R224, PT, PT, R224, UR28, RZ, P3, !PT ;  /* 0x0000001ce0e07c10 */ /* 0x000fe40009ffe4ff */
        /* <DEDUP_REMOVED lines=14> */
[----:B------:R-:W-:Y:S02]  /*a7b0*/  IADD3.X R204, PT, PT, R204, UR28, RZ, P3, !PT ;  /* 0x0000001ccccc7c10 */ /* 0x000fe40009ffe4ff */
[----:B------:R-:W-:-:S02]  /*a7c0*/  IADD3.X R202, PT, PT, R202, UR28, RZ, P2, !PT ;  /* 0x0000001ccaca7c10 */ /* 0x000fc400097fe4ff */
[----:B------:R-:W-:Y:S02]  /*a7d0*/  IADD3.X R198, PT, PT, R198, UR27, RZ, P6, !PT ;  /* 0x0000001bc6c67c10 */ /* 0x000fe4000b7fe4ff */
[----:B------:R-:W-:-:S04]  /*a7e0*/  IADD3 R187, P6, PT, R187, UR22, RZ ;  /* 0x00000016bbbb7c10 */ /* 0x000fc8000ffde0ff */
[----:B------:R-:W-:Y:S02]  /*a7f0*/  IADD3.X R186, PT, PT, R186, UR27, RZ, P6, !PT ;  /* 0x0000001bbaba7c10 */ /* 0x000fe4000b7fe4ff */
[----:B-----5:R-:W-:-:S04]  /*a800*/  IADD3 R175, P6, PT, R175, UR22, RZ ;  /* 0x00000016afaf7c10 */ /* 0x020fc8000ffde0ff */
[----:B------:R-:W-:Y:S02]  /*a810*/  IADD3.X R174, PT, PT, R174, UR27, RZ, P6, !PT ;  /* 0x0000001baeae7c10 */ /* 0x000fe4000b7fe4ff */
        /* <DEDUP_REMOVED lines=20> */
[----:B---3--:R-:W-:-:S04]  /*a960*/  IADD3 R107, P1, PT, R107, UR22, RZ ;  /* 0x000000166b6b7c10 */ /* 0x008fc8000ff3e0ff */
[----:B--2---:R-:W-:Y:S02]  /*a970*/  IADD3.X R103, PT, PT, R103, UR27, RZ, P1, !PT ;  /* 0x0000001b67677c10 */ /* 0x004fe40008ffe4ff */
        /* <DEDUP_REMOVED lines=9> */
[----:B------:R-:W-:Y:S02]  /*aa10*/  IADD3 R108, P4, PT, R108, UR22, RZ ;  /* 0x000000166c6c7c10 */ /* 0x000fe4000ff9e0ff */
[----:B------:R-:W-:Y:S02]  /*aa20*/  IADD3.X R40, PT, PT, R40, UR27, RZ, P1, !PT ;  /* 0x0000001b28287c10 */ /* 0x000fe40008ffe4ff */
[----:B------:R-:W-:Y:S02]  /*aa30*/  IADD3 R13, P1, PT, R13, UR22, RZ ;  /* 0x000000160d0d7c10 */ /* 0x000fe4000ff3e0ff */
[----:B----4-:R-:W-:-:S02]  /*aa40*/  IADD3.X R104, PT, PT, R104, UR27, RZ, P4, !PT ;  /* 0x0000001b68687c10 */ /* 0x010fc4000a7fe4ff */
[----:B------:R-:W-:Y:S02]  /*aa50*/  IADD3 R106, P3, PT, R106, UR22, RZ ;  /* 0x000000166a6a7c10 */ /* 0x000fe4000ff7e0ff */
[----:B------:R-:W-:Y:S02]  /*aa60*/  IADD3 R105, P2, PT, R105, UR22, RZ ;  /* 0x0000001669697c10 */ /* 0x000fe4000ff5e0ff */
[----:B------:R-:W-:Y:S02]  /*aa70*/  IADD3 R197, P4, PT, R197, UR22, RZ ;  /* 0x00000016c5c57c10 */ /* 0x000fe4000ff9e0ff */
[----:B------:R-:W-:Y:S02]  /*aa80*/  IADD3.X R15, PT, PT, R15, UR27, RZ, P1, !PT ;  /* 0x0000001b0f0f7c10 */ /* 0x000fe40008ffe4ff */
[----:B------:R-:W-:Y:S02]  /*aa90*/  IADD3 R71, P1, PT, R71, UR22, RZ ;  /* 0x0000001647477c10 */ /* 0x000fe4000ff3e0ff */
[----:B------:R-:W-:-:S02]  /*aaa0*/  IADD3.X R102, PT, PT, R102, UR27, RZ, P3, !PT ;  /* 0x0000001b66667c10 */ /* 0x000fc40009ffe4ff */
[----:B------:R-:W-:Y:S02]  /*aab0*/  IADD3.X R101, PT, PT, R101, UR27, RZ, P2, !PT ;  /* 0x0000001b65657c10 */ /* 0x000fe400097fe4ff */
[----:B------:R-:W-:Y:S02]  /*aac0*/  IADD3.X R196, PT, PT, R196, UR27, RZ, P4, !PT ;  /* 0x0000001bc4c47c10 */ /* 0x000fe4000a7fe4ff */
[----:B------:R-:W-:Y:S02]  /*aad0*/  IADD3 R193, P3, PT, R193, UR22, RZ ;  /* 0x00000016c1c17c10 */ /* 0x000fe4000ff7e0ff */
[----:B------:R-:W-:Y:S02]  /*aae0*/  IADD3 R191, P2, PT, R191, UR22, RZ ;  /* 0x00000016bfbf7c10 */ /* 0x000fe4000ff5e0ff */
[----:B------:R-:W-:Y:S02]  /*aaf0*/  IADD3 R185, P4, PT, R185, UR22, RZ ;  /* 0x00000016b9b97c10 */ /* 0x000fe4000ff9e0ff */
[----:B------:R-:W-:-:S02]  /*ab00*/  IADD3.X R72, PT, PT, R72, UR27, RZ, P1, !PT ;  /* 0x0000001b48487c10 */ /* 0x000fc40008ffe4ff */
[----:B------:R-:W-:Y:S02]  /*ab10*/  IADD3 R45, P1, PT, R45, UR22, RZ ;  /* 0x000000162d2d7c10 */ /* 0x000fe4000ff3e0ff */
[----:B------:R-:W-:Y:S02]  /*ab20*/  IADD3.X R192, PT, PT, R192, UR27, RZ, P3, !PT ;  /* 0x0000001bc0c07c10 */ /* 0x000fe40009ffe4ff */
[----:B------:R-:W-:Y:S02]  /*ab30*/  IADD3.X R188, PT, PT, R188, UR27, RZ, P2, !PT ;  /* 0x0000001bbcbc7c10 */ /* 0x000fe400097fe4ff */
[----:B------:R-:W-:Y:S02]  /*ab40*/  IADD3.X R184, PT, PT, R184, UR27, RZ, P4, !PT ;  /* 0x0000001bb8b87c10 */ /* 0x000fe4000a7fe4ff */
[----:B------:R-:W-:Y:S02]  /*ab50*/  IADD3 R179, P3, PT, R179, UR22, RZ ;  /* 0x00000016b3b37c10 */ /* 0x000fe4000ff7e0ff */
[----:B------:R-:W-:-:S02]  /*ab60*/  IADD3 R177, P2, PT, R177, UR22, RZ ;  /* 0x00000016b1b17c10 */ /* 0x000fc4000ff5e0ff */
[----:B------:R-:W-:Y:S02]  /*ab70*/  IADD3 R173, P4, PT, R173, UR22, RZ ;  /* 0x00000016adad7c10 */ /* 0x000fe4000ff9e0ff */
[----:B------:R-:W-:Y:S02]  /*ab80*/  IADD3.X R47, PT, PT, R47, UR27, RZ, P1, !PT ;  /* 0x0000001b2f2f7c10 */ /* 0x000fe40008ffe4ff */
[----:B------:R-:W-:Y:S02]  /*ab90*/  IADD3 R10, P1, PT, R10, UR22, RZ ;  /* 0x000000160a0a7c10 */ /* 0x000fe4000ff3e0ff */
[----:B------:R-:W-:Y:S02]  /*aba0*/  IADD3.X R178, PT, PT, R178, UR27, RZ, P3, !PT ;  /* 0x0000001bb2b27c10 */ /* 0x000fe40009ffe4ff */
[----:B------:R-:W-:Y:S02]  /*abb0*/  IADD3.X R176, PT, PT, R176, UR27, RZ, P2, !PT ;  /* 0x0000001bb0b07c10 */ /* 0x000fe400097fe4ff */
[----:B------:R-:W-:-:S02]  /*abc0*/  IADD3.X R172, PT, PT, R172, UR27, RZ, P4, !PT ;  /* 0x0000001bacac7c10 */ /* 0x000fc4000a7fe4ff */
[----:B------:R-:W-:Y:S02]  /*abd0*/  IADD3 R97, P3, PT, R97, UR22, RZ ;  /* 0x0000001661617c10 */ /* 0x000fe4000ff7e0ff */
[----:B------:R-:W-:Y:S02]  /*abe0*/  IADD3 R87, P2, PT, R87, UR22, RZ ;  /* 0x0000001657577c10 */ /* 0x000fe4000ff5e0ff */
        /* <DEDUP_REMOVED lines=10> */
[----:B------:R-:W-:Y:S01]  /*ac90*/  IADD3.X R12, PT, PT, R12, UR27, RZ, P1, !PT ;  /* 0x0000001b0c0c7c10 */ /* 0x000fe20008ffe4ff */
[----:B------:R-:W0:Y:S01]  /*aca0*/  SYNCS.PHASECHK.TRANS64.TRYWAIT P1, [UR13], R100 ;  /* 0x00000064ff0075a7 */ /* 0x000e22000802110d */
[----:B------:R-:W-:Y:S02]  /*acb0*/  IADD3 R37, P3, PT, R37, UR22, RZ ;  /* 0x0000001625257c10 */ /* 0x000fe4000ff7e0ff */
[----:B------:R-:W-:Y:S02]  /*acc0*/  IADD3 R26, P2, PT, R26, UR22, RZ ;  /* 0x000000161a1a7c10 */ /* 0x000fe4000ff5e0ff */
[----:B------:R-:W-:Y:S02]  /*acd0*/  IADD3 R14, P4, PT, R14, UR22, RZ ;  /* 0x000000160e0e7c10 */ /* 0x000fe4000ff9e0ff */
        /* <DEDUP_REMOVED lines=11> */
[----:B------:R-:W-:Y:S01]  /*ad90*/  IADD3 R46, P4, PT, R46, UR22, RZ ;  /* 0x000000162e2e7c10 */ /* 0x000fe2000ff9e0ff */
[----:B------:R1:W-:Y:S01]  /*ada0*/  STL [R1+0x148], R108 ;  /* 0x0001486c01007387 */ /* 0x0003e20000100800 */
[----:B------:R-:W-:Y:S02]  /*adb0*/  IADD3.X R70, PT, PT, R70, UR27, RZ, P3, !PT ;  /* 0x0000001b46467c10 */ /* 0x000fe40009ffe4ff */
[----:B------:R-:W-:-:S02]  /*adc0*/  IADD3.X R62, PT, PT, R62, UR27, RZ, P2, !PT ;  /* 0x0000001b3e3e7c10 */ /* 0x000fc400097fe4ff */
[----:B------:R-:W-:Y:S01]  /*add0*/  IADD3.X R48, PT, PT, R48, UR27, RZ, P4, !PT ;  /* 0x0000001b30307c10 */ /* 0x000fe2000a7fe4ff */
[----:B------:R1:W-:Y:S01]  /*ade0*/  STL [R1+0x140], R107 ;  /* 0x0001406b01007387 */ /* 0x0003e20000100800 */
[----:B------:R-:W-:Y:S02]  /*adf0*/  IADD3 R34, P3, PT, R34, UR22, RZ ;  /* 0x0000001622227c10 */ /* 0x000fe4000ff7e0ff */
[----:B------:R-:W-:Y:S02]  /*ae00*/  IADD3 R33, P2, PT, R33, UR22, RZ ;  /* 0x0000001621217c10 */ /* 0x000fe4000ff5e0ff */
[----:B------:R-:W-:Y:S01]  /*ae10*/  IADD3 R21, P4, PT, R21, UR22, RZ ;  /* 0x0000001615157c10 */ /* 0x000fe2000ff9e0ff */
[----:B------:R1:W-:Y:S01]  /*ae20*/  STL [R1+0x138], R106 ;  /* 0x0001386a01007387 */ /* 0x0003e20000100800 */
[----:B------:R-:W-:Y:S02]  /*ae30*/  IADD3.X R36, PT, PT, R36, UR27, RZ, P3, !PT ;  /* 0x0000001b24247c10 */ /* 0x000fe40009ffe4ff */
[----:B------:R-:W-:Y:S01]  /*ae40*/  IADD3.X R35, PT, PT, R35, UR27, RZ, P2, !PT ;  /* 0x0000001b23237c10 */ /* 0x000fe200097fe4ff */
[----:B------:R1:W-:Y:S01]  /*ae50*/  STL [R1+0x130], R105 ;  /* 0x0001306901007387 */ /* 0x0003e20000100800 */
[----:B------:R-:W-:-:S02]  /*ae60*/  IADD3.X R23, PT, PT, R23, UR27, RZ, P4, !PT ;  /* 0x0000001b17177c10 */ /* 0x000fc4000a7fe4ff */
[----:B------:R-:W-:Y:S01]  /*ae70*/  IADD3 R9, P3, PT, R9, UR22, RZ ;  /* 0x0000001609097c10 */ /* 0x000fe2000ff7e0ff */
[----:B------:R1:W-:Y:S01]  /*ae80*/  STL [R1+0x144], R104 ;  /* 0x0001446801007387 */ /* 0x0003e20000100800 */
[----:B------:R-:W-:Y:S02]  /*ae90*/  IADD3 R91, P2, PT, R91, UR22, RZ ;  /* 0x000000165b5b7c10 */ /* 0x000fe4000ff5e0ff */
[----:B------:R-:W-:Y:S01]  /*aea0*/  IADD3 R79, P4, PT, R79, UR22, RZ ;  /* 0x000000164f4f7c10 */ /* 0x000fe2000ff9e0ff */
[----:B------:R1:W-:Y:S01]  /*aeb0*/  STL [R1+0x13c], R103 ;  /* 0x00013c6701007387 */ /* 0x0003e20000100800 */
[----:B------:R-:W-:-:S03]  /*aec0*/  IADD3.X R11, PT, PT, R11, UR27, RZ, P3, !PT ;  /* 0x0000001b0b0b7c10 */ /* 0x000fc60009ffe4ff */
[----:B------:R1:W-:Y:S01]  /*aed0*/  STL [R1+0x134], R102 ;  /* 0x0001346601007387 */ /* 0x0003e20000100800 */
[----:B------:R-:W-:-:S03]  /*aee0*/  IADD3.X R92, PT, PT, R92, UR27, RZ, P2, !PT ;  /* 0x0000001b5c5c7c10 */ /* 0x000fc600097fe4ff */
[----:B------:R1:W-:Y:S01]  /*aef0*/  STL [R1+0x12c], R101 ;  /* 0x00012c6501007387 */ /* 0x0003e20000100800 */
        /* <DEDUP_REMOVED lines=21> */
[C---:B------:R-:W-:Y:S02]  /*b050*/  ISETP.GT.AND P3, PT, R4.reuse, RZ, PT ;  /* 0x000000ff0400720c */ /* 0x040fe40003f64270 */
[----:B------:R-:W-:Y:S02]  /*b060*/  ISETP.GT.AND P2, PT, R4, 0x1, PT ;  /* 0x000000010400780c */ /* 0x000fe40003f44270 */
[----:B------:R-:W-:Y:S01]  /*b070*/  PRMT R135, RZ, 0x7610, R135 ;  /* 0x00007610ff877816 */ /* 0x000fe20000000087 */
[----:B01----:R-:W-:Y:S10]  /*b080*/  @!P1 BRA `(.L_x_8) ;  /* 0x000001a000409947 */ /* 0x003ff40003800000 */
.L_x_16:
[----:B------:R-:W-:Y:S01]  /*b090*/  @P3 IMAD.MOV.U32 R100, RZ, RZ, R5 ;  /* 0x000000ffff643224 */ /* 0x000fe200078e0005 */
[----:B------:R0:W-:Y:S01]  /*b0a0*/  STL [R1+0xa80], R250 ;  /* 0x000a80fa01007387 */ /* 0x0001e20000100800 */
[----:B------:R-:W-:Y:S01]  /*b0b0*/  @P3 IMAD.MOV.U32 R101, RZ, RZ, R7 ;  /* 0x000000ffff653224 */ /* 0x000fe200078e0007 */
[----:B------:R-:W-:-:S04]  /*b0c0*/  PRMT R134, RZ, 0x7610, R134 ;  /* 0x00007610ff867816 */ /* 0x000fc80000000086 */
[----:B------:R1:W2:Y:S01]  /*b0d0*/  @P3 LDG.E.U8 R135, desc[UR24][R100.64] ;  /* 0x0000001864873981 */ /* 0x0002a2000c1e1100 */
[C---:B------:R-:W-:Y:S02]  /*b0e0*/  ISETP.GT.AND P1, PT, R4.reuse, 0x2, PT ;  /* 0x000000020400780c */ /* 0x040fe40003f24270 */
[----:B------:R-:W-:Y:S01]  /*b0f0*/  PRMT R125, RZ, 0x7610, R125 ;  /* 0x00007610ff7d7816 */ /* 0x000fe2000000007d */
[----:B0-----:R-:W3:Y:S01]  /*b100*/  LDL R250, [R1+0x148] ;  /* 0x0001480001fa7983 */ /* 0x001ee20000100800 */
[----:B------:R-:W-:Y:S02]  /*b110*/  PRMT R124, RZ, 0x7610, R124 ;  /* 0x00007610ff7c7816 */ /* 0x000fe4000000007c */
[----:B------:R-:W-:Y:S01]  /*b120*/  ISETP.GT.AND P6, PT, R4, 0x3, PT ;  /* 0x000000030400780c */ /* 0x000fe20003fc4270 */
[----:B------:R0:W-:Y:S01]  /*b130*/  STL [R1+0xa7c], R3 ;  /* 0x000a7c0301007387 */ /* 0x0001e20000100800 */
[----:B-1----:R-:W-:Y:S02]  /*b140*/  @P3 IMAD.MOV.U32 R100, RZ, RZ, R6 ;  /* 0x000000ffff643224 */ /* 0x002fe400078e0006 */
[----:B------:R-:W-:-:S05]  /*b150*/  @P3 IMAD.MOV.U32 R101, RZ, RZ, R8 ;  /* 0x000000ffff653224 */ /* 0x000fca00078e0008 */
[----:B------:R1:W4:Y:S01]  /*b160*/  @P3 LDG.E.U8 R134, desc[UR24][R100.64] ;  /* 0x0000001864863981 */ /* 0x000322000c1e1100 */
[----:B------:R-:W-:Y:S02]  /*b170*/  PRMT R112, RZ, 0x7610, R112 ;  /* 0x00007610ff707816 */ /* 0x000fe40000000070 */
[----:B------:R-:W-:Y:S01]  /*b180*/  PRMT R111, RZ, 0x7610, R111 ;  /* 0x00007610ff6f7816 */ /* 0x000fe2000000006f */
[----:B0-----:R-:W2:Y:S01]  /*b190*/  LDL R3, [R1+0x144] ;  /* 0x0001440001037983 */ /* 0x001ea20000100800 */
[----:B-1----:R-:W-:Y:S02]  /*b1a0*/  @P2 IMAD.MOV.U32 R100, RZ, RZ, R17 ;  /* 0x000000ffff642224 */ /* 0x002fe400078e0011 */
[----:B------:R-:W-:Y:S01]  /*b1b0*/  @P2 IMAD.MOV.U32 R101, RZ, RZ, R19 ;  /* 0x000000ffff652224 */ /* 0x000fe200078e0013 */
[----:B------:R-:W-:Y:S01]  /*b1c0*/  ISETP.GT.AND P3, PT, R4, 0x8, PT ;  /* 0x000000080400780c */ /* 0x000fe20003f64270 */
[----:B------:R0:W-:Y:S04]  /*b1d0*/  STL [R1+0xa78], R2 ;  /* 0x000a780201007387 */ /* 0x0001e80000100800 */
[----:B------:R1:W2:Y:S01]  /*b1e0*/  @P2 LDG.E.U8 R125, desc[UR24][R100.64] ;  /* 0x00000018647d2981 */ /* 0x0002a2000c1e1100 */
[----:B------:R-:W-:-:S02]  /*b1f0*/  PRMT R108, RZ, 0x7610, R108 ;  /* 0x00007610ff6c7816 */ /* 0x000fc4000000006c */
[----:B------:R-:W-:Y:S02]  /*b200*/  ISETP.GT.AND P4, PT, R4, 0x4, PT ;  /* 0x000000040400780c */ /* 0x000fe40003f84270 */
[----:B------:R-:W-:Y:S01]  /*b210*/  PRMT R107, RZ, 0x7610, R107 ;  /* 0x00007610ff6b7816 */ /* 0x000fe2000000006b */
[----:B0-----:R-:W2:Y:S01]  /*b220*/  LDL R2, [R1+0x130] ;  /* 0x0001300001027983 */ /* 0x001ea20000100800 */
[----:B-1----:R-:W-:Y:S01]  /*b230*/  @P2 IMAD.MOV.U32 R100, RZ, RZ, R18 ;  /* 0x000000ffff642224 */ /* 0x002fe200078e0012 */
[----:B------:R-:W-:Y:S01]  /*b240*/  PRMT R133, RZ, 0x7610, R133 ;  /* 0x00007610ff857816 */ /* 0x000fe20000000085 */
[----:B------:R-:W-:Y:S01]  /*b250*/  @P2 IMAD.MOV.U32 R101, RZ, RZ, R20 ;  /* 0x000000ffff652224 */ /* 0x000fe200078e0014 */
[----:B------:R-:W-:Y:S01]  /*b260*/  PRMT R104, RZ, 0x7610, R104 ;  /* 0x00007610ff687816 */ /* 0x000fe20000000068 */
[----:B------:R0:W-:Y:S04]  /*b270*/  STL [R1+0xa74], R0 ;  /* 0x000a740001007387 */ /* 0x0001e80000100800 */
[----:B------:R1:W2:Y:S01]  /*b280*/  @P2 LDG.E.U8 R124, desc[UR24][R100.64] ;  /* 0x00000018647c2981 */ /* 0x0002a2000c1e1100 */
[----:B------:R-:W-:-:S02]  /*b290*/  PRMT R132, RZ, 0x7610, R132 ;  /* 0x00007610ff847816 */ /* 0x000fc40000000084 */
[----:B------:R-:W-:Y:S02]  /*b2a0*/  PRMT R103, RZ, 0x7610, R103 ;  /* 0x00007610ff677816 */ /* 0x000fe40000000067 */
[----:B------:R-:W-:Y:S01]  /*b2b0*/  PRMT R131, RZ, 0x7610, R131 ;  /* 0x00007610ff837816 */ /* 0x000fe20000000083 */
[----:B0-----:R-:W2:Y:S01]  /*b2c0*/  LDL R0, [R1+0x140] ;  /* 0x0001400001007983 */ /* 0x001ea20000100800 */
[----:B-1----:R-:W-:Y:S02]  /*b2d0*/  @P1 IMAD.MOV.U32 R100, RZ, RZ, R29 ;  /* 0x000000ffff641224 */ /* 0x002fe400078e001d */
[----:B------:R-:W-:-:S05]  /*b2e0*/  @P1 IMAD.MOV.U32 R101, RZ, RZ, R31 ;  /* 0x000000ffff651224 */ /* 0x000fca00078e001f */
[----:B------:R0:W2:Y:S02]  /*b2f0*/  @P1 LDG.E.U8 R112, desc[UR24][R100.64] ;  /* 0x0000001864701981 */ /* 0x0000a4000c1e1100 */
[----:B0-----:R-:W-:Y:S02]  /*b300*/  @P1 IMAD.MOV.U32 R100, RZ, RZ, R30 ;  /* 0x000000ffff641224 */ /* 0x001fe400078e001e */
[----:B------:R-:W-:-:S05]  /*b310*/  @P1 IMAD.MOV.U32 R101, RZ, RZ, R32 ;  /* 0x000000ffff651224 */ /* 0x000fca00078e0020 */
[----:B------:R0:W2:Y:S02]  /*b320*/  @P1 LDG.E.U8 R111, desc[UR24][R100.64] ;  /* 0x00000018646f1981 */ /* 0x0000a4000c1e1100 */
[----:B0-----:R-:W-:Y:S02]  /*b330*/  @P6 IMAD.MOV.U32 R100, RZ, RZ, R41 ;  /* 0x000000ffff646224 */ /* 0x001fe400078e0029 */
[----:B------:R-:W-:-:S05]  /*b340*/  @P6 IMAD.MOV.U32 R101, RZ, RZ, R43 ;  /* 0x000000ffff656224 */ /* 0x000fca00078e002b */
[----:B------:R0:W2:Y:S02]  /*b350*/  @P6 LDG.E.U8 R108, desc[UR24][R100.64] ;  /* 0x00000018646c6981 */ /* 0x0000a4000c1e1100 */
[----:B0-----:R-:W-:Y:S02]  /*b360*/  @P6 IMAD.MOV.U32 R100, RZ, RZ, R42 ;  /* 0x000000ffff646224 */ /* 0x001fe400078e002a */
[----:B------:R-:W-:-:S05]  /*b370*/  @P6 IMAD.MOV.U32 R101, RZ, RZ, R44 ;  /* 0x000000ffff656224 */ /* 0x000fca00078e002c */
[----:B------:R0:W2:Y:S01]  /*b380*/  @P6 LDG.E.U8 R107, desc[UR24][R100.64] ;  /* 0x00000018646b6981 */ /* 0x0000a2000c1e1100 */
[----:B------:R-:W-:Y:S01]  /*b390*/  ISETP.GT.AND P2, PT, R4, 0x10, PT ;  /* 0x000000100400780c */ /* 0x000fe20003f44270 */
[----:B0-----:R-:W-:Y:S02]  /*b3a0*/  @P3 IMAD.MOV.U32 R100, RZ, RZ, R9 ;  /* 0x000000ffff643224 */ /* 0x001fe400078e0009 */
[----:B------:R-:W-:-:S05]  /*b3b0*/  @P3 IMAD.MOV.U32 R101, RZ, RZ, R11 ;  /* 0x000000ffff653224 */ /* 0x000fca00078e000b */
[----:B------:R0:W2:Y:S01]  /*b3c0*/  @P3 LDG.E.U8 R133, desc[UR24][R100.64] ;  /* 0x0000001864853981 */ /* 0x0000a2000c1e1100 */
[----:B------:R-:W-:Y:S01]  /*b3d0*/  ISETP.GT.AND P1, PT, R4, 0x5, PT ;  /* 0x000000050400780c */ /* 0x000fe20003f24270 */
[----:B0-----:R-:W-:Y:S02]  /*b3e0*/  @P4 IMAD.MOV.U32 R100, RZ, RZ, R53 ;  /* 0x000000ffff644224 */ /* 0x001fe400078e0035 */
[----:B------:R-:W-:-:S05]  /*b3f0*/  @P4 IMAD.MOV.U32 R101, RZ, RZ, R54 ;  /* 0x000000ffff654224 */ /* 0x000fca00078e0036 */
[----:B------:R0:W2:Y:S01]  /*b400*/  @P4 LDG.E.U8 R104, desc[UR24][R100.64] ;  /* 0x0000001864684981 */ /* 0x0000a2000c1e1100 */
[----:B------:R-:W-:Y:S02]  /*b410*/  @P2 IMAD.MOV.U32 R114, RZ, RZ, R13 ;  /* 0x000000ffff722224 */ /* 0x000fe400078e000d */
[----:B------:R-:W-:-:S05]  /*b420*/  @P2 IMAD.MOV.U32 R115, RZ, RZ, R15 ;  /* 0x000000ffff732224 */ /* 0x000fca00078e000f */
[----:B------:R1:W2:Y:S01]  /*b430*/  @P2 LDG.E.U8 R131, desc[UR24][R114.64] ;  /* 0x0000001872832981 */ /* 0x0002a2000c1e1100 */
[----:B0-----:R-:W-:Y:S02]  /*b440*/  @P3 IMAD.MOV.U32 R100, RZ, RZ, R10 ;  /* 0x000000ffff643224 */ /* 0x001fe400078e000a */
[----:B------:R-:W-:-:S05]  /*b450*/  @P3 IMAD.MOV.U32 R101, RZ, RZ, R12 ;  /* 0x000000ffff653224 */ /* 0x000fca00078e000c */
[----:B------:R0:W2:Y:S01]  /*b460*/  @P3 LDG.E.U8 R132, desc[UR24][R100.64] ;  /* 0x0000001864843981 */ /* 0x0000a2000c1e1100 */
[----:B-1----:R-:W-:Y:S02]  /*b470*/  @P1 IMAD.MOV.U32 R114, RZ, RZ, R64 ;  /* 0x000000ffff721224 */ /* 0x002fe400078e0040 */
[----:B------:R-:W-:Y:S02]  /*b480*/  @P1 IMAD.MOV.U32 R115, RZ, RZ, R66 ;  /* 0x000000ffff731224 */ /* 0x000fe400078e0042 */
[----:B0-----:R-:W-:Y:S02]  /*b490*/  @P4 IMAD.MOV.U32 R100, RZ, RZ, R55 ;  /* 0x000000ffff644224 */ /* 0x001fe400078e0037 */
[----:B------:R-:W-:-:S05]  /*b4a0*/  @P4 IMAD.MOV.U32 R101, RZ, RZ, R56 ;  /* 0x000000ffff654224 */ /* 0x000fca00078e0038 */
[----:B------:R0:W2:Y:S01]  /*b4b0*/  @P4 LDG.E.U8 R103, desc[UR24][R100.64] ;  /* 0x0000001864674981 */ /* 0x0000a2000c1e1100 */
[----:B------:R-:W-:Y:S02]  /*b4c0*/  ISETP.GT.AND P3, PT, R4, 0x18, PT ;  /* 0x000000180400780c */ /* 0x000fe40003f64270 */
[----:B------:R-:W-:Y:S02]  /*b4d0*/  PRMT R130, RZ, 0x7610, R130 ;  /* 0x00007610ff827816 */ /* 0x000fe40000000082 */
[----:B0-----:R-:W-:-:S06]  /*b4e0*/  PRMT R101, RZ, 0x7610, R101 ;  /* 0x00007610ff657816 */ /* 0x001fcc0000000065 */
[----:B------:R0:W2:Y:S01]  /*b4f0*/  @P1 LDG.E.U8 R101, desc[UR24][R114.64] ;  /* 0x0000001872651981 */ /* 0x0000a2000c1e1100 */
[----:B------:R-:W-:Y:S02]  /*b500*/  ISETP.GT.AND P4, PT, R4, 0x6, PT ;  /* 0x000000060400780c */ /* 0x000fe40003f84270 */
[----:B------:R-:W-:Y:S01]  /*b510*/  PRMT R100, RZ, 0x7610, R100 ;  /* 0x00007610ff647816 */ /* 0x000fe20000000064 */
[----:B0-----:R-:W-:Y:S02]  /*b520*/  @P2 IMAD.MOV.U32 R114, RZ, RZ, R14 ;  /* 0x000000ffff722224 */ /* 0x001fe400078e000e */
[----:B------:R-:W-:-:S05]  /*b530*/  @P2 IMAD.MOV.U32 R115, RZ, RZ, R16 ;  /* 0x000000ffff732224 */ /* 0x000fca00078e0010 */
[----:B------:R0:W2:Y:S01]  /*b540*/  @P2 LDG.E.U8 R130, desc[UR24][R114.64] ;  /* 0x0000001872822981 */ /* 0x0000a2000c1e1100 */
        /* <DEDUP_REMOVED lines=58> */
[----:B------:R-:W-:Y:S02]  /*b8f0*/  PRMT R102, RZ, 0x7610, R102 ;  /* 0x00007610ff667816 */ /* 0x000fe40000000066 */
[----:B------:R-:W-:Y:S01]  /*b900*/  ISETP.GT.AND P4, PT, R4, 0x19, PT ;  /* 0x000000190400780c */ /* 0x000fe20003f84270 */
        /* <DEDUP_REMOVED lines=8> */
[----:B------:R-:W-:Y:S01]  /*b990*/  PRMT R113, RZ, 0x7610, R113 ;  /* 0x00007610ff717816 */ /* 0x000fe20000000071 */
[----:B------:R-:W-:Y:S01]  /*b9a0*/  @P4 IMAD.MOV.U32 R118, RZ, RZ, R177 ;  /* 0x000000ffff764224 */ /* 0x000fe200078e00b1 */
[----:B------:R-:W-:Y:S01]  /*b9b0*/  PRMT R120, RZ, 0x7610, R120 ;  /* 0x00007610ff787816 */ /* 0x000fe20000000078 */
[----:B0-----:R-:W-:Y:S02]  /*b9c0*/  @P1 IMAD.MOV.U32 R114, RZ, RZ, R26 ;  /* 0x000000ffff721224 */ /* 0x001fe400078e001a */
[----:B------:R-:W-:Y:S02]  /*b9d0*/  @P1 IMAD.MOV.U32 R115, RZ, RZ, R28 ;  /* 0x000000ffff731224 */ /* 0x000fe400078e001c */
[----:B------:R-:W-:-:S03]  /*b9e0*/  @P4 IMAD.MOV.U32 R119, RZ, RZ, R176 ;  /* 0x000000ffff774224 */ /* 0x000fc600078e00b0 */
[----:B------:R0:W2:Y:S01]  /*b9f0*/  @P1 LDG.E.U8 R116, desc[UR24][R114.64] ;  /* 0x0000001872741981 */ /* 0x0000a2000c1e1100 */
[----:B------:R-:W-:-:S03]  /*ba00*/  ISETP.GT.AND P1, PT, R4, 0xe, PT ;  /* 0x0000000e0400780c */ /* 0x000fc60003f24270 */
[----:B------:R1:W2:Y:S01]  /*ba10*/  @P4 LDG.E.U8 R120, desc[UR24][R118.64] ;  /* 0x0000001876784981 */ /* 0x0002a2000c1e1100 */
[----:B0-----:R-:W-:Y:S02]  /*ba20*/  @P3 IMAD.MOV.U32 R114, RZ, RZ, R61 ;  /* 0x000000ffff723224 */ /* 0x001fe400078e003d */
[----:B------:R-:W-:Y:S02]  /*ba30*/  @P3 IMAD.MOV.U32 R115, RZ, RZ, R62 ;  /* 0x000000ffff733224 */ /* 0x000fe400078e003e */
[----:B-1----:R-:W-:-:S03]  /*ba40*/  @P2 IMAD.MOV.U32 R118, RZ, RZ, R69 ;  /* 0x000000ffff762224 */ /* 0x002fc600078e0045 */
[----:B------:R0:W2:Y:S01]  /*ba50*/  @P3 LDG.E.U8 R113, desc[UR24][R114.64] ;  /* 0x0000001872713981 */ /* 0x0000a2000c1e1100 */
[----:B------:R-:W-:Y:S01]  /*ba60*/  @P2 IMAD.MOV.U32 R119, RZ, RZ, R70 ;  /* 0x000000ffff772224 */ /* 0x000fe200078e0046 */
[----:B------:R-:W-:Y:S02]  /*ba70*/  PRMT R122, RZ, 0x7610, R122 ;  /* 0x00007610ff7a7816 */ /* 0x000fe4000000007a */
[----:B0-----:R-:W-:Y:S01]  /*ba80*/  PRMT R114, RZ, 0x7610, R114 ;  /* 0x00007610ff727816 */ /* 0x001fe20000000072 */
[----:B------:R-:W-:Y:S01]  /*ba90*/  @P2 IMAD.MOV.U32 R126, RZ, RZ, R71 ;  /* 0x000000ffff7e2224 */ /* 0x000fe200078e0047 */
[----:B------:R-:W-:Y:S01]  /*baa0*/  PRMT R115, RZ, 0x7610, R115 ;  /* 0x00007610ff737816 */ /* 0x000fe20000000073 */
        /* <DEDUP_REMOVED lines=9> */
[----:B0-----:R-:W-:Y:S02]  /*bb40*/  PRMT R118, RZ, 0x7610, R118 ;  /* 0x00007610ff767816 */ /* 0x001fe40000000076 */
[----:B------:R-:W-:-:S04]  /*bb50*/  PRMT R119, RZ, 0x7610, R119 ;  /* 0x00007610ff777816 */ /* 0x000fc80000000077 */
        /* <DEDUP_REMOVED lines=32> */
[----:B------:R0:W3:Y:S01]  /*bd60*/  @P4 LDG.E.U8 R139, desc[UR24][R126.64] ;  /* 0x000000187e8b4981 */ /* 0x0000e2000c1e1100 */
[----:B------:R-:W-:Y:S01]  /*bd70*/  PRMT R141, RZ, 0x7610, R141 ;  /* 0x00007610ff8d7816 */ /* 0x000fe2000000008d */
[----:B0-----:R-:W-:Y:S02]  /*bd80*/  @P1 IMAD.MOV.U32 R126, RZ, RZ, R59 ;  /* 0x000000ffff7e1224 */ /* 0x001fe400078e003b */
[----:B------:R-:W-:-:S05]  /*bd90*/  @P1 IMAD.MOV.U32 R127, RZ, RZ, R60 ;  /* 0x000000ffff7f1224 */ /* 0x000fca00078e003c */
[----:B------:R0:W3:Y:S01]  /*bda0*/  @P1 LDG.E.U8 R140, desc[UR24][R126.64] ;  /* 0x000000187e8c1981 */ /* 0x0000e2000c1e1100 */
[----:B------:R-:W-:Y:S02]  /*bdb0*/  ISETP.GT.AND P4, PT, R4, 0x1a, PT ;  /* 0x0000001a0400780c */ /* 0x000fe40003f84270 */
        /* <DEDUP_REMOVED lines=17> */
[----:B------:R-:W-:Y:S02]  /*bed0*/  PRMT R146, RZ, 0x7610, R146 ;  /* 0x00007610ff927816 */ /* 0x000fe40000000092 */
[----:B------:R-:W-:Y:S01]  /*bee0*/  ISETP.GT.AND P1, PT, R4, 0x17, PT ;  /* 0x000000170400780c */ /* 0x000fe20003f24270 */
        /* <DEDUP_REMOVED lines=41> */
[----:B------:R0:W3:Y:S02]  /*c180*/  @P2 LDG.E.U8 R154, desc[UR24][R126.64] ;  /* 0x000000187e9a2981 */ /* 0x0000e4000c1e1100 */
[----:B0-----:R-:W-:Y:S02]  /*c190*/  @P2 IMAD.MOV.U32 R126, RZ, RZ, R199 ;  /* 0x000000ffff7e2224 */ /* 0x001fe400078e00c7 */
[----:B------:R-:W-:-:S05]  /*c1a0*/  @P2 IMAD.MOV.U32 R127, RZ, RZ, R198 ;  /* 0x000000ffff7f2224 */ /* 0x000fca00078e00c6 */
[----:B------:R2:W3:Y:S04]  /*c1b0*/  @P2 LDG.E.U8 R155, desc[UR24][R126.64] ;  /* 0x000000187e9b2981 */ /* 0x0004e8000c1e1100 */
[----:B------:R-:W3:Y:S01]  /*c1c0*/  LDL R127, [R1+0x12c] ;  /* 0x00012c00017f7983 */ /* 0x000ee20000100800 */
[----:B------:R-:W-:Y:S02]  /*c1d0*/  ISETP.GT.AND P1, PT, R4, 0x1e, PT ;  /* 0x0000001e0400780c */ /* 0x000fe40003f24270 */
[----:B------:R-:W-:-:S11]  /*c1e0*/  PRMT R156, RZ, 0x7610, R156 ;  /* 0x00007610ff9c7816 */ /* 0x000fd6000000009c */
[----:B--2---:R-:W-:-:S05]  /*c1f0*/  @P1 IMAD.MOV.U32 R126, RZ, RZ, R2 ;  /* 0x000000ffff7e1224 */ /* 0x004fca00078e0002 */
[----:B---3--:R0:W2:Y:S04]  /*c200*/  @P1 LDG.E.U8 R156, desc[UR24][R126.64] ;  /* 0x000000187e9c1981 */ /* 0x0080a8000c1e1100 */
[----:B------:R-:W0:Y:S04]  /*c210*/  LDL R126, [R1+0x134] ;  /* 0x00013400017e7983 */ /* 0x000e280000100800 */
[----:B------:R-:W0:Y:S01]  /*c220*/  LDL R127, [R1+0x138] ;  /* 0x00013800017f7983 */ /* 0x000e220000100800 */
[----:B------:R-:W-:Y:S01]  /*c230*/  PRMT R157, RZ, 0x7610, R157 ;  /* 0x00007610ff9d7816 */ /* 0x000fe2000000009d */
[----:B------:R-:W1:Y:S01]  /*c240*/  S2R R2, SR_TID.X ;  /* 0x0000000000027919 */ /* 0x000e620000002100 */
[----:B0-----:R-:W-:-:S04]  /*c250*/  @P1 LOP3.LUT R127, R127, R126, RZ, 0x3c, !PT ;  /* 0x0000007e7f7f1212 */ /* 0x001fc800078e3cff */
[----:B------:R-:W-:-:S04]  /*c260*/  @P1 LOP3.LUT R126, R127, R126, RZ, 0x3c, !PT ;  /* 0x0000007e7f7e1212 */ /* 0x000fc800078e3cff */
[----:B------:R-:W-:-:S05]  /*c270*/  @P1 LOP3.LUT R127, R127, R126, RZ, 0x3c, !PT ;  /* 0x0000007e7f7f1212 */ /* 0x000fca00078e3cff */
[----:B------:R0:W3:Y:S04]  /*c280*/  @P1 LDG.E.U8 R157, desc[UR24][R126.64] ;  /* 0x000000187e9d1981 */ /* 0x0000e8000c1e1100 */
[----:B------:R-:W2:Y:S01]  /*c290*/  LDL R127, [R1+0x13c] ;  /* 0x00013c00017f7983 */ /* 0x000ea20000100800 */
[----:B------:R-:W-:Y:S02]  /*c2a0*/  ISETP.GT.AND P2, PT, R4, 0x1f, PT ;  /* 0x0000001f0400780c */ /* 0x000fe40003f44270 */
[----:B------:R-:W-:Y:S02]  /*c2b0*/  PRMT R158, RZ, 0x7610, R158 ;  /* 0x00007610ff9e7816 */ /* 0x000fe4000000009e */
[----:B------:R-:W-:-:S09]  /*c2c0*/  PRMT R159, RZ, 0x7610, R159 ;  /* 0x00007610ff9f7816 */ /* 0x000fd2000000009f */
[----:B0-----:R-:W-:Y:S01]  /*c2d0*/  @P2 IMAD.MOV.U32 R126, RZ, RZ, R0 ;  /* 0x000000ffff7e2224 */ /* 0x001fe200078e0000 */
[----:B-1----:R-:W-:-:S04]  /*c2e0*/  LOP3.LUT R2, R2, 0x1f, RZ, 0xc0, !PT ;  /* 0x0000001f02027812 */ /* 0x002fc800078ec0ff */
[----:B------:R-:W-:Y:S02]  /*c2f0*/  ISETP.GE.AND P1, PT, R2, R4, PT ;  /* 0x000000040200720c */ /* 0x000fe40003f26270 */
[----:B------:R-:W-:Y:S01]  /*c300*/  PRMT R160, RZ, 0x7610, R160 ;  /* 0x00007610ffa07816 */ /* 0x000fe200000000a0 */
[----:B------:R-:W0:Y:S01]  /*c310*/  S2R R2, SR_TID.X ;  /* 0x0000000000027919 */ /* 0x000e220000002100 */
[----:B------:R-:W-:Y:S02]  /*c320*/  PRMT R161, RZ, 0x7610, R161 ;  /* 0x00007610ffa17816 */ /* 0x000fe400000000a1 */
[----:B------:R-:W-:Y:S02]  /*c330*/  PRMT R162, RZ, 0x7610, R162 ;  /* 0x00007610ffa27816 */ /* 0x000fe400000000a2 */
[----:B------:R-:W-:Y:S02]  /*c340*/  PRMT R163, RZ, 0x7610, R163 ;  /* 0x00007610ffa37816 */ /* 0x000fe400000000a3 */
[----:B------:R-:W-:-:S02]  /*c350*/  PRMT R164, RZ, 0x7610, R164 ;  /* 0x00007610ffa47816 */ /* 0x000fc400000000a4 */
[----:B------:R-:W-:Y:S02]  /*c360*/  PRMT R165, RZ, 0x7610, R165 ;  /* 0x00007610ffa57816 */ /* 0x000fe400000000a5 */
[----:B------:R-:W-:Y:S02]  /*c370*/  PRMT R166, RZ, 0x7610, R166 ;  /* 0x00007610ffa67816 */ /* 0x000fe400000000a6 */
[----:B0-----:R-:W-:Y:S01]  /*c380*/  LOP3.LUT R0, R2, 0x7f, RZ, 0xc0, !PT ;  /* 0x0000007f02007812 */ /* 0x001fe200078ec0ff */
[----:B--2---:R0:W2:Y:S02]  /*c390*/  @P2 LDG.E.U8 R158, desc[UR24][R126.64] ;  /* 0x000000187e9e2981 */ /* 0x0040a4000c1e1100 */
[----:B0-----:R-:W-:Y:S02]  /*c3a0*/  @P2 IMAD.MOV.U32 R126, RZ, RZ, R250 ;  /* 0x000000ffff7e2224 */ /* 0x001fe400078e00fa */
[----:B------:R-:W-:Y:S01]  /*c3b0*/  @P2 IMAD.MOV.U32 R127, RZ, RZ, R3 ;  /* 0x000000ffff7f2224 */ /* 0x000fe200078e0003 */
[----:B------:R-:W2:Y:S04]  /*c3c0*/  LDL R250, [R1+0x30] ;  /* 0x0000300001fa7983 */ /* 0x000ea80000100800 */
[----:B------:R0:W2:Y:S01]  /*c3d0*/  @P2 LDG.E.U8 R159, desc[UR24][R126.64] ;  /* 0x000000187e9f2981 */ /* 0x0000a2000c1e1100 */
[----:B------:R-:W-:Y:S01]  /*c3e0*/  BAR.SYNC.DEFER_BLOCKING 0x0 ;  /* 0x0000000000007b1d */ /* 0x000fe20000010000 */
[----:B0-----:R-:W-:-:S02]  /*c3f0*/  @!P1 IMAD.MOV.U32 R126, RZ, RZ, R201 ;  /* 0x000000ffff7e9224 */ /* 0x001fc400078e00c9 */
[----:B------:R-:W-:-:S03]  /*c400*/  @!P1 IMAD.MOV.U32 R127, RZ, RZ, R200 ;  /* 0x000000ffff7f9224 */ /* 0x000fc600078e00c8 */
[----:B------:R-:W2:Y:S04]  /*c410*/  LDL R3, [R1+0x20] ;  /* 0x0000200001037983 */ /* 0x000ea80000100800 */
[----:B------:R0:W2:Y:S02]  /*c420*/  @!P1 LDG.E.U8 R160, desc[UR24][R126.64] ;  /* 0x000000187ea09981 */ /* 0x0000a4000c1e1100 */
[----:B0-----:R-:W-:Y:S02]  /*c430*/  @!P1 IMAD.MOV.U32 R126, RZ, RZ, R205 ;  /* 0x000000ffff7e9224 */ /* 0x001fe400078e00cd */
[----:B------:R-:W-:-:S05]  /*c440*/  @!P1 IMAD.MOV.U32 R127, RZ, RZ, R204 ;  /* 0x000000ffff7f9224 */ /* 0x000fca00078e00cc */
        /* <DEDUP_REMOVED lines=12> */
[----:B------:R0:W2:Y:S04]  /*c510*/  @!P1 LDG.E.U8 R165, desc[UR24][R126.64] ;  /* 0x000000187ea59981 */ /* 0x0000a8000c1e1100 */
[----:B------:R1:W-:Y:S01]  /*c520*/  STS.U8 [R0+UR12+0x4000], R135 ;  /* 0x0040008700007988 */ /* 0x0003e2000800000c */
[----:B0-----:R-:W-:Y:S02]  /*c530*/  @!P1 IMAD.MOV.U32 R126, RZ, RZ, R225 ;  /* 0x000000ffff7e9224 */ /* 0x001fe400078e00e1 */
[----:B------:R-:W-:Y:S01]  /*c540*/  @!P1 IMAD.MOV.U32 R127, RZ, RZ, R224 ;  /* 0x000000ffff7f9224 */ /* 0x000fe200078e00e0 */
[----:B-1----:R-:W-:-:S04]  /*c550*/  PRMT R135, RZ, 0x7610, R135 ;  /* 0x00007610ff877816 */ /* 0x002fc80000000087 */
[----:B------:R0:W2:Y:S04]  /*c560*/  @!P1 LDG.E.U8 R166, desc[UR24][R126.64] ;  /* 0x000000187ea69981 */ /* 0x0000a8000c1e1100 */
[----:B----4-:R1:W-:Y:S01]  /*c570*/  STS.U8 [R0+UR12+0x5000], R134 ;  /* 0x0050008600007988 */ /* 0x0103e2000800000c */
[----:B0-----:R-:W-:Y:S02]  /*c580*/  @!P1 IMAD.MOV.U32 R126, RZ, RZ, R229 ;  /* 0x000000ffff7e9224 */ /* 0x001fe400078e00e5 */
[----:B------:R-:W-:Y:S01]  /*c590*/  @!P1 IMAD.MOV.U32 R127, RZ, RZ, R228 ;  /* 0x000000ffff7f9224 */ /* 0x000fe200078e00e4 */
[----:B-1----:R-:W-:-:S04]  /*c5a0*/  PRMT R134, RZ, 0x7610, R134 ;  /* 0x00007610ff867816 */ /* 0x002fc80000000086 */
[----:B------:R0:W4:Y:S04]  /*c5b0*/  @!P1 LDG.E.U8 R135, desc[UR24][R126.64] ;  /* 0x000000187e879981 */ /* 0x000128000c1e1100 */
[----:B------:R1:W-:Y:S01]  /*c5c0*/  STS.U8 [R0+UR12+0x4400], R133 ;  /* 0x0044008500007988 */ /* 0x0003e2000800000c */
[----:B0-----:R-:W-:Y:S02]  /*c5d0*/  @!P1 IMAD.MOV.U32 R126, RZ, RZ, R233 ;  /* 0x000000ffff7e9224 */ /* 0x001fe400078e00e9 */
[----:B------:R-:W-:Y:S01]  /*c5e0*/  @!P1 IMAD.MOV.U32 R127, RZ, RZ, R232 ;  /* 0x000000ffff7f9224 */ /* 0x000fe200078e00e8 */
[----:B-1----:R-:W-:-:S04]  /*c5f0*/  PRMT R133, RZ, 0x7610, R133 ;  /* 0x00007610ff857816 */ /* 0x002fc80000000085 */
[----:B------:R0:W2:Y:S04]  /*c600*/  @!P1 LDG.E.U8 R134, desc[UR24][R126.64] ;  /* 0x000000187e869981 */ /* 0x0000a8000c1e1100 */
        /* <DEDUP_REMOVED lines=14> */
[----:B------:R0:W2:Y:S02]  /*c6f0*/  @!P1 LDG.E.U8 R131, desc[UR24][R126.64] ;  /* 0x000000187e839981 */ /* 0x0000a4000c1e1100 */
[----:B0-----:R-:W-:Y:S02]  /*c700*/  @!P1 IMAD.MOV.U32 R126, RZ, RZ, R249 ;  /* 0x000000ffff7e9224 */ /* 0x001fe400078e00f9 */
[----:B------:R-:W-:-:S05]  /*c710*/  @!P1 IMAD.MOV.U32 R127, RZ, RZ, R248 ;  /* 0x000000ffff7f9224 */ /* 0x000fca00078e00f8 */
[----:B------:R0:W2:Y:S04]  /*c720*/  @!P1 LDG.E.U8 R130, desc[UR24][R126.64] ;  /* 0x000000187e829981 */ /* 0x0000a8000c1e1100 */
[----:B------:R-:W0:Y:S04]  /*c730*/  LDL R127, [R1] ;  /* 0x00000000017f7983 */ /* 0x000e280000100800 */
[----:B------:R1:W-:Y:S02]  /*c740*/  STS.U8 [R0+UR12+0x4c00], R129 ;  /* 0x004c008100007988 */ /* 0x0003e4000800000c */
[----:B-1----:R-:W-:Y:S01]  /*c750*/  PRMT R129, RZ, 0x7610, R129 ;  /* 0x00007610ff817816 */ /* 0x002fe20000000081 */
[----:B0-----:R-:W-:-:S02]  /*c760*/  @!P1 IMAD.MOV.U32 R126, RZ, RZ, R127 ;  /* 0x000000ffff7e9224 */ /* 0x001fc400078e007f */
[----:B------:R-:W-:-:S05]  /*c770*/  @!P1 IMAD.MOV.U32 R127, RZ, RZ, R252 ;  /* 0x000000ffff7f9224 */ /* 0x000fca00078e00fc */
[----:B------:R0:W2:Y:S04]  /*c780*/  @!P1 LDG.E.U8 R129, desc[UR24][R126.64] ;  /* 0x000000187e819981 */ /* 0x0000a8000c1e1100 */
[----:B------:R-:W0:Y:S04]  /*c790*/  LDL R126, [R1+0xc] ;  /* 0x00000c00017e7983 */ /* 0x000e280000100800 */
[----:B------:R-:W0:Y:S04]  /*c7a0*/  LDL R127, [R1+0x10] ;  /* 0x00001000017f7983 */ /* 0x000e280000100800 */
[----:B------:R1:W-:Y:S02]  /*c7b0*/  STS.U8 [R0+UR12+0x5c00], R128 ;  /* 0x005c008000007988 */ /* 0x0003e4000800000c */
[----:B-1----:R-:W-:-:S02]  /*c7c0*/  PRMT R128, RZ, 0x7610, R128 ;  /* 0x00007610ff807816 */ /* 0x002fc40000000080 */
[----:B------:R1:W-:Y:S04]  /*c7d0*/  STS.U8 [R99+UR12+0x4080], R125 ;  /* 0x0040807d63007988 */ /* 0x0003e8000800000c */
[----:B-1----:R-:W3:Y:S01]  /*c7e0*/  LDL R125, [R1+0x2c] ;  /* 0x00002c00017d7983 */ /* 0x002ee20000100800 */
[----:B0-----:R-:W-:-:S04]  /*c7f0*/  @!P1 LOP3.LUT R127, R127, R126, RZ, 0x3c, !PT ;  /* 0x0000007e7f7f9212 */ /* 0x001fc800078e3cff */
[----:B------:R-:W-:-:S04]  /*c800*/  @!P1 LOP3.LUT R126, R127, R126, RZ, 0x3c, !PT ;  /* 0x0000007e7f7e9212 */ /* 0x000fc800078e3cff */
[----:B------:R-:W-:-:S05]  /*c810*/  @!P1 LOP3.LUT R127, R127, R126, RZ, 0x3c, !PT ;  /* 0x0000007e7f7f9212 */ /* 0x000fca00078e3cff */
[----:B------:R2:W3:Y:S04]  /*c820*/  @!P1 LDG.E.U8 R128, desc[UR24][R126.64] ;  /* 0x000000187e809981 */ /* 0x0004e8000c1e1100 */
[----:B------:R-:W3:Y:S01]  /*c830*/  LDL R127, [R1+0x1c] ;  /* 0x00001c00017f7983 */ /* 0x000ee20000100800 */
[----:B------:R-:W-:Y:S01]  /*c840*/  PRMT R167, RZ, 0x7610, R167 ;  /* 0x00007610ffa77816 */ /* 0x000fe200000000a7 */
[----:B--2---:R-:W-:Y:S02]  /*c850*/  @!P1 IMAD.MOV.U32 R126, RZ, RZ, R3 ;  /* 0x000000ffff7e9224 */ /* 0x004fe400078e0003 */
[----:B------:R0:W-:Y:S04]  /*c860*/  STS.U8 [R99+UR12+0x5080], R124 ;  /* 0x0050807c63007988 */ /* 0x0001e8000800000c */
[----:B------:R1:W-:Y:S04]  /*c870*/  STS.U8 [R99+UR12+0x4480], R123 ;  /* 0x0044807b63007988 */ /* 0x0003e8000800000c */
[----:B------:R2:W-:Y:S01]  /*c880*/  STS.U8 [R99+UR12+0x5480], R121 ;  /* 0x0054807963007988 */ /* 0x0005e2000800000c */
[----:B0-----:R-:W-:-:S03]  /*c890*/  @!P1 IMAD.MOV.U32 R124, RZ, RZ, R250 ;  /* 0x000000ffff7c9224 */ /* 0x001fc600078e00fa */
[----:B------:R-:W4:Y:S04]  /*c8a0*/  LDL R3, [R1+0x60] ;  /* 0x0000600001037983 */ /* 0x000f280000100800 */
[----:B---3--:R0:W3:Y:S01]  /*c8b0*/  @!P1 LDG.E.U8 R167, desc[UR24][R126.64] ;  /* 0x000000187ea79981 */ /* 0x0080e2000c1e1100 */
[----:B-1----:R-:W-:Y:S02]  /*c8c0*/  PRMT R123, RZ, 0x7610, R123 ;  /* 0x00007610ff7b7816 */ /* 0x002fe4000000007b */
[----:B--2---:R-:W-:Y:S01]  /*c8d0*/  PRMT R121, RZ, 0x7610, R121 ;  /* 0x00007610ff797816 */ /* 0x004fe20000000079 */
[----:B------:R-:W2:Y:S01]  /*c8e0*/  LDL R250, [R1+0x70] ;  /* 0x0000700001fa7983 */ /* 0x000ea20000100800 */
[----:B0-----:R-:W-:-:S06]  /*c8f0*/  PRMT R126, RZ, 0x7610, R126 ;  /* 0x00007610ff7e7816 */ /* 0x001fcc000000007e */
[----:B------:R0:W2:Y:S04]  /*c900*/  @!P1 LDG.E.U8 R126, desc[UR24][R124.64] ;  /* 0x000000187c7e9981 */ /* 0x0000a8000c1e1100 */
[----:B------:R-:W0:Y:S04]  /*c910*/  LDL R124, [R1+0x3c] ;  /* 0x00003c00017c7983 */ /* 0x000e280000100800 */
[----:B------:R-:W0:Y:S02]  /*c920*/  LDL R125, [R1+0x40] ;  /* 0x00004000017d7983 */ /* 0x000e240000100800 */
[----:B0-----:R-:W-:-:S04]  /*c930*/  @!P1 LOP3.LUT R125, R125, R124, RZ, 0x3c, !PT ;  /* 0x0000007c7d7d9212 */ /* 0x001fc800078e3cff */
[----:B------:R-:W-:-:S04]  /*c940*/  @!P1 LOP3.LUT R124, R125, R124, RZ, 0x3c, !PT ;  /* 0x0000007c7d7c9212 */ /* 0x000fc800078e3cff */
[----:B------:R-:W-:-:S05]  /*c950*/  @!P1 LOP3.LUT R125, R125, R124, RZ, 0x3c, !PT ;  /* 0x0000007c7d7d9212 */ /* 0x000fca00078e3cff */
[----:B------:R0:W2:Y:S04]  /*c960*/  @!P1 LDG.E.U8 R123, desc[UR24][R124.64] ;  /* 0x000000187c7b9981 */ /* 0x0000a8000c1e1100 */
[----:B------:R-:W0:Y:S04]  /*c970*/  LDL R124, [R1+0x4c] ;  /* 0x00004c00017c7983 */ /* 0x000e280000100800 */
[----:B------:R-:W0:Y:S04]  /*c980*/  LDL R125, [R1+0x50] ;  /* 0x00005000017d7983 */ /* 0x000e280000100800 */
[----:B------:R1:W-:Y:S04]  /*c990*/  STS.U8 [R99+UR12+0x4880], R117 ;  /* 0x0048807563007988 */ /* 0x0003e8000800000c */
[----:B-1----:R-:W2:Y:S01]  /*c9a0*/  LDL R117, [R1+0x6c] ;  /* 0x00006c0001757983 */ /* 0x002ea20000100800 */
[----:B0-----:R-:W-:-:S04]  /*c9b0*/  @!P1 LOP3.LUT R125, R125, R124, RZ, 0x3c, !PT ;  /* 0x0000007c7d7d9212 */ /* 0x001fc800078e3cff */
[----:B------:R-:W-:-:S04]  /*c9c0*/  @!P1 LOP3.LUT R124, R125, R124, RZ, 0x3c, !PT ;  /* 0x0000007c7d7c9212 */ /* 0x000fc800078e3cff */
[----:B------:R-:W-:-:S05]  /*c9d0*/  @!P1 LOP3.LUT R125, R125, R124, RZ, 0x3c, !PT ;  /* 0x0000007c7d7d9212 */ /* 0x000fca00078e3cff */
[----:B------:R4:W3:Y:S04]  /*c9e0*/  @!P1 LDG.E.U8 R121, desc[UR24][R124.64] ;  /* 0x000000187c799981 */ /* 0x0008e8000c1e1100 */
[----:B------:R-:W3:Y:S01]  /*c9f0*/  LDL R125, [R1+0x5c] ;  /* 0x00005c00017d7983 */ /* 0x000ee20000100800 */
[----:B------:R-:W-:Y:S01]  /*ca00*/  PRMT R127, RZ, 0x7610, R127 ;  /* 0x00007610ff7f7816 */ /* 0x000fe2000000007f */
[----:B----4-:R-:W-:Y:S02]  /*ca10*/  @!P1 IMAD.MOV.U32 R124, RZ, RZ, R3 ;  /* 0x000000ffff7c9224 */ /* 0x010fe400078e0003 */
[----:B------:R2:W-:Y:S04]  /*ca20*/  STS.U8 [R99+UR12+0x5880], R116 ;  /* 0x0058807463007988 */ /* 0x0005e8000800000c */
[----:B------:R0:W-:Y:S04]  /*ca30*/  STS.U8 [R99+UR12+0x4c80], R120 ;  /* 0x004c807863007988 */ /* 0x0001e8000800000c */
[----:B------:R1:W-:Y:S01]  /*ca40*/  STS.U8 [R99+UR12+0x5c80], R122 ;  /* 0x005c807a63007988 */ /* 0x0003e2000800000c */
[----:B--2---:R-:W-:-:S03]  /*ca50*/  @!P1 IMAD.MOV.U32 R116, RZ, RZ, R250 ;  /* 0x000000ffff749224 */ /* 0x004fc600078e00fa */
[----:B------:R-:W2:Y:S04]  /*ca60*/  LDL R3, [R1+0xa0] ;  /* 0x0000a00001037983 */ /* 0x000ea80000100800 */
[----:B---3--:R3:W4:Y:S01]  /*ca70*/  @!P1 LDG.E.U8 R127, desc[UR24][R124.64] ;  /* 0x000000187c7f9981 */ /* 0x008722000c1e1100 */
[----:B0-----:R-:W-:Y:S02]  /*ca80*/  PRMT R120, RZ, 0x7610, R120 ;  /* 0x00007610ff787816 */ /* 0x001fe40000000078 */
[----:B-1----:R-:W-:Y:S01]  /*ca90*/  PRMT R122, RZ, 0x7610, R122 ;  /* 0x00007610ff7a7816 */ /* 0x002fe2000000007a */
[----:B------:R-:W2:Y:S01]  /*caa0*/  LDL R99, [R1+0xb0] ;  /* 0x0000b00001637983 */ /* 0x000ea20000100800 */
[----:B---3--:R-:W-:-:S06]  /*cab0*/  PRMT R124, RZ, 0x7610, R124 ;  /* 0x00007610ff7c7816 */ /* 0x008fcc000000007c */
[----:B------:R0:W3:Y:S04]  /*cac0*/  @!P1 LDG.E.U8 R124, desc[UR24][R116.64] ;  /* 0x00000018747c9981 */ /* 0x0000e8000c1e1100 */
[----:B------:R-:W0:Y:S04]  /*cad0*/  LDL R116, [R1+0x7c] ;  /* 0x00007c0001747983 */ /* 0x000e280000100800 */
[----:B------:R-:W0:Y:S02]  /*cae0*/  LDL R117, [R1+0x80] ;  /* 0x0000800001757983 */ /* 0x000e240000100800 */
[----:B0-----:R-:W-:-:S04]  /*caf0*/  @!P1 LOP3.LUT R117, R117, R116, RZ, 0x3c, !PT ;  /* 0x0000007475759212 */ /* 0x001fc800078e3cff */
[----:B------:R-:W-:-:S04]  /*cb00*/  @!P1 LOP3.LUT R116, R117, R116, RZ, 0x3c, !PT ;  /* 0x0000007475749212 */ /* 0x000fc800078e3cff */
[----:B------:R-:W-:-:S05]  /*cb10*/  @!P1 LOP3.LUT R117, R117, R116, RZ, 0x3c, !PT ;  /* 0x0000007475759212 */ /* 0x000fca00078e3cff */
[----:B------:R0:W2:Y:S04]  /*cb20*/  @!P1 LDG.E.U8 R120, desc[UR24][R116.64] ;  /* 0x0000001874789981 */ /* 0x0000a8000c1e1100 */
[----:B------:R-:W0:Y:S04]  /*cb30*/  LDL R116, [R1+0x8c] ;  /* 0x00008c0001747983 */ /* 0x000e280000100800 */
[----:B------:R-:W0:Y:S01]  /*cb40*/  LDL R117, [R1+0x90] ;  /* 0x0000900001757983 */ /* 0x000e220000100800 */
[----:B------:R-:W1:Y:S01]  /*cb50*/  S2R R250, SR_TID.X ;  /* 0x0000000000fa7919 */ /* 0x000e620000002100 */
[----:B0-----:R-:W-:-:S04]  /*cb60*/  @!P1 LOP3.LUT R117, R117, R116, RZ, 0x3c, !PT ;  /* 0x0000007475759212 */ /* 0x001fc800078e3cff */
[----:B------:R-:W-:-:S04]  /*cb70*/  @!P1 LOP3.LUT R116, R117, R116, RZ, 0x3c, !PT ;  /* 0x0000007475749212 */ /* 0x000fc800078e3cff */
[----:B------:R-:W-:-:S05]  /*cb80*/  @!P1 LOP3.LUT R117, R117, R116, RZ, 0x3c, !PT ;  /* 0x0000007475759212 */ /* 0x000fca00078e3cff */
[----:B------:R2:W3:Y:S04]  /*cb90*/  @!P1 LDG.E.U8 R122, desc[UR24][R116.64] ;  /* 0x00000018747a9981 */ /* 0x0004e8000c1e1100 */
[----:B------:R-:W3:Y:S01]  /*cba0*/  LDL R117, [R1+0x9c] ;  /* 0x00009c0001757983 */ /* 0x000ee20000100800 */
[----:B-1----:R-:W-:-:S04]  /*cbb0*/  LOP3.LUT R250, R250, 0x7f, RZ, 0xc0, !PT ;  /* 0x0000007ffafa7812 */ /* 0x002fc800078ec0ff */
[----:B------:R-:W-:Y:S01]  /*cbc0*/  LOP3.LUT R250, R250, 0x20, RZ, 0x3c, !PT ;  /* 0x00000020fafa7812 */ /* 0x000fe200078e3cff */
[----:B--2---:R-:W-:Y:S01]  /*cbd0*/  @!P1 IMAD.MOV.U32 R116, RZ, RZ, R3 ;  /* 0x000000ffff749224 */ /* 0x004fe200078e0003 */
[----:B------:R-:W-:Y:S01]  /*cbe0*/  PRMT R125, RZ, 0x7610, R125 ;  /* 0x00007610ff7d7816 */ /* 0x000fe2000000007d */
[----:B------:R-:W2:Y:S04]  /*cbf0*/  LDL R3, [R1+0xe0] ;  /* 0x0000e00001037983 */ /* 0x000ea80000100800 */
[----:B------:R0:W-:Y:S04]  /*cc00*/  STS.U8 [R250+UR12+0x4100], R112 ;  /* 0x00410070fa007988 */ /* 0x0001e8000800000c */
[----:B------:R1:W-:Y:S04]  /*cc10*/  STS.U8 [R250+UR12+0x5100], R111 ;  /* 0x0051006ffa007988 */ /* 0x0003e8000800000c */
[----:B------:R4:W-:Y:S01]  /*cc20*/  STS.U8 [R250+UR12+0x4500], R110 ;  /* 0x0045006efa007988 */ /* 0x0009e2000800000c */
[----:B0-----:R-:W-:-:S03]  /*cc30*/  PRMT R112, RZ, 0x7610, R112 ;  /* 0x00007610ff707816 */ /* 0x001fc60000000070 */
[----:B-1----:R-:W2:Y:S04]  /*cc40*/  LDL R111, [R1+0xc0] ;  /* 0x0000c000016f7983 */ /* 0x002ea80000100800 */
[----:B----4-:R-:W2:Y:S04]  /*cc50*/  LDL R110, [R1+0xbc] ;  /* 0x0000bc00016e7983 */ /* 0x010ea80000100800 */
[----:B---3--:R0:W3:Y:S04]  /*cc60*/  @!P1 LDG.E.U8 R112, desc[UR24][R116.64] ;  /* 0x0000001874709981 */ /* 0x0080e8000c1e1100 */
[----:B------:R-:W4:Y:S01]  /*cc70*/  LDL R117, [R1+0xac] ;  /* 0x0000ac0001757983 */ /* 0x000f220000100800 */
[----:B0-----:R-:W-:-:S03]  /*cc80*/  @!P1 IMAD.MOV.U32 R116, RZ, RZ, R99 ;  /* 0x000000ffff749224 */ /* 0x001fc600078e0063 */
[----:B------:R0:W-:Y:S04]  /*cc90*/  STS.U8 [R250+UR12+0x5500], R109 ;  /* 0x0055006dfa007988 */ /* 0x0001e8000800000c */
[----:B------:R-:W3:Y:S04]  /*cca0*/  LDL R99, [R1+0xf0] ;  /* 0x0000f00001637983 */ /* 0x000ee80000100800 */
[----:B0-----:R-:W3:Y:S01]  /*ccb0*/  LDL R109, [R1+0xdc] ;  /* 0x0000dc00016d7983 */ /* 0x001ee20000100800 */
[----:B--2---:R-:W-:-:S04]  /*ccc0*/  @!P1 LOP3.LUT R111, R111, R110, RZ, 0x3c, !PT ;  /* 0x0000006e6f6f9212 */ /* 0x004fc800078e3cff */
[----:B------:R-:W-:-:S04]  /*ccd0*/  @!P1 LOP3.LUT R110, R111, R110, RZ, 0x3c, !PT ;  /* 0x0000006e6f6e9212 */ /* 0x000fc800078e3cff */
[----:B------:R-:W-:Y:S01]  /*cce0*/  @!P1 LOP3.LUT R111, R111, R110, RZ, 0x3c, !PT ;  /* 0x0000006e6f6f9212 */ /* 0x000fe200078e3cff */
[----:B----4-:R0:W2:Y:S02]  /*ccf0*/  @!P1 LDG.E.U8 R125, desc[UR24][R116.64] ;  /* 0x00000018747d9981 */ /* 0x0100a4000c1e1100 */
[----:B0-----:R-:W-:-:S06]  /*cd00*/  PRMT R116, RZ, 0x7610, R116 ;  /* 0x00007610ff747816 */ /* 0x001fcc0000000074 */
[----:B------:R0:W4:Y:S04]  /*cd10*/  @!P1 LDG.E.U8 R116, desc[UR24][R110.64] ;  /* 0x000000186e749981 */ /* 0x000128000c1e1100 */
[----:B------:R-:W0:Y:S04]  /*cd20*/  LDL R110, [R1+0xcc] ;  /* 0x0000cc00016e7983 */ /* 0x000e280000100800 */
[----:B------:R-:W0:Y:S01]  /*cd30*/  LDL R111, [R1+0xd0] ;  /* 0x0000d000016f7983 */ /* 0x000e220000100800 */
[----:B------:R-:W-:-:S03]  /*cd40*/  PRMT R117, RZ, 0x7610, R117 ;  /* 0x00007610ff757816 */ /* 0x000fc60000000075 */
[----:B------:R1:W-:Y:S02]  /*cd50*/  STS.U8 [R250+UR12+0x4900], R136 ;  /* 0x00490088fa007988 */ /* 0x0003e4000800000c */
[----:B-1----:R-:W-:Y:S02]  /*cd60*/  PRMT R136, RZ, 0x7610, R136 ;  /* 0x00007610ff887816 */ /* 0x002fe40000000088 */
[----:B0-----:R-:W-:-:S04]  /*cd70*/  @!P1 LOP3.LUT R111, R111, R110, RZ, 0x3c, !PT ;  /* 0x0000006e6f6f9212 */ /* 0x001fc800078e3cff */
[----:B------:R-:W-:-:S04]  /*cd80*/  @!P1 LOP3.LUT R110, R111, R110, RZ, 0x3c, !PT ;  /* 0x0000006e6f6e9212 */ /* 0x000fc800078e3cff */
[----:B------:R-:W-:-:S05]  /*cd90*/  @!P1 LOP3.LUT R111, R111, R110, RZ, 0x3c, !PT ;  /* 0x0000006e6f6f9212 */ /* 0x000fca00078e3cff */
[----:B------:R0:W2:Y:S02]  /*cda0*/  @!P1 LDG.E.U8 R117, desc[UR24][R110.64] ;  /* 0x000000186e759981 */ /* 0x0000a4000c1e1100 */
[----:B0-----:R-:W-:Y:S02]  /*cdb0*/  @!P1 IMAD.MOV.U32 R110, RZ, RZ, R3 ;  /* 0x000000ffff6e9224 */ /* 0x001fe400078e0003 */
[----:B---3--:R-:W-:Y:S01]  /*cdc0*/  @!P1 IMAD.MOV.U32 R111, RZ, RZ, R109 ;  /* 0x000000ffff6f9224 */ /* 0x008fe200078e006d */
[----:B------:R0:W-:Y:S04]  /*cdd0*/  STS.U8 [R250+UR12+0x5900], R137 ;  /* 0x00590089fa007988 */ /* 0x0001e8000800000c */
[----:B------:R1:W3:Y:S04]  /*cde0*/  @!P1 LDG.E.U8 R136, desc[UR24][R110.64] ;  /* 0x000000186e889981 */ /* 0x0002e8000c1e1100 */
[----:B------:R-:W2:Y:S04]  /*cdf0*/  LDL R3, [R1+0x120] ;  /* 0x0001200001037983 */ /* 0x000ea80000100800 */
[----:B------:R-:W2:Y:S04]  /*ce00*/  LDL R109, [R1+0x11c] ;  /* 0x00011c00016d7983 */ /* 0x000ea80000100800 */
[----:B------:R-:W2:Y:S01]  /*ce10*/  LDL R111, [R1+0xec] ;  /* 0x0000ec00016f7983 */ /* 0x000ea20000100800 */
[----:B0-----:R-:W-:Y:S01]  /*ce20*/  PRMT R137, RZ, 0x7610, R137 ;  /* 0x00007610ff897816 */ /* 0x001fe20000000089 */
[----:B-1----:R-:W-:-:S05]  /*ce30*/  @!P1 IMAD.MOV.U32 R110, RZ, RZ, R99 ;  /* 0x000000ffff6e9224 */ /* 0x002fca00078e0063 */
[----:B--2---:R0:W2:Y:S04]  /*ce40*/  @!P1 LDG.E.U8 R137, desc[UR24][R110.64] ;  /* 0x000000186e899981 */ /* 0x0040a8000c1e1100 */
[----:B------:R-:W0:Y:S04]  /*ce50*/  LDL R110, [R1+0xfc] ;  /* 0x0000fc00016e7983 */ /* 0x000e280000100800 */
[----:B------:R-:W0:Y:S04]  /*ce60*/  LDL R111, [R1+0x100] ;  /* 0x00010000016f7983 */ /* 0x000e280000100800 */
[----:B------:R1:W-:Y:S02]  /*ce70*/  STS.U8 [R250+UR12+0x4d00], R144 ;  /* 0x004d0090fa007988 */ /* 0x0003e4000800000c */
[----:B-1----:R-:W-:-:S02]  /*ce80*/  PRMT R144, RZ, 0x7610, R144 ;  /* 0x00007610ff907816 */ /* 0x002fc40000000090 */
[----:B------:R1:W-:Y:S01]  /*ce90*/  STS.U8 [R250+UR12+0x5d00], R146 ;  /* 0x005d0092fa007988 */ /* 0x0003e2000800000c */
[----:B0-----:R-:W-:-:S04]  /*cea0*/  @!P1 LOP3.LUT R111, R111, R110, RZ, 0x3c, !PT ;  /* 0x0000006e6f6f9212 */ /* 0x001fc800078e3cff */
[----:B------:R-:W-:-:S04]  /*ceb0*/  @!P1 LOP3.LUT R110, R111, R110, RZ, 0x3c, !PT ;  /* 0x0000006e6f6e9212 */ /* 0x000fc800078e3cff */
[----:B------:R-:W-:-:S05]  /*cec0*/  @!P1 LOP3.LUT R111, R111, R110, RZ, 0x3c, !PT ;  /* 0x0000006e6f6f9212 */ /* 0x000fca00078e3cff */
[----:B------:R0:W2:Y:S04]  /*ced0*/  @!P1 LDG.E.U8 R144, desc[UR24][R110.64] ;  /* 0x000000186e909981 */ /* 0x0000a8000c1e1100 */
[----:B------:R-:W0:Y:S04]  /*cee0*/  LDL R110, [R1+0x10c] ;  /* 0x00010c00016e7983 */ /* 0x000e280000100800 */
[----:B------:R-:W0:Y:S04]  /*cef0*/  LDL R111, [R1+0x110] ;  /* 0x00011000016f7983 */ /* 0x000e280000100800 */
[----:B-1----:R-:W2:Y:S01]  /*cf00*/  LDL.LU R250, [R1+0xa80] ;  /* 0x000a800001fa7983 */ /* 0x002ea20000300800 */
[----:B------:R-:W1:Y:S01]  /*cf10*/  S2R R99, SR_TID.X ;  /* 0x0000000000637919 */ /* 0x000e620000002100 */
[----:B------:R-:W-:-:S02]  /*cf20*/  PRMT R146, RZ, 0x7610, R146 ;  /* 0x00007610ff927816 */ /* 0x000fc40000000092 */
[----:B-1----:R-:W-:-:S04]  /*cf30*/  LOP3.LUT R99, R99, 0x7f, RZ, 0xc0, !PT ;  /* 0x0000007f63637812 */ /* 0x002fc800078ec0ff */
[----:B------:R-:W-:-:S05]  /*cf40*/  LOP3.LUT R99, R99, 0x30, RZ, 0x3c, !PT ;  /* 0x0000003063637812 */ /* 0x000fca00078e3cff */
[----:B------:R1:W-:Y:S02]  /*cf50*/  STS.U8 [R99+UR12+0x4180], R108 ;  /* 0x0041806c63007988 */ /* 0x0003e4000800000c */
[----:B-1----:R-:W-:Y:S02]  /*cf60*/  @!P1 IMAD.MOV.U32 R108, RZ, RZ, R3 ;  /* 0x000000ffff6c9224 */ /* 0x002fe400078e0003 */
[----:B------:R-:W1:Y:S01]  /*cf70*/  S2R R3, SR_TID.X ;  /* 0x0000000000037919 */ /* 0x000e620000002100 */
[----:B------:R3:W-:Y:S04]  /*cf80*/  STS.U8 [R99+UR12+0x5180], R107 ;  /* 0x0051806b63007988 */ /* 0x0007e8000800000c */
[----:B------:R4:W-:Y:S01]  /*cf90*/  STS.U8 [R99+UR12+0x4580], R106 ;  /* 0x0045806a63007988 */ /* 0x0009e2000800000c */
[----:B---3--:R-:W-:-:S02]  /*cfa0*/  @!P1 IMAD.MOV.U32 R107, RZ, RZ, R206 ;  /* 0x000000ffff6b9224 */ /* 0x008fc400078e00ce */
[----:B----4-:R-:W-:Y:S01]  /*cfb0*/  @!P1 IMAD.MOV.U32 R106, RZ, RZ, R207 ;  /* 0x000000ffff6a9224 */ /* 0x010fe200078e00cf */
[----:B------:R-:W-:Y:S04]  /*cfc0*/  STS.U8 [R99+UR12+0x5580], R105 ;  /* 0x0055806963007988 */ /* 0x000fe8000800000c */
[----:B------:R3:W-:Y:S04]  /*cfd0*/  STS.U8 [R99+UR12+0x4980], R138 ;  /* 0x0049808a63007988 */ /* 0x0007e8000800000c */
[----:B------:R4:W-:Y:S01]  /*cfe0*/  STS.U8 [R99+UR12+0x5980], R139 ;  /* 0x0059808b63007988 */ /* 0x0009e2000800000c */
[----:B---3--:R-:W-:-:S02]  /*cff0*/  PRMT R138, RZ, 0x7610, R138 ;  /* 0x00007610ff8a7816 */ /* 0x008fc4000000008a */
[----:B----4-:R-:W-:Y:S01]  /*d000*/  PRMT R139, RZ, 0x7610, R139 ;  /* 0x00007610ff8b7816 */ /* 0x010fe2000000008b */
[----:B------:R3:W-:Y:S01]  /*d010*/  STS.U8 [R99+UR12+0x4d80], R150 ;  /* 0x004d809663007988 */ /* 0x0007e2000800000c */
[----:B-1----:R-:W-:-:S03]  /*d020*/  LOP3.LUT R3, R3, 0x7f, RZ, 0xc0, !PT ;  /* 0x0000007f03037812 */ /* 0x002fc600078ec0ff */
[----:B------:R1:W-:Y:S01]  /*d030*/  STS.U8 [R99+UR12+0x5d80], R151 ;  /* 0x005d809763007988 */ /* 0x0003e2000800000c */
[----:B---3--:R-:W-:Y:S02]  /*d040*/  PRMT R150, RZ, 0x7610, R150 ;  /* 0x00007610ff967816 */ /* 0x008fe40000000096 */
[----:B------:R-:W-:Y:S02]  /*d050*/  LOP3.LUT R3, R3, 0x40, RZ, 0x3c, !PT ;  /* 0x0000004003037812 */ /* 0x000fe400078e3cff */
[----:B-1----:R-:W-:Y:S01]  /*d060*/  PRMT R151, RZ, 0x7610, R151 ;  /* 0x00007610ff977816 */ /* 0x002fe20000000097 */
[----:B------:R-:W-:Y:S01]  /*d070*/  @!P1 IMAD.MOV.U32 R105, RZ, RZ, R230 ;  /* 0x000000ffff699224 */ /* 0x000fe200078e00e6 */
[----:B------:R-:W-:Y:S01]  /*d080*/  LOP3.LUT R2, R2, 0x7f, RZ, 0xc0, !PT ;  /* 0x0000007f02027812 */ /* 0x000fe200078ec0ff */
[----:B------:R1:W-:Y:S04]  /*d090*/  STS.U8 [R3+UR12+0x4200], R104 ;  /* 0x0042006803007988 */ /* 0x0003e8000800000c */
[----:B------:R-:W3:Y:S01]  /*d0a0*/  LDL R99, [R1+0x28] ;  /* 0x0000280001637983 */ /* 0x000ee20000100800 */
[----:B-1----:R-:W-:-:S03]  /*d0b0*/  @!P1 IMAD.MOV.U32 R104, RZ, RZ, R231 ;  /* 0x000000ffff689224 */ /* 0x002fc600078e00e7 */
[----:B------:R1:W-:Y:S04]  /*d0c0*/  STS.U8 [R3+UR12+0x5200], R103 ;  /* 0x0052006703007988 */ /* 0x0003e8000800000c */
[----:B------:R4:W-:Y:S01]  /*d0d0*/  STS.U8 [R3+UR12+0x4600], R102 ;  /* 0x0046006603007988 */ /* 0x0009e2000800000c */
[----:B-1----:R-:W-:Y:S02]  /*d0e0*/  @!P1 IMAD.MOV.U32 R103, RZ, RZ, R238 ;  /* 0x000000ffff679224 */ /* 0x002fe400078e00ee */
[----:B----4-:R-:W-:Y:S01]  /*d0f0*/  @!P1 IMAD.MOV.U32 R102, RZ, RZ, R239 ;  /* 0x000000ffff669224 */ /* 0x010fe200078e00ef */
[----:B------:R1:W-:Y:S04]  /*d100*/  STS.U8 [R3+UR12+0x5600], R113 ;  /* 0x0056007103007988 */ /* 0x0003e8000800000c */
[----:B------:R4:W-:Y:S01]  /*d110*/  STS.U8 [R3+UR12+0x4a00], R140 ;  /* 0x004a008c03007988 */ /* 0x0009e2000800000c */
[----:B-1----:R-:W-:-:S02]  /*d120*/  PRMT R113, RZ, 0x7610, R113 ;  /* 0x00007610ff717816 */ /* 0x002fc40000000071 */
[----:B----4-:R-:W-:Y:S02]  /*d130*/  PRMT R140, RZ, 0x7610, R140 ;  /* 0x00007610ff8c7816 */ /* 0x010fe4000000008c */
[----:B0-----:R-:W-:-:S04]  /*d140*/  @!P1 LOP3.LUT R111, R111, R110, RZ, 0x3c, !PT ;  /* 0x0000006e6f6f9212 */ /* 0x001fc800078e3cff */
[----:B------:R-:W-:-:S04]  /*d150*/  @!P1 LOP3.LUT R110, R111, R110, RZ, 0x3c, !PT ;  /* 0x0000006e6f6e9212 */ /* 0x000fc800078e3cff */
[----:B------:R-:W-:-:S05]  /*d160*/  @!P1 LOP3.LUT R111, R111, R110, RZ, 0x3c, !PT ;  /* 0x0000006e6f6f9212 */ /* 0x000fca00078e3cff */
[----:B------:R0:W4:Y:S02]  /*d170*/  @!P1 LDG.E.U8 R146, desc[UR24][R110.64] ;  /* 0x000000186e929981 */ /* 0x000124000c1e1100 */
[----:B0-----:R-:W-:Y:S02]  /*d180*/  PRMT R110, RZ, 0x7610, R110 ;  /* 0x00007610ff6e7816 */ /* 0x001fe4000000006e */
[----:B------:R-:W-:-:S04]  /*d190*/  PRMT R111, RZ, 0x7610, R111 ;  /* 0x00007610ff6f7816 */ /* 0x000fc8000000006f */
[----:B------:R0:W3:Y:S02]  /*d1a0*/  @!P1 LDG.E.U8 R110, desc[UR24][R108.64] ;  /* 0x000000186c6e9981 */ /* 0x0000e4000c1e1100 */
[----:B0-----:R-:W-:Y:S02]  /*d1b0*/  @!P1 IMAD.MOV.U32 R108, RZ, RZ, R203 ;  /* 0x000000ffff6c9224 */ /* 0x001fe400078e00cb */
[----:B------:R-:W-:-:S05]  /*d1c0*/  @!P1 IMAD.MOV.U32 R109, RZ, RZ, R202 ;  /* 0x000000ffff6d9224 */ /* 0x000fca00078e00ca */
[----:B------:R0:W3:Y:S02]  /*d1d0*/  @!P1 LDG.E.U8 R111, desc[UR24][R108.64] ;  /* 0x000000186c6f9981 */ /* 0x0000e4000c1e1100 */
[----:B0-----:R-:W-:Y:S02]  /*d1e0*/  PRMT R108, RZ, 0x7610, R108 ;  /* 0x00007610ff6c7816 */ /* 0x001fe4000000006c */
[----:B------:R-:W-:-:S04]  /*d1f0*/  PRMT R109, RZ, 0x7610, R109 ;  /* 0x00007610ff6d7816 */ /* 0x000fc8000000006d */
[----:B------:R0:W3:Y:S02]  /*d200*/  @!P1 LDG.E.U8 R108, desc[UR24][R106.64] ;  /* 0x000000186a6c9981 */ /* 0x0000e4000c1e1100 */
[----:B0-----:R-:W-:Y:S02]  /*d210*/  @!P1 IMAD.MOV.U32 R106, RZ, RZ, R211 ;  /* 0x000000ffff6a9224 */ /* 0x001fe400078e00d3 */
[----:B------:R-:W-:-:S05]  /*d220*/  @!P1 IMAD.MOV.U32 R107, RZ, RZ, R210 ;  /* 0x000000ffff6b9224 */ /* 0x000fca00078e00d2 */
        /* <DEDUP_REMOVED lines=29> */
[----:B--2---:R-:W-:-:S05]  /*d400*/  @!P1 IMAD.MOV.U32 R103, RZ, RZ, R250 ;  /* 0x000000ffff679224 */ /* 0x004fca00078e00fa */
[----:B------:R0:W2:Y:S04]  /*d410*/  @!P1 LDG.E.U8 R140, desc[UR24][R102.64] ;  /* 0x00000018668c9981 */ /* 0x0000a8000c1e1100 */
[----:B------:R-:W0:Y:S04]  /*d420*/  LDL R102, [R1+0x4] ;  /* 0x0000040001667983 */ /* 0x000e280000100800 */
[----:B------:R-:W0:Y:S04]  /*d430*/  LDL R103, [R1+0x8] ;  /* 0x0000080001677983 */ /* 0x000e280000100800 */
[----:B------:R1:W-:Y:S02]  /*d440*/  STS.U8 [R3+UR12+0x5a00], R141 ;  /* 0x005a008d03007988 */ /* 0x0003e4000800000c */
[----:B-1----:R-:W-:-:S02]  /*d450*/  PRMT R141, RZ, 0x7610, R141 ;  /* 0x00007610ff8d7816 */ /* 0x002fc4000000008d */
[----:B0-----:R-:W-:-:S04]  /*d460*/  @!P1 LOP3.LUT R103, R103, R102, RZ, 0x3c, !PT ;  /* 0x0000006667679212 */ /* 0x001fc800078e3cff */
[----:B------:R-:W-:-:S04]  /*d470*/  @!P1 LOP3.LUT R102, R103, R102, RZ, 0x3c, !PT ;  /* 0x0000006667669212 */ /* 0x000fc800078e3cff */
[----:B------:R-:W-:-:S05]  /*d480*/  @!P1 LOP3.LUT R103, R103, R102, RZ, 0x3c, !PT ;  /* 0x0000006667679212 */ /* 0x000fca00078e3cff */
[----:B------:R0:W2:Y:S04]  /*d490*/  @!P1 LDG.E.U8 R141, desc[UR24][R102.64] ;  /* 0x00000018668d9981 */ /* 0x0000a8000c1e1100 */
[----:B------:R-:W0:Y:S04]  /*d4a0*/  LDL R102, [R1+0x14] ;  /* 0x0000140001667983 */ /* 0x000e280000100800 */
[----:B------:R-:W0:Y:S01]  /*d4b0*/  LDL R103, [R1+0x18] ;  /* 0x0000180001677983 */ /* 0x000e220000100800 */
[----:B------:R-:W-:-:S03]  /*d4c0*/  LOP3.LUT R2, R2, 0x50, RZ, 0x3c, !PT ;  /* 0x0000005002027812 */ /* 0x000fc600078e3cff */
[----:B------:R1:W-:Y:S04]  /*d4d0*/  STS.U8 [R3+UR12+0x4e00], R152 ;  /* 0x004e009803007988 */ /* 0x0003e8000800000c */
[----:B------:R3:W-:Y:S04]  /*d4e0*/  STS.U8 [R3+UR12+0x5e00], R153 ;  /* 0x005e009903007988 */ /* 0x0007e8000800000c */
[----:B------:R4:W-:Y:S01]  /*d4f0*/  STS.U8 [R2+UR12+0x4280], R101 ;  /* 0x0042806502007988 */ /* 0x0009e2000800000c */
[----:B-1----:R-:W-:-:S03]  /*d500*/  PRMT R152, RZ, 0x7610, R152 ;  /* 0x00007610ff987816 */ /* 0x002fc60000000098 */
[----:B------:R1:W-:Y:S04]  /*d510*/  STS.U8 [R2+UR12+0x5280], R100 ;  /* 0x0052806402007988 */ /* 0x0003e8000800000c */
[----:B---3--:R-:W5:Y:S04]  /*d520*/  LDL.LU R3, [R1+0xa7c] ;  /* 0x000a7c0001037983 */ /* 0x008f680000300800 */
[----:B----4-:R-:W3:Y:S04]  /*d530*/  LDL R101, [R1+0x38] ;  /* 0x0000380001657983 */ /* 0x010ee80000100800 */
[----:B-1----:R-:W3:Y:S01]  /*d540*/  LDL R100, [R1+0x34] ;  /* 0x0000340001647983 */ /* 0x002ee20000100800 */
[----:B0-----:R-:W-:-:S04]  /*d550*/  @!P1 LOP3.LUT R103, R103, R102, RZ, 0x3c, !PT ;  /* 0x0000006667679212 */ /* 0x001fc800078e3cff */
[----:B------:R-:W-:-:S04]  /*d560*/  @!P1 LOP3.LUT R102, R103, R102, RZ, 0x3c, !PT ;  /* 0x0000006667669212 */ /* 0x000fc800078e3cff */
[----:B------:R-:W-:-:S05]  /*d570*/  @!P1 LOP3.LUT R103, R103, R102, RZ, 0x3c, !PT ;  /* 0x0000006667679212 */ /* 0x000fca00078e3cff */
[----:B------:R0:W4:Y:S04]  /*d580*/  @!P1 LDG.E.U8 R152, desc[UR24][R102.64] ;  /* 0x0000001866989981 */ /* 0x000128000c1e1100 */
[----:B------:R-:W2:Y:S01]  /*d590*/  LDL R103, [R1+0x24] ;  /* 0x0000240001677983 */ /* 0x000ea20000100800 */
[----:B------:R-:W-:Y:S01]  /*d5a0*/  PRMT R153, RZ, 0x7610, R153 ;  /* 0x00007610ff997816 */ /* 0x000fe20000000099 */
[----:B0-----:R-:W-:Y:S02]  /*d5b0*/  @!P1 IMAD.MOV.U32 R102, RZ, RZ, R99 ;  /* 0x000000ffff669224 */ /* 0x001fe400078e0063 */
[----:B------:R0:W-:Y:S01]  /*d5c0*/  STS.U8 [R2+UR12+0x4680], R114 ;  /* 0x0046807202007988 */ /* 0x0001e2000800000c */
[----:B---3--:R-:W-:-:S03]  /*d5d0*/  @!P1 LOP3.LUT R101, R101, R100, RZ, 0x3c, !PT ;  /* 0x0000006465659212 */ /* 0x008fc600078e3cff */
[----:B------:R-:W3:Y:S01]  /*d5e0*/  LDL R99, [R1+0x78] ;  /* 0x0000780001637983 */ /* 0x000ee20000100800 */
[----:B------:R-:W-:-:S04]  /*d5f0*/  @!P1 LOP3.LUT R100, R101, R100, RZ, 0x3c, !PT ;  /* 0x0000006465649212 */ /* 0x000fc800078e3cff */
[----:B------:R-:W-:Y:S01]  /*d600*/  @!P1 LOP3.LUT R101, R101, R100, RZ, 0x3c, !PT ;  /* 0x0000006465659212 */ /* 0x000fe200078e3cff */
[----:B--2---:R1:W2:Y:S02]  /*d610*/  @!P1 LDG.E.U8 R153, desc[UR24][R102.64] ;  /* 0x0000001866999981 */ /* 0x0042a4000c1e1100 */
[----:B-1----:R-:W-:-:S06]  /*d620*/  PRMT R102, RZ, 0x7610, R102 ;  /* 0x00007610ff667816 */ /* 0x002fcc0000000066 */
[----:B------:R1:W2:Y:S04]  /*d630*/  @!P1 LDG.E.U8 R102, desc[UR24][R100.64] ;  /* 0x0000001864669981 */ /* 0x0002a8000c1e1100 */
[----:B------:R-:W1:Y:S04]  /*d640*/  LDL R100, [R1+0x44] ;  /* 0x0000440001647983 */ /* 0x000e680000100800 */
[----:B------:R-:W1:Y:S01]  /*d650*/  LDL R101, [R1+0x48] ;  /* 0x0000480001657983 */ /* 0x000e620000100800 */
[----:B------:R-:W-:Y:S02]  /*d660*/  PRMT R103, RZ, 0x7610, R103 ;  /* 0x00007610ff677816 */ /* 0x000fe40000000067 */
[----:B-1----:R-:W-:-:S04]  /*d670*/  @!P1 LOP3.LUT R101, R101, R100, RZ, 0x3c, !PT ;  /* 0x0000006465659212 */ /* 0x002fc800078e3cff */
[----:B------:R-:W-:-:S04]  /*d680*/  @!P1 LOP3.LUT R100, R101, R100, RZ, 0x3c, !PT ;  /* 0x0000006465649212 */ /* 0x000fc800078e3cff */
[----:B------:R-:W-:-:S05]  /*d690*/  @!P1 LOP3.LUT R101, R101, R100, RZ, 0x3c, !PT ;  /* 0x0000006465659212 */ /* 0x000fca00078e3cff */
[----:B------:R1:W2:Y:S04]  /*d6a0*/  @!P1 LDG.E.U8 R103, desc[UR24][R100.64] ;  /* 0x0000001864679981 */ /* 0x0002a8000c1e1100 */
[----:B------:R-:W1:Y:S04]  /*d6b0*/  LDL R100, [R1+0x54] ;  /* 0x0000540001647983 */ /* 0x000e680000100800 */
[----:B------:R-:W1:Y:S01]  /*d6c0*/  LDL R101, [R1+0x58] ;  /* 0x0000580001657983 */ /* 0x000e620000100800 */
[----:B0-----:R-:W-:Y:S02]  /*d6d0*/  PRMT R114, RZ, 0x7610, R114 ;  /* 0x00007610ff727816 */ /* 0x001fe40000000072 */
[----:B-1----:R-:W-:-:S04]  /*d6e0*/  @!P1 LOP3.LUT R101, R101, R100, RZ, 0x3c, !PT ;  /* 0x0000006465659212 */ /* 0x002fc800078e3cff */
[----:B------:R-:W-:-:S04]  /*d6f0*/  @!P1 LOP3.LUT R100, R101, R100, RZ, 0x3c, !PT ;  /* 0x0000006465649212 */ /* 0x000fc800078e3cff */
[----:B------:R-:W-:-:S05]  /*d700*/  @!P1 LOP3.LUT R101, R101, R100, RZ, 0x3c, !PT ;  /* 0x0000006465659212 */ /* 0x000fca00078e3cff */
        /* <DEDUP_REMOVED lines=9> */
[----:B------:R-:W2:Y:S01]  /*d7a0*/  LDL R101, [R1+0x74] ;  /* 0x0000740001657983 */ /* 0x000ea20000100800 */
[----:B---3--:R-:W-:-:S03]  /*d7b0*/  @!P1 IMAD.MOV.U32 R100, RZ, RZ, R99 ;  /* 0x000000ffff649224 */ /* 0x008fc600078e0063 */
[----:B------:R0:W-:Y:S04]  /*d7c0*/  STS.U8 [R2+UR12+0x4a80], R142 ;  /* 0x004a808e02007988 */ /* 0x0001e8000800000c */
[----:B------:R-:W3:Y:S01]  /*d7d0*/  LDL R99, [R1+0xb8] ;  /* 0x0000b80001637983 */ /* 0x000ee20000100800 */
[----:B0-----:R-:W-:-:S06]  /*d7e0*/  PRMT R142, RZ, 0x7610, R142 ;  /* 0x00007610ff8e7816 */ /* 0x001fcc000000008e */
[----:B--2---:R0:W2:Y:S04]  /*d7f0*/  @!P1 LDG.E.U8 R142, desc[UR24][R100.64] ;  /* 0x00000018648e9981 */ /* 0x0040a8000c1e1100 */
        /* <DEDUP_REMOVED lines=9> */
[----:B------:R-:W0:Y:S04]  /*d890*/  LDL R101, [R1+0x98] ;  /* 0x0000980001657983 */ /* 0x000e280000100800 */
[----:B------:R1:W-:Y:S04]  /*d8a0*/  STS.U8 [R2+UR12+0x4e80], R154 ;  /* 0x004e809a02007988 */ /* 0x0003e8000800000c */
[----:B------:R3:W-:Y:S01]  /*d8b0*/  STS.U8 [R2+UR12+0x5e80], R155 ;  /* 0x005e809b02007988 */ /* 0x0007e2000800000c */
[----:B-1----:R-:W-:-:S03]  /*d8c0*/  PRMT R154, RZ, 0x7610, R154 ;  /* 0x00007610ff9a7816 */ /* 0x002fc6000000009a */
[----:B---3--:R-:W5:Y:S01]  /*d8d0*/  LDL.LU R2, [R1+0xa78] ;  /* 0x000a780001027983 */ /* 0x008f620000300800 */
[----:B0-----:R-:W-:-:S04]  /*d8e0*/  @!P1 LOP3.LUT R101, R101, R100, RZ, 0x3c, !PT ;  /* 0x0000006465659212 */ /* 0x001fc800078e3cff */
[----:B------:R-:W-:-:S04]  /*d8f0*/  @!P1 LOP3.LUT R100, R101, R100, RZ, 0x3c, !PT ;  /* 0x0000006465649212 */ /* 0x000fc800078e3cff */
[----:B------:R-:W-:-:S05]  /*d900*/  @!P1 LOP3.LUT R101, R101, R100, RZ, 0x3c, !PT ;  /* 0x0000006465659212 */ /* 0x000fca00078e3cff */
[----:B------:R0:W3:Y:S04]  /*d910*/  @!P1 LDG.E.U8 R154, desc[UR24][R100.64] ;  /* 0x00000018649a9981 */ /* 0x0000e8000c1e1100 */
[----:B------:R-:W0:Y:S04]  /*d920*/  LDL R100, [R1+0xa4] ;  /* 0x0000a40001647983 */ /* 0x000e280000100800 */
[----:B------:R-:W0:Y:S01]  /*d930*/  LDL R101, [R1+0xa8] ;  /* 0x0000a80001657983 */ /* 0x000e220000100800 */
[----:B------:R-:W-:Y:S02]  /*d940*/  PRMT R155, RZ, 0x7610, R155 ;  /* 0x00007610ff9b7816 */ /* 0x000fe4000000009b */
[----:B0-----:R-:W-:-:S04]  /*d950*/  @!P1 LOP3.LUT R101, R101, R100, RZ, 0x3c, !PT ;  /* 0x0000006465659212 */ /* 0x001fc800078e3cff */
[----:B------:R-:W-:-:S04]  /*d960*/  @!P1 LOP3.LUT R100, R101, R100, RZ, 0x3c, !PT ;  /* 0x0000006465649212 */ /* 0x000fc800078e3cff */
[----:B------:R-:W-:-:S05]  /*d970*/  @!P1 LOP3.LUT R101, R101, R100, RZ, 0x3c, !PT ;  /* 0x0000006465659212 */ /* 0x000fca00078e3cff */
[----:B------:R0:W2:Y:S04]  /*d980*/  @!P1 LDG.E.U8 R155, desc[UR24][R100.64] ;  /* 0x00000018649b9981 */ /* 0x0000a8000c1e1100 */
[----:B------:R-:W2:Y:S01]  /*d990*/  LDL R101, [R1+0xb4] ;  /* 0x0000b40001657983 */ /* 0x000ea20000100800 */
[----:B------:R-:W-:Y:S01]  /*d9a0*/  LOP3.LUT R0, R0, 0x60, RZ, 0x3c, !PT ;  /* 0x0000006000007812 */ /* 0x000fe200078e3cff */
[----:B0-----:R-:W-:Y:S02]  /*d9b0*/  @!P1 IMAD.MOV.U32 R100, RZ, RZ, R99 ;  /* 0x000000ffff649224 */ /* 0x001fe400078e0063 */
[----:B------:R-:W3:Y:S04]  /*d9c0*/  LDL R99, [R1+0x108] ;  /* 0x0001080001637983 */ /* 0x000ee80000100800 */
[----:B------:R-:W-:Y:S04]  /*d9d0*/  STS.U8 [R0+UR12+0x4300], R183 ;  /* 0x004300b700007988 */ /* 0x000fe8000800000c */
[----:B------:R0:W-:Y:S02]  /*d9e0*/  STS.U8 [R0+UR12+0x5300], R181 ;  /* 0x005300b500007988 */ /* 0x0001e4000800000c */
        /* <DEDUP_REMOVED lines=36> */
[----:B------:R0:W-:Y:S02]  /*dc30*/  STS.U8 [R0+UR12+0x4f00], R156 ;  /* 0x004f009c00007988 */ /* 0x0001e4000800000c */
[----:B0-----:R-:W-:-:S06]  /*dc40*/  PRMT R156, RZ, 0x7610, R156 ;  /* 0x00007610ff9c7816 */ /* 0x001fcc000000009c */
[----:B--2---:R0:W2:Y:S04]  /*dc50*/  @!P1 LDG.E.U8 R156, desc[UR24][R100.64] ;  /* 0x00000018649c9981 */ /* 0x0040a8000c1e1100 */
[----:B------:R-:W0:Y:S04]  /*dc60*/  LDL R100, [R1+0x114] ;  /* 0x0001140001647983 */ /* 0x000e280000100800 */
[----:B------:R-:W0:Y:S04]  /*dc70*/  LDL R101, [R1+0x118] ;  /* 0x0001180001657983 */ /* 0x000e280000100800 */
[----:B------:R1:W-:Y:S02]  /*dc80*/  STS.U8 [R0+UR12+0x5f00], R157 ;  /* 0x005f009d00007988 */ /* 0x0003e4000800000c */
[----:B-1----:R-:W-:-:S02]  /*dc90*/  PRMT R157, RZ, 0x7610, R157 ;  /* 0x00007610ff9d7816 */ /* 0x002fc4000000009d */
[----:B------:R-:W5:Y:S01]  /*dca0*/  LDL.LU R0, [R1+0xa74] ;  /* 0x000a740001007983 */ /* 0x000f620000300800 */
[----:B0-----:R-:W-:-:S04]  /*dcb0*/  @!P1 LOP3.LUT R101, R101, R100, RZ, 0x3c, !PT ;  /* 0x0000006465659212 */ /* 0x001fc800078e3cff */
[----:B------:R-:W-:-:S04]  /*dcc0*/  @!P1 LOP3.LUT R100, R101, R100, RZ, 0x3c, !PT ;  /* 0x0000006465649212 */ /* 0x000fc800078e3cff */
[----:B------:R-:W-:-:S05]  /*dcd0*/  @!P1 LOP3.LUT R101, R101, R100, RZ, 0x3c, !PT ;  /* 0x0000006465659212 */ /* 0x000fca00078e3cff */
[----:B------:R0:W3:Y:S04]  /*dce0*/  @!P1 LDG.E.U8 R157, desc[UR24][R100.64] ;  /* 0x00000018649d9981 */ /* 0x0000e8000c1e1100 */
[----:B------:R-:W0:Y:S04]  /*dcf0*/  LDL R100, [R1+0x124] ;  /* 0x0001240001647983 */ /* 0x000e280000100800 */
[----:B------:R-:W0:Y:S01]  /*dd00*/  LDL R101, [R1+0x128] ;  /* 0x0001280001657983 */ /* 0x000e220000100800 */
[----:B------:R-:W-:Y:S01]  /*dd10*/  PRMT R183, RZ, 0x7610, R183 ;  /* 0x00007610ffb77816 */ /* 0x000fe200000000b7 */
[----:B------:R-:W1:Y:S02]  /*dd20*/  S2R R99, SR_TID.X ;  /* 0x0000000000637919 */ /* 0x000e640000002100 */
[----:B-1----:R-:W-:-:S04]  /*dd30*/  LOP3.LUT R99, R99, 0x7f, RZ, 0xc0, !PT ;  /* 0x0000007f63637812 */ /* 0x002fc800078ec0ff */
[----:B------:R-:W-:-:S05]  /*dd40*/  LOP3.LUT R99, R99, 0x70, RZ, 0x3c, !PT ;  /* 0x0000007063637812 */ /* 0x000fca00078e3cff */
[----:B------:R1:W-:Y:S02]  /*dd50*/  STS.U8 [R99+UR12+0x4380], R190 ;  /* 0x004380be63007988 */ /* 0x0003e4000800000c */
[----:B-1----:R-:W1:Y:S01]  /*dd60*/  S2R R190, SR_TID.X ;  /* 0x0000000000be7919 */ /* 0x002e620000002100 */
[----:B0-----:R-:W-:-:S04]  /*dd70*/  @!P1 LOP3.LUT R101, R101, R100, RZ, 0x3c, !PT ;  /* 0x0000006465659212 */ /* 0x001fc800078e3cff */
[----:B------:R-:W-:-:S04]  /*dd80*/  @!P1 LOP3.LUT R100, R101, R100, RZ, 0x3c, !PT ;  /* 0x0000006465649212 */ /* 0x000fc800078e3cff */
[----:B------:R-:W-:-:S05]  /*dd90*/  @!P1 LOP3.LUT R101, R101, R100, RZ, 0x3c, !PT ;  /* 0x0000006465659212 */ /* 0x000fca00078e3cff */
[----:B------:R0:W3:Y:S01]  /*dda0*/  @!P1 LDG.E.U8 R183, desc[UR24][R100.64] ;  /* 0x0000001864b79981 */ /* 0x0000e2000c1e1100 */
[----:B-1----:R-:W-:-:S04]  /*ddb0*/  LOP3.LUT R190, R190, 0x7f, RZ, 0xc0, !PT ;  /* 0x0000007fbebe7812 */ /* 0x002fc800078ec0ff */
[----:B0-----:R-:W-:Y:S02]  /*ddc0*/  LOP3.LUT R101, R190, 0x70, RZ, 0x3c, !PT ;  /* 0x00000070be657812 */ /* 0x001fe400078e3cff */
[----:B------:R-:W0:Y:S01]  /*ddd0*/  S2R R190, SR_TID.X ;  /* 0x0000000000be7919 */ /* 0x000e220000002100 */
[----:B------:R-:W1:Y:S02]  /*dde0*/  S2R R99, SR_TID.X ;  /* 0x0000000000637919 */ /* 0x000e640000002100 */
[----:B------:R0:W-:Y:S04]  /*ddf0*/  STS.U8 [R101+UR12+0x5380], R189 ;  /* 0x005380bd65007988 */ /* 0x0001e8000800000c */
[----:B------:R0:W-:Y:S04]  /*de00*/  STS.U8 [R101+UR12+0x4780], R171 ;  /* 0x004780ab65007988 */ /* 0x0001e8000800000c */
[----:B------:R0:W-:Y:S04]  /*de10*/  STS.U8 [R101+UR12+0x5780], R169 ;  /* 0x005780a965007988 */ /* 0x0001e8000800000c */
[----:B------:R0:W-:Y:S04]  /*de20*/  STS.U8 [R101+UR12+0x4b80], R148 ;  /* 0x004b809465007988 */ /* 0x0001e8000800000c */
[----:B------:R0:W-:Y:S04]  /*de30*/  STS.U8 [R101+UR12+0x5b80], R149 ;  /* 0x005b809565007988 */ /* 0x0001e8000800000c */
[----:B------:R1:W-:Y:S01]  /*de40*/  STS.U8 [R101+UR12+0x4f80], R158 ;  /* 0x004f809e65007988 */ /* 0x0003e2000800000c */
[----:B0-----:R-:W-:-:S03]  /*de50*/  LOP3.LUT R190, R190, 0x7f, RZ, 0xc0, !PT ;  /* 0x0000007fbebe7812 */ /* 0x001fc600078ec0ff */
[----:B------:R0:W-:Y:S04]  /*de60*/  STS.U8 [R101+UR12+0x5f80], R159 ;  /* 0x005f809f65007988 */ /* 0x0001e8000800000c */
        /* <DEDUP_REMOVED lines=19> */
[----:B------:R0:W-:Y:S01]  /*dfa0*/  STS.U8 [R190+UR12+0x7300], R127 ;  /* 0x0073007fbe007988 */ /* 0x0001e2000800000c */
[----:B-1----:R-:W-:-:S03]  /*dfb0*/  LOP3.LUT R99, R99, 0x7f, RZ, 0xc0, !PT ;  /* 0x0000007f63637812 */ /* 0x002fc600078ec0ff */
[----:B------:R0:W-:Y:S04]  /*dfc0*/  STS.U8 [R190+UR12+0x7400], R124 ;  /* 0x0074007cbe007988 */ /* 0x0001e8000800000c */
[----:B------:R0:W-:Y:S04]  /*dfd0*/  STS.U8 [R190+UR12+0x7500], R120 ;  /* 0x00750078be007988 */ /* 0x0001e8000800000c */
[----:B------:R0:W-:Y:S04]  /*dfe0*/  STS.U8 [R190+UR12+0x7600], R122 ;  /* 0x0076007abe007988 */ /* 0x0001e8000800000c */
[----:B------:R0:W-:Y:S01]  /*dff0*/  STS.U8 [R190+UR12+0x7700], R112 ;  /* 0x00770070be007988 */ /* 0x0001e2000800000c */
[----:B------:R-:W-:-:S03]  /*e000*/  LOP3.LUT R99, R99, 0x10, RZ, 0x3c, !PT ;  /* 0x0000001063637812 */ /* 0x000fc600078e3cff */
        /* <DEDUP_REMOVED lines=22> */
[----:B----4-:R0:W-:Y:S04]  /*e170*/  STS.U8 [R99+UR12+0x6e80], R152 ;  /* 0x006e809863007988 */ /* 0x0101e8000800000c */
        /* <DEDUP_REMOVED lines=14> */
[----:B--2---:R0:W-:Y:S04]  /*e260*/  STS.U8 [R99+UR12+0x7d80], R156 ;  /* 0x007d809c63007988 */ /* 0x0041e8000800000c */
[----:B---3--:R0:W-:Y:S04]  /*e270*/  STS.U8 [R99+UR12+0x7e80], R157 ;  /* 0x007e809d63007988 */ /* 0x0081e8000800000c */
[----:B------:R0:W-:Y:S01]  /*e280*/  STS.U8 [R99+UR12+0x7f80], R183 ;  /* 0x007f80b763007988 */ /* 0x0001e2000800000c */
[----:B------:R1:W-:Y:S06]  /*e290*/  MEMBAR.ALL.CTA ;  /* 0x0000000000007992 */ /* 0x0003ec0000008000 */
[----:B-1----:R-:W1:Y:S01]  /*e2a0*/  FENCE.VIEW.ASYNC.S ;  /* 0x00000000000073c6 */ /* 0x002e620000000000 */
[----:B------:R-:W-:Y:S01]  /*e2b0*/  ULEA UR13, UR26, UR12, 0x3 ;  /* 0x0000000c1a0d7291 */ /* 0x000fe2000f8e18ff */
[----:B------:R-:W-:-:S03]  /*e2c0*/  UMOV UR4, UR5 ;  /* 0x0000000500047c82 */ /* 0x000fc60008000000 */
[----:B------:R-:W-:Y:S01]  /*e2d0*/  UIADD3 UR13, UPT, UPT, UR13, 0x8000, URZ ;  /* 0x000080000d0d7890 */ /* 0x000fe2000fffe0ff */
[----:B-1----:R-:W-:Y:S06]  /*e2e0*/  BAR.SYNC.DEFER_BLOCKING 0x0 ;  /* 0x0000000000007b1d */ /* 0x002fec0000010000 */
[----:B0-----:R-:W-:Y:S05]  /*e2f0*/  @P0 BRA `(.L_x_9) ;  /* 0x0000000000380947 */ /* 0x001fea0003800000 */
[----:B------:R-:W-:Y:S01]  /*e300*/  UIADD3 UR29, UPT, UPT, UR10, 0x100, URZ ;  /* 0x000001000a1d7890 */ /* 0x000fe2000fffe0ff */
[----:B------:R-:W-:Y:S01]  /*e310*/  UMOV UR18, UR6 ;  /* 0x0000000600127c82 */ /* 0x000fe20008000000 */
[----:B------:R-:W-:Y:S01]  /*e320*/  UMOV UR19, 0x40004040 ;  /* 0x4000404000137882 */ /* 0x000fe20000000000 */
[----:B------:R-:W-:Y:S01]  /*e330*/  UMOV UR20, 0x0 ;  /* 0x0000000000147882 */ /* 0x000fe20000000000 */
[----:B------:R-:W-:Y:S01]  /*e340*/  UMOV UR21, 0x8408490 ;  /* 0x0840849000157882 */ /* 0x000fe20000000000 */
[----:B------:R-:W-:Y:S01]  /*e350*/  UMOV UR8, UR13 ;  /* 0x0000000d00087c82 */ /* 0x000fe20008000000 */
[----:B------:R-:W-:Y:S01]  /*e360*/  UMOV UR9, URZ ;  /* 0x000000ff00097c82 */ /* 0x000fe20008000000 */
[----:B------:R-:W-:Y:S01]  /*e370*/  UMOV UR30, 0x0 ;  /* 0x00000000001e7882 */ /* 0x000fe20000000000 */
[----:B------:R-:W-:Y:S01]  /*e380*/  UMOV UR31, 0x8408490 ;  /* 0x08408490001f7882 */ /* 0x000fe20000000000 */
[----:B------:R0:W-:Y:S01]  /*e390*/  UTCQMMA gdesc[UR18], gdesc[UR14], tmem[UR10], tmem[UR20], idesc[UR21], UPT ;  /* 0x00ff140e120075ea */ /* 0x0001e2000b80030a */
[----:B------:R-:W-:Y:S01]  /*e3a0*/  UMOV UR5, UR8 ;  /* 0x0000000800057c82 */ /* 0x000fe20008000000 */
[----:B------:R0:W-:Y:S01]  /*e3b0*/  UTCQMMA gdesc[UR16], gdesc[UR14], tmem[UR29], tmem[UR30], idesc[UR31], UPT ;  /* 0x00ff1e0e100075ea */ /* 0x0001e2000b80031d */
[----:B------:R0:W-:Y:S01]  /*e3c0*/  UTCBAR [UR5], URZ ;  /* 0x000000ff050073e9 */ /* 0x0001e200080000ff */
[----:B------:R-:W-:-:S02]  /*e3d0*/  NOP ;  /* 0x0000000000007918 */ /* 0x000fc40000000000 */
.L_x_9:
[----:B------:R-:W2:Y:S01]  /*e3e0*/  LDL.LU R100, [R1+0x14c] ;  /* 0x00014c0001647983 */ /* 0x000ea20000300800 */
[----:B------:R-:W-:Y:S01]  /*e3f0*/  UIADD3 UR26, UPT, UPT, UR26, 0x1, URZ ;  /* 0x000000011a1a7890 */ /* 0x000fe2000fffe0ff */
[----:B------:R-:W-:-:S03]  /*e400*/  VIADD R4, R4, 0xffffffe0 ;  /* 0xffffffe004047836 */ /* 0x000fc60000000000 */
[----:B------:R-:W-:-:S04]  /*e410*/  UISETP.GT.AND UP1, UPT, UR26, 0x1, UPT ;  /* 0x000000011a00788c */ /* 0x000fc8000bf24270 */
[----:B0-----:R-:W-:Y:S02]  /*e420*/  USEL UR5, URZ, 0x1, !UP1 ;  /* 0x00000001ff057887 */ /* 0x001fe4000c800000 */
[----:B------:R-:W-:Y:S02]  /*e430*/  USEL UR26, UR26, URZ, !UP1 ;  /* 0x000000ff1a1a7287 */ /* 0x000fe4000c800000 */
[----:B------:R-:W-:Y:S01]  /*e440*/  ULOP3.LUT UR5, UR4, UR5, URZ, 0x3c, !UPT ;  /* 0x0000000504057292 */ /* 0x000fe2000f8e3cff */
[----:B--2---:R-:W-:-:S05]  /*e450*/  VIADD R100, R100, 0xffffffff ;  /* 0xffffffff64647836 */ /* 0x004fca0000000000 */
[----:B------:R-:W-:Y:S01]  /*e460*/  ISETP.NE.U32.AND P1, PT, R100, RZ, PT ;  /* 0x000000ff6400720c */ /* 0x000fe20003f25070 */
[----:B------:R0:W-:Y:S02]  /*e470*/  STL [R1+0x14c], R100 ;  /* 0x00014c6401007387 */ /* 0x0001e40000100800 */
[----:B0-----:R-:W-:-:S10]  /*e480*/  IMAD.U32 R100, RZ, RZ, UR4 ;  /* 0x00000004ff647e24 */ /* 0x001fd4000f8e00ff */
[----:B------:R-:W-:Y:S05]  /*e490*/  @P1 BRA `(.L_x_10) ;  /* 0xffffffb0004c1947 */ /* 0x000fea000383ffff */
.L_x_7:
[----:B------:R-:W1:Y:S01]  /*e4a0*/  LDC R101, c[0x0][0x3a0] ;  /* 0x0000e800ff657b82 */ /* 0x000e620000000800 */
[----:B------:R-:W2:Y:S01]  /*e4b0*/  LDCU UR5, c[0x0][0x39c] ;  /* 0x00007380ff0577ac */ /* 0x000ea20008000800 */
[C---:B-----5:R-:W-:Y:S02]  /*e4c0*/  VIADD R4, R0.reuse, 0x1 ;  /* 0x0000000100047836 */ /* 0x060fe40000000000 */
[C---:B------:R-:W-:Y:S01]  /*e4d0*/  VIADD R6, R0.reuse, 0x2 ;  /* 0x0000000200067836 */ /* 0x040fe20000000000 */
[----:B------:R-:W3:Y:S01]  /*e4e0*/  LDCU UR60, c[0x0][0x3b8] ;  /* 0x00007700ff3c77ac */ /* 0x000ee20008000800 */
[----:B------:R-:W-:Y:S02]  /*e4f0*/  VIADD R5, R0, 0x3 ;  /* 0x0000000300057836 */ /* 0x000fe40000000000 */
[----:B------:R-:W4:Y:S01]  /*e500*/  LDC R199, c[0x0][0x3b4] ;  /* 0x0000ed00ffc77b82 */ /* 0x000f220000000800 */
[----:B------:R-:W0:Y:S01]  /*e510*/  LDCU UR8, c[0x0][0x39c] ;  /* 0x00007380ff0877ac */ /* 0x000e220008000800 */
[----:B------:R-:W0:Y:S01]  /*e520*/  LDCU UR9, c[0x0][0x39c] ;  /* 0x00007380ff0977ac */ /* 0x000e220008000800 */
[----:B------:R-:W0:Y:S01]  /*e530*/  LDCU UR14, c[0x0][0x39c] ;  /* 0x00007380ff0e77ac */ /* 0x000e220008000800 */
[----:B--2---:R-:W-:Y:S01]  /*e540*/  ISETP.GE.AND P3, PT, R4, UR5, PT ;  /* 0x0000000504007c0c */ /* 0x004fe2000bf66270 */
[C---:B------:R-:W-:Y:S01]  /*e550*/  VIADD R4, R0.reuse, 0x4 ;  /* 0x0000000400047836 */ /* 0x040fe20000000000 */
[----:B------:R-:W2:Y:S01]  /*e560*/  LDCU.128 UR16, c[0x0][0x390] ;  /* 0x00007200ff1077ac */ /* 0x000ea20008000c00 */
[----:B---3--:R-:W-:-:S02]  /*e570*/  IMAD R218, R0, UR60, RZ ;  /* 0x0000003c00da7c24 */ /* 0x008fc4000f8e02ff */
[----:B-1----:R-:W-:Y:S01]  /*e580*/  VIADD R101, R101, 0x1f ;  /* 0x0000001f65657836 */ /* 0x002fe20000000000 */
[----:B------:R-:W1:Y:S01]  /*e590*/  LDCU UR15, c[0x0][0x39c] ;  /* 0x00007380ff0f77ac */ /* 0x000e620008000800 */
[----:B0-----:R-:W-:Y:S01]  /*e5a0*/  ISETP.GE.AND P2, PT, R6, UR8, PT ;  /* 0x0000000806007c0c */ /* 0x001fe2000bf46270 */
[----:B------:R-:W-:Y:S02]  /*e5b0*/  VIADD R206, R218, UR60 ;  /* 0x0000003cdace7c36 */ /* 0x000fe40008000000 */
[----:B------:R-:W-:Y:S01]  /*e5c0*/  ISETP.GE.AND P4, PT, R101, 0x20, PT ;  /* 0x000000206500780c */ /* 0x000fe20003f86270 */
[----:B------:R-:W0:Y:S01]  /*e5d0*/  LDCU UR22, c[0x0][0x39c] ;  /* 0x00007380ff1677ac */ /* 0x000e220008000800 */
[----:B----4-:R-:W-:Y:S01]  /*e5e0*/  IMAD R196, R2, R199, RZ ;  /* 0x000000c702c47224 */ /* 0x010fe200078e02ff */
[----:B------:R-:W-:Y:S01]  /*e5f0*/  ISETP.GE.AND P1, PT, R5, UR9, PT ;  /* 0x0000000905007c0c */ /* 0x000fe2000bf26270 */
[----:B------:R-:W3:Y:S01]  /*e600*/  LDCU.64 UR30, c[0x0][0x398] ;  /* 0x00007300ff1e77ac */ /* 0x000ee20008000a00 */
[----:B------:R-:W-:Y:S01]  /*e610*/  ISETP.GE.AND P0, PT, R4, UR14, PT ;  /* 0x0000000e04007c0c */ /* 0x000fe2000bf06270 */
[----:B------:R-:W-:Y:S01]  /*e620*/  IMAD R199, R199, 0x80, R196 ;  /* 0x00000080c7c77824 */ /* 0x000fe200078e02c4 */
[----:B------:R-:W-:Y:S01]  /*e630*/  SHF.R.S32.HI R4, RZ, 0x1f, R218 ;  /* 0x0000001fff047819 */ /* 0x000fe200000114da */
[----:B------:R-:W4:Y:S01]  /*e640*/  LDCU.64 UR6, c[0x0][0x398] ;  /* 0x00007300ff0677ac */ /* 0x000f220008000a00 */
[----:B--2---:R-:W-:-:S04]  /*e650*/  IADD3 R197, P6, PT, R196, UR16, RZ ;  /* 0x00000010c4c57c10 */ /* 0x004fc8000ffde0ff */
[----:B------:R-:W-:Y:S09]  /*e660*/  @!P4 BRA `(.L_x_11) ;  /* 0x000000000010c947 */ /* 0x000ff20003800000 */
[----:B------:R-:W-:-:S06]  /*e670*/  USHF.L.U32 UR4, UR4, 0x1f, URZ ;  /* 0x0000001f04047899 */ /* 0x000fcc00080006ff */
[----:B------:R-:W-:-:S04]  /*e680*/  IMAD.U32 R5, RZ, RZ, UR4 ;  /* 0x00000004ff057e24 */ /* 0x000fc8000f8e00ff */
[----:B------:R-:W2:Y:S02]  /*e690*/  SYNCS.PHASECHK.TRANS64.TRYWAIT P4, [UR13], R5 ;  /* 0x00000005ff0075a7 */ /* 0x000ea4000808110d */
[----:B--2---:R-:W-:Y:S05]  /*e6a0*/  @!P4 BRA `(.L_x_12) ;  /* 0x0000016800c4c947 */ /* 0x004fea0003800000 */
.L_x_11:
[----:B------:R-:W-:Y:S01]  /*e6b0*/  BAR.SYNC.DEFER_BLOCKING 0x0 ;  /* 0x0000000000007b1d */ /* 0x000fe20000010000 */
[----:B------:R-:W-:Y:S01]  /*e6c0*/  LEA.HI.X.SX32 R196, R196, UR17, 0x1, P6 ;  /* 0x00000011c4c47c11 */ /* 0x000fe2000b0f0eff */
[----:B------:R-:W-:Y:S01]  /*e6d0*/  VIADD R200, R206, UR60 ;  /* 0x0000003ccec87c36 */ /* 0x000fe20008000000 */
[-C--:B------:R-:W-:Y:S02]  /*e6e0*/  IADD3 R220, P6, PT, R218, R197.reuse, RZ ;  /* 0x000000c5dadc7210 */ /* 0x080fe40007fde0ff */
[C---:B------:R-:W-:Y:S01]  /*e6f0*/  IADD3 R198, P4, PT, R199.reuse, UR16, RZ ;  /* 0x00000010c7c67c10 */ /* 0x040fe2000ff9e0ff */
[----:B------:R-:W2:Y:S01]  /*e700*/  LDCU.64 UR4, c[0x0][0x398] ;  /* 0x00007300ff0477ac */ /* 0x000ea20008000a00 */
[----:B------:R-:W-:Y:S01]  /*e710*/  SHF.R.S32.HI R5, RZ, 0x1f, R206 ;  /* 0x0000001fff057819 */ /* 0x000fe200000114ce */
[----:B------:R-:W-:Y:S01]  /*e720*/  IMAD.X R221, R4, 0x1, R196, P6 ;  /* 0x0000000104dd7824 */ /* 0x000fe200030e06c4 */
[----:B------:R-:W-:Y:S01]  /*e730*/  IADD3 R216, P6, PT, R206, R197, RZ ;  /* 0x000000c5ced87210 */ /* 0x000fe20007fde0ff */
[----:B------:R-:W5:Y:S01]  /*e740*/  LDCU.64 UR8, c[0x0][0x398] ;  /* 0x00007300ff0877ac */ /* 0x000f620008000a00 */
[----:B------:R-:W-:-:S02]  /*e750*/  LEA.HI.X.SX32 R199, R199, UR17, 0x1, P4 ;  /* 0x00000011c7c77c11 */ /* 0x000fc4000a0f0eff */
[-C--:B------:R-:W-:Y:S01]  /*e760*/  IADD3 R218, P4, PT, R218, R198.reuse, RZ ;  /* 0x000000c6dada7210 */ /* 0x080fe20007f9e0ff */
[C---:B------:R-:W-:Y:S01]  /*e770*/  IMAD.X R217, R5.reuse, 0x1, R196, P6 ;  /* 0x0000000105d97824 */ /* 0x040fe200030e06c4 */
[----:B------:R-:W-:Y:S01]  /*e780*/  SHF.R.S32.HI R6, RZ, 0x1f, R200 ;  /* 0x0000001fff067819 */ /* 0x000fe200000114c8 */
[----:B------:R-:W4:Y:S01]  /*e790*/  LDCU.64 UR20, c[0x0][0x398] ;  /* 0x00007300ff1477ac */ /* 0x000f220008000a00 */
[-C--:B------:R-:W-:Y:S01]  /*e7a0*/  IADD3 R204, P6, PT, R200, R197.reuse, RZ ;  /* 0x000000c5c8cc7210 */ /* 0x080fe20007fde0ff */
[--C-:B------:R-:W-:Y:S01]  /*e7b0*/  IMAD.X R219, R4, 0x1, R199.reuse, P4 ;  /* 0x0000000104db7824 */ /* 0x100fe200020e06c7 */
[-C--:B------:R-:W-:Y:S01]  /*e7c0*/  IADD3 R206, P4, PT, R206, R198.reuse, RZ ;  /* 0x000000c6cece7210 */ /* 0x080fe20007f9e0ff */
[----:B------:R-:W-:Y:S01]  /*e7d0*/  VIADD R4, R200, UR60 ;  /* 0x0000003cc8047c36 */ /* 0x000fe20008000000 */
[----:B------:R-:W3:Y:S01]  /*e7e0*/  LDCU.64 UR16, c[0x0][0x398] ;  /* 0x00007300ff1077ac */ /* 0x000ee20008000a00 */
[----:B------:R-:W-:Y:S01]  /*e7f0*/  IMAD.X R205, R6, 0x1, R196, P6 ;  /* 0x0000000106cd7824 */ /* 0x000fe200030e06c4 */
[-C--:B------:R-:W-:Y:S01]  /*e800*/  IADD3 R200, P6, PT, R200, R198.reuse, RZ ;  /* 0x000000c6c8c87210 */ /* 0x080fe20007fde0ff */
[----:B------:R-:W1:Y:S02]  /*e810*/  @!P5 SYNCS.CCTL.IV [UR12+0x8000] ;  /* 0x00800000ff00d9b1 */ /* 0x000e64000800000c */
[----:B-1----:R-:W-:Y:S01]  /*e820*/  BAR.SYNC.DEFER_BLOCKING 0x0 ;  /* 0x0000000000007b1d */ /* 0x002fe20000010000 */
[----:B------:R-:W-:Y:S01]  /*e830*/  SHF.R.S32.HI R7, RZ, 0x1f, R4 ;  /* 0x0000001fff077819 */ /* 0x000fe20000011404 */
[--C-:B------:R-:W-:Y:S01]  /*e840*/  IMAD.X R207, R5, 0x1, R199.reuse, P4 ;  /* 0x0000000105cf7824 */ /* 0x100fe200020e06c7 */
[----:B------:R-:W-:Y:S01]  /*e850*/  ISETP.GE.AND P4, PT, R2, UR18, PT ;  /* 0x0000001202007c0c */ /* 0x000fe2000bf86270 */
[----:B------:R-:W-:Y:S01]  /*e860*/  IMAD.X R201, R6, 0x1, R199, P6 ;  /* 0x0000000106c97824 */ /* 0x000fe200030e06c7 */
[CC--:B------:R-:W-:Y:S01]  /*e870*/  IADD3 R224, P6, PT, R4.reuse, R197.reuse, RZ ;  /* 0x000000c504e07210 */ /* 0x0c0fe20007fde0ff */
[----:B------:R-:W-:Y:S01]  /*e880*/  VIADD R5, R4, UR60 ;  /* 0x0000003c04057c36 */ /* 0x000fe20008000000 */
[----:B---3--:R-:W-:Y:S01]  /*e890*/  ISETP.LT.AND P4, PT, R0, UR31, !P4 ;  /* 0x0000001f00007c0c */ /* 0x008fe2000e781270 */
[----:B------:R-:W1:Y:S01]  /*e8a0*/  LDTM.x64 R16, tmem[UR11] ;  /* 0x0000000b001079ee */ /* 0x000e620008340000 */
[----:B------:R3:W-:Y:S01]  /*e8b0*/  STL [R1+0xd04], R206 ;  /* 0x000d04ce01007387 */ /* 0x0007e20000100800 */
[----:B------:R-:W-:Y:S01]  /*e8c0*/  IMAD.X R225, R7, 0x1, R196, P6 ;  /* 0x0000000107e17824 */ /* 0x000fe200030e06c4 */
[-C--:B------:R-:W-:Y:S01]  /*e8d0*/  IADD3 R8, P6, PT, R4, R198.reuse, RZ ;  /* 0x000000c604087210 */ /* 0x080fe20007fde0ff */
[----:B------:R-:W-:Y:S01]  /*e8e0*/  VIADD R232, R5, UR60 ;  /* 0x0000003c05e87c36 */ /* 0x000fe20008000000 */
[----:B------:R0:W-:Y:S01]  /*e8f0*/  STL [R1+0xd00], R207 ;  /* 0x000d00cf01007387 */ /* 0x0001e20000100800 */
[----:B------:R-:W-:Y:S01]  /*e900*/  SHF.R.S32.HI R4, RZ, 0x1f, R5 ;  /* 0x0000001fff047819 */ /* 0x000fe20000011405 */
[----:B------:R-:W0:Y:S01]  /*e910*/  LDCU.64 UR26, c[0x0][0x398] ;  /* 0x00007300ff1a77ac */ /* 0x000e220008000a00 */
[----:B------:R-:W-:Y:S01]  /*e920*/  IMAD.X R9, R7, 0x1, R199, P6 ;  /* 0x0000000107097824 */ /* 0x000fe200030e06c7 */
[----:B------:R-:W-:Y:S01]  /*e930*/  STL [R1+0xcfc], R204 ;  /* 0x000cfccc01007387 */ /* 0x000fe20000100800 */
[----:B------:R-:W-:Y:S01]  /*e940*/  VIADD R228, R232, UR60 ;  /* 0x0000003ce8e47c36 */ /* 0x000fe20008000000 */
[----:B------:R-:W2:Y:S02]  /*e950*/  LDCU.64 UR28, c[0x0][0x398] ;  /* 0x00007300ff1c77ac */ /* 0x000ea40008000a00 */
[----:B------:R-:W-:Y:S02]  /*e960*/  STL [R1+0xcf8], R205 ;  /* 0x000cf8cd01007387 */ /* 0x000fe40000100800 */
[----:B------:R-:W-:Y:S01]  /*e970*/  SHF.R.S32.HI R6, RZ, 0x1f, R228 ;  /* 0x0000001fff067819 */ /* 0x000fe200000114e4 */
[----:B------:R-:W2:Y:S01]  /*e980*/  @!P5 SYNCS.CCTL.IV [UR12+0x8008] ;  /* 0x00800800ff00d9b1 */ /* 0x000ea2000800000c */
[CC--:B------:R-:W-:Y:S01]  /*e990*/  IADD3 R10, P5, PT, R5.reuse, R197.reuse, RZ ;  /* 0x000000c5050a7210 */ /* 0x0c0fe20007fbe0ff */
[----:B------:R4:W-:Y:S01]  /*e9a0*/  STL.64 [R1+0x528], R8 ;  /* 0x0005280801007387 */ /* 0x0009e20000100a00 */
[----:B------:R-:W2:Y:S03]  /*e9b0*/  LDCU.64 UR12, c[0x0][0x398] ;  /* 0x00007300ff0c77ac */ /* 0x000ea60008000a00 */
[----:B------:R-:W-:Y:S01]  /*e9c0*/  IMAD.X R11, R4, 0x1, R196, P5 ;  /* 0x00000001040b7824 */ /* 0x000fe200028e06c4 */
[----:B------:R-:W-:Y:S01]  /*e9d0*/  IADD3 R234, P5, PT, R232, R197, RZ ;  /* 0x000000c5e8ea7210 */ /* 0x000fe20007fbe0ff */
[----:B-1----:R-:W-:Y:S01]  /*e9e0*/  IMAD.MOV.U32 R12, RZ, RZ, R16 ;  /* 0x000000ffff0c7224 */ /* 0x002fe200078e0010 */
[----:B------:R-:W1:Y:S01]  /*e9f0*/  LDCU UR31, c[0x0][0x398] ;  /* 0x00007300ff1f77ac */ /* 0x000e620008000800 */
[----:B---3--:R-:W-:Y:S01]  /*ea00*/  IMAD.MOV.U32 R206, RZ, RZ, R18 ;  /* 0x000000ffffce7224 */ /* 0x008fe200078e0012 */
[----:B------:R3:W-:Y:S01]  /*ea10*/  STL.64 [R1+0x520], R10 ;  /* 0x0005200a01007387 */ /* 0x0007e20000100a00 */
[----:B0-----:R-:W-:Y:S01]  /*ea20*/  IMAD.MOV.U32 R207, RZ, RZ, R19 ;  /* 0x000000ffffcf7224 */ /* 0x001fe200078e0013 */
[----:B------:R-:W0:Y:S01]  /*ea30*/  LDCU UR32, c[0x0][0x398] ;  /* 0x00007300ff2077ac */ /* 0x000e220008000800 */
[----:B----4-:R-:W-:-:S02]  /*ea40*/  IADD3 R8, P6, PT, R5, R198, RZ ;  /* 0x000000c605087210 */ /* 0x010fc40007fde0ff */
[----:B------:R-:W-:Y:S01]  /*ea50*/  SHF.R.S32.HI R5, RZ, 0x1f, R232 ;  /* 0x0000001fff057819 */ /* 0x000fe200000114e8 */
[----:B------:R-:W4:Y:S02]  /*ea60*/  LDCU UR33, c[0x0][0x398] ;  /* 0x00007300ff2177ac */ /* 0x000f240008000800 */
[----:B------:R-:W-:Y:S01]  /*ea70*/  IMAD.X R9, R4, 0x1, R199, P6 ;  /* 0x0000000104097824 */ /* 0x000fe200030e06c7 */
[-C--:B------:R-:W-:Y:S01]  /*ea80*/  IADD3 R232, P6, PT, R232, R198.reuse, RZ ;  /* 0x000000c6e8e87210 */ /* 0x080fe20007fde0ff */
[C-C-:B------:R-:W-:Y:S01]  /*ea90*/  IMAD.X R235, R5.reuse, 0x1, R196.reuse, P5 ;  /* 0x0000000105eb7824 */ /* 0x140fe200028e06c4 */
[CC--:B------:R-:W-:Y:S01]  /*eaa0*/  IADD3 R230, P5, PT, R228.reuse, R197.reuse, RZ ;  /* 0x000000c5e4e67210 */ /* 0x0c0fe20007fbe0ff */
[----:B---3--:R-:W-:Y:S01]  /*eab0*/  IMAD.MOV.U32 R11, RZ, RZ, R17 ;  /* 0x000000ffff0b7224 */ /* 0x008fe200078e0011 */
[----:B------:R3:W-:Y:S01]  /*eac0*/  STL.64 [R1+0x518], R8 ;  /* 0x0005180801007387 */ /* 0x0007e20000100a00 */
[----:B------:R-:W-:Y:S01]  /*ead0*/  VIADD R4, R228, UR60 ;  /* 0x0000003ce4047c36 */ /* 0x000fe20008000000 */
[----:B------:R-:W0:Y:S01]  /*eae0*/  LDCU UR34, c[0x0][0x398] ;  /* 0x00007300ff2277ac */ /* 0x000e220008000800 */
[----:B------:R-:W-:Y:S01]  /*eaf0*/  IMAD.X R231, R6, 0x1, R196, P5 ;  /* 0x0000000106e77824 */ /* 0x000fe200028e06c4 */
[----:B------:R-:W-:Y:S01]  /*eb00*/  STL.64 [R1+0x410], R20 ;  /* 0x0004101401007387 */ /* 0x000fe20000100a00 */
[--C-:B------:R-:W-:Y:S01]  /*eb10*/  IMAD.X R233, R5, 0x1, R199.reuse, P6 ;  /* 0x0000000105e97824 */ /* 0x100fe200030e06c7 */
[-C--:B------:R-:W-:Y:S01]  /*eb20*/  IADD3 R228, P6, PT, R228, R198.reuse, RZ ;  /* 0x000000c6e4e47210 */ /* 0x080fe20007fde0ff */
[----:B------:R-:W-:Y:S01]  /*eb30*/  VIADD R5, R4, UR60 ;  /* 0x0000003c04057c36 */ /* 0x000fe20008000000 */
[----:B------:R-:W-:Y:S01]  /*eb40*/  STL.64 [R1+0x418], R22 ;  /* 0x0004181601007387 */ /* 0x000fe20000100a00 */
[----:B------:R-:W-:Y:S01]  /*eb50*/  SHF.R.S32.HI R7, RZ, 0x1f, R4 ;  /* 0x0000001fff077819 */ /* 0x000fe20000011404 */
[----:B------:R-:W0:Y:S01]  /*eb60*/  LDCU UR35, c[0x0][0x398] ;  /* 0x00007300ff2377ac */ /* 0x000e220008000800 */
[----:B------:R-:W-:Y:S01]  /*eb70*/  IMAD.X R229, R6, 0x1, R199, P6 ;  /* 0x0000000106e57824 */ /* 0x000fe200030e06c7 */
[----:B------:R-:W-:Y:S01]  /*eb80*/  STL.64 [R1+0x420], R24 ;  /* 0x0004201801007387 */ /* 0x000fe20000100a00 */
[CC--:B------:R-:W-:Y:S01]  /*eb90*/  IADD3 R14, P5, PT, R4.reuse, R197.reuse, RZ ;  /* 0x000000c5040e7210 */ /* 0x0c0fe20007fbe0ff */
[----:B------:R-:W0:Y:S01]  /*eba0*/  LDCU UR36, c[0x0][0x398] ;  /* 0x00007300ff2477ac */ /* 0x000e220008000800 */
[----:B---3--:R-:W-:Y:S01]  /*ebb0*/  IADD3 R8, P6, PT, R4, R198, RZ ;  /* 0x000000c604087210 */ /* 0x008fe20007fde0ff */
[----:B------:R-:W-:Y:S01]  /*ebc0*/  STL.64 [R1+0x428], R26 ;  /* 0x0004281a01007387 */ /* 0x000fe20000100a00 */
[----:B------:R-:W-:Y:S01]  /*ebd0*/  SHF.R.S32.HI R6, RZ, 0x1f, R5 ;  /* 0x0000001fff067819 */ /* 0x000fe20000011405 */
[----:B------:R-:W-:Y:S01]  /*ebe0*/  IMAD.X R15, R7, 0x1, R196, P5 ;  /* 0x00000001070f7824 */ /* 0x000fe200028e06c4 */
[----:B------:R-:W-:Y:S01]  /*ebf0*/  F2FP.SATFINITE.E5M2.F32.PACK_AB_MERGE_C R239, R11, R12, RZ ;  /* 0x0000000c0bef723e */ /* 0x000fe200048060ff */
[----:B------:R-:W-:Y:S01]  /*ec00*/  STL.64 [R1+0x430], R28 ;  /* 0x0004301c01007387 */ /* 0x000fe20000100a00 */
[----:B------:R-:W-:Y:S01]  /*ec10*/  IMAD.X R9, R7, 0x1, R199, P6 ;  /* 0x0000000107097824 */ /* 0x000fe200030e06c7 */
[----:B------:R-:W3:Y:S01]  /*ec20*/  LDCU UR37, c[0x0][0x398] ;  /* 0x00007300ff2577ac */ /* 0x000ee20008000800 */
[C---:B------:R-:W-:Y:S01]  /*ec30*/  VIADD R4, R5.reuse, UR60 ;  /* 0x0000003c05047c36 */ /* 0x040fe20008000000 */
[----:B------:R-:W-:Y:S01]  /*ec40*/  STL.64 [R1+0x438], R30 ;  /* 0x0004381e01007387 */ /* 0x000fe20000100a00 */
[----:B------:R-:W0:Y:S03]  /*ec50*/  LDCU UR40, c[0x0][0x398] ;  /* 0x00007300ff2877ac */ /* 0x000e260008000800 */
[----:B------:R-:W-:Y:S01]  /*ec60*/  STL.64 [R1+0x440], R32 ;  /* 0x0004402001007387 */ /* 0x000fe20000100a00 */
[----:B------:R-:W-:Y:S01]  /*ec70*/  SHF.R.S32.HI R7, RZ, 0x1f, R4 ;  /* 0x0000001fff077819 */ /* 0x000fe20000011404 */
[----:B------:R-:W0:Y:S02]  /*ec80*/  LDCU UR42, c[0x0][0x398] ;  /* 0x00007300ff2a77ac */ /* 0x000e240008000800 */
[----:B------:R-:W-:Y:S01]  /*ec90*/  STL.64 [R1+0x448], R34 ;  /* 0x0004482201007387 */ /* 0x000fe20000100a00 */
[----:B------:R-:W0:Y:S03]  /*eca0*/  LDCU UR44, c[0x0][0x398] ;  /* 0x00007300ff2c77ac */ /* 0x000e260008000800 */
        /* <DEDUP_REMOVED lines=42> */
[----:B------:R1:W-:Y:S01]  /*ef50*/  STL.64 [R1+0x4f8], R78 ;  /* 0x0004f84e01007387 */ /* 0x0003e20000100a00 */
[----:B------:R-:W0:Y:S03]  /*ef60*/  LDCU UR69, c[0x0][0x398] ;  /* 0x00007300ff4577ac */ /* 0x000e260008000800 */
[----:B------:R-:W-:Y:S01]  /*ef70*/  STL [R1+0xcf4], R234 ;  /* 0x000cf4ea01007387 */ /* 0x000fe20000100800 */
[----:B------:R-:W0:Y:S03]  /*ef80*/  LDCU UR71, c[0x0][0x398] ;  /* 0x00007300ff4777ac */ /* 0x000e260008000800 */
[----:B------:R-:W-:Y:S01]  /*ef90*/  STL [R1+0xcf0], R235 ;  /* 0x000cf0eb01007387 */ /* 0x000fe20000100800 */
[----:B------:R-:W0:Y:S01]  /*efa0*/  LDCU UR73, c[0x0][0x398] ;  /* 0x00007300ff4977ac */ /* 0x000e220008000800 */
[----:B-1----:R-:W1:Y:S01]  /*efb0*/  LDTM.x64 R16, tmem[UR11+0x40] ;  /* 0x0000400b001079ee */ /* 0x002e620008340000 */
[----:B------:R-:W0:Y:S01]  /*efc0*/  LDCU UR61, c[0x0][0x39c] ;  /* 0x00007380ff3d77ac */ /* 0x000e220008000800 */
[----:B------:R-:W0:Y:S01]  /*efd0*/  LDCU UR63, c[0x0][0x39c] ;  /* 0x00007380ff3f77ac */ /* 0x000e220008000800 */
[----:B------:R-:W0:Y:S01]  /*efe0*/  LDCU UR64, c[0x0][0x39c] ;  /* 0x00007380ff4077ac */ /* 0x000e220008000800 */
[----:B------:R-:W0:Y:S01]  /*eff0*/  LDCU UR66, c[0x0][0x39c] ;  /* 0x00007380ff4277ac */ /* 0x000e220008000800 */
[----:B------:R-:W0:Y:S01]  /*f000*/  LDCU UR67, c[0x0][0x39c] ;  /* 0x00007380ff4377ac */ /* 0x000e220008000800 */
[----:B------:R-:W0:Y:S01]  /*f010*/  LDCU UR75, c[0x0][0x398] ;  /* 0x00007300ff4b77ac */ /* 0x000e220008000800 */
[----:B-1----:R-:W-:Y:S01]  /*f020*/  STL.64 [R1+0x300], R16 ;  /* 0x0003001001007387 */ /* 0x002fe20000100a00 */
[----:B------:R-:W1:Y:S03]  /*f030*/  LDCU UR68, c[0x0][0x39c] ;  /* 0x00007380ff4477ac */ /* 0x000e660008000800 */
        /* <DEDUP_REMOVED lines=10> */
[----:B------:R-:W-:Y:S04]  /*f0e0*/  STL.64 [R1+0x330], R28 ;  /* 0x0003301c01007387 */ /* 0x000fe80000100a00 */
        /* <DEDUP_REMOVED lines=24> */
[----:B------:R0:W-:Y:S04]  /*f270*/  STL.64 [R1+0x3f8], R78 ;  /* 0x0003f84e01007387 */ /* 0x0001e80000100a00 */
[----:B------:R-:W-:Y:S04]  /*f280*/  STL [R1+0xcec], R230 ;  /* 0x000cece601007387 */ /* 0x000fe80000100800 */
[----:B------:R-:W-:Y:S01]  /*f290*/  STL [R1+0xce8], R231 ;  /* 0x000ce8e701007387 */ /* 0x000fe20000100800 */
[----:B0-----:R-:W0:Y:S03]  /*f2a0*/  LDTM.x64 R16, tmem[UR11+0x80] ;  /* 0x0000800b001079ee */ /* 0x001e260008340000 */
[----:B0-----:R-:W-:Y:S04]  /*f2b0*/  STL.64 [R1+0x200], R16 ;  /* 0x0002001001007387 */ /* 0x001fe80000100a00 */
        /* <DEDUP_REMOVED lines=31> */
[----:B------:R1:W-:Y:S04]  /*f4b0*/  STL.64 [R1+0x550], R14 ;  /* 0x0005500e01007387 */ /* 0x0003e80000100a00 */
[----:B------:R2:W-:Y:S01]  /*f4c0*/  STL.64 [R1+0x598], R8 ;  /* 0x0005980801007387 */ /* 0x0005e20000100a00 */
[----:B0-----:R-:W0:Y:S01]  /*f4d0*/  LDTM.x64 R16, tmem[UR11+0xc0] ;  /* 0x0000c00b001079ee */ /* 0x001e220008340000 */
[----:B-1----:R-:W-:-:S02]  /*f4e0*/  IADD3 R14, P5, PT, R5, R197, RZ ;  /* 0x000000c5050e7210 */ /* 0x002fc40007fbe0ff */
[----:B--2---:R-:W-:-:S03]  /*f4f0*/  IADD3 R8, P6, PT, R5, R198, RZ ;  /* 0x000000c605087210 */ /* 0x004fc60007fde0ff */
[----:B------:R-:W-:Y:S02]  /*f500*/  IMAD.X R15, R6, 0x1, R196, P5 ;  /* 0x00000001060f7824 */ /* 0x000fe400028e06c4 */
[----:B------:R-:W-:Y:S02]  /*f510*/  VIADD R5, R4, UR60 ;  /* 0x0000003c04057c36 */ /* 0x000fe40008000000 */
[----:B------:R-:W-:-:S03]  /*f520*/  IMAD.X R9, R6, 0x1, R199, P6 ;  /* 0x0000000106097824 */ /* 0x000fc600030e06c7 */
[----:B------:R-:W-:Y:S01]  /*f530*/  SHF.R.S32.HI R6, RZ, 0x1f, R5 ;  /* 0x0000001fff067819 */ /* 0x000fe20000011405 */
[----:B0-----:R0:W-:Y:S04]  /*f540*/  STL.64 [R1+0x100], R16 ;  /* 0x0001001001007387 */ /* 0x0011e80000100a00 */
[----:B------:R-:W-:Y:S04]  /*f550*/  STL.64 [R1+0x108], R18 ;  /* 0x0001081201007387 */ /* 0x000fe80000100a00 */
[----:B------:R-:W-:Y:S04]  /*f560*/  STL.64 [R1+0x110], R20 ;  /* 0x0001101401007387 */ /* 0x000fe80000100a00 */
[----:B------:R-:W-:Y:S01]  /*f570*/  STL.64 [R1+0x118], R22 ;  /* 0x0001181601007387 */ /* 0x000fe20000100a00 */
[----:B0-----:R-:W-:-:S03]  /*f580*/  IADD3 R16, P5, PT, R4, R197, RZ ;  /* 0x000000c504107210 */ /* 0x001fc60007fbe0ff */
[----:B------:R-:W-:Y:S02]  /*f590*/  STL.64 [R1+0x120], R24 ;  /* 0x0001201801007387 */ /* 0x000fe40000100a00 */
[----:B------:R-:W-:Y:S02]  /*f5a0*/  IMAD.X R17, R7, 0x1, R196, P5 ;  /* 0x0000000107117824 */ /* 0x000fe400028e06c4 */
        /* <DEDUP_REMOVED lines=30> */
[----:B------:R-:W2:Y:S01]  /*f790*/  LDTM.x64 R132, tmem[UR11+0x140] ;  /* 0x0001400b008479ee */ /* 0x000ea20008340000 */
[----:B-1----:R-:W-:Y:S01]  /*f7a0*/  IADD3 R14, P6, PT, R4, R198, RZ ;  /* 0x000000c6040e7210 */ /* 0x002fe20007fde0ff */
[----:B------:R-:W-:-:S04]  /*f7b0*/  VIADD R4, R5, UR60 ;  /* 0x0000003c05047c36 */ /* 0x000fc80008000000 */
[----:B------:R-:W-:Y:S01]  /*f7c0*/  IMAD.X R15, R7, 0x1, R199, P6 ;  /* 0x00000001070f7824 */ /* 0x000fe200030e06c7 */
[----:B------:R-:W-:Y:S01]  /*f7d0*/  SHF.R.S32.HI R7, RZ, 0x1f, R4 ;  /* 0x0000001fff077819 */ /* 0x000fe20000011404 */
[----:B0-----:R-:W-:Y:S01]  /*f7e0*/  STL.64 [R1+0x20], R28 ;  /* 0x0000201c01007387 */ /* 0x001fe20000100a00 */
[----:B------:R-:W-:Y:S02]  /*f7f0*/  IMAD.MOV.U32 R10, RZ, RZ, R20 ;  /* 0x000000ffff0a7224 */ /* 0x000fe400078e0014 */
[----:B--2---:R-:W-:Y:S01]  /*f800*/  IMAD.MOV.U32 R9, RZ, RZ, R21 ;  /* 0x000000ffff097224 */ /* 0x004fe200078e0015 */
[----:B------:R-:W-:Y:S01]  /*f810*/  STL.64 [R1+0x28], R30 ;  /* 0x0000281e01007387 */ /* 0x000fe20000100a00 */
[----:B------:R-:W-:Y:S02]  /*f820*/  IMAD.MOV.U32 R204, RZ, RZ, R22 ;  /* 0x000000ffffcc7224 */ /* 0x000fe400078e0016 */
[----:B------:R-:W-:Y:S01]  /*f830*/  IMAD.MOV.U32 R205, RZ, RZ, R23 ;  /* 0x000000ffffcd7224 */ /* 0x000fe200078e0017 */
[----:B------:R-:W-:Y:S01]  /*f840*/  STL.64 [R1+0x30], R32 ;  /* 0x0000302001007387 */ /* 0x000fe20000100a00 */
[----:B------:R-:W-:Y:S01]  /*f850*/  IMAD.MOV.U32 R234, RZ, RZ, R24 ;  /* 0x000000ffffea7224 */ /* 0x000fe200078e0018 */
[----:B------:R-:W-:Y:S01]  /*f860*/  F2FP.SATFINITE.E5M2.F32.PACK_AB_MERGE_C R237, R9, R10, RZ ;  /* 0x0000000a09ed723e */ /* 0x000fe200048060ff */
[----:B------:R-:W-:Y:S01]  /*f870*/  IMAD.MOV.U32 R235, RZ, RZ, R25 ;  /* 0x000000ffffeb7224 */ /* 0x000fe200078e0019 */
[----:B------:R-:W-:Y:S01]  /*f880*/  STL.64 [R1+0x38], R34 ;  /* 0x0000382201007387 */ /* 0x000fe20000100a00 */
[----:B------:R-:W-:-:S02]  /*f890*/  IMAD.MOV.U32 R230, RZ, RZ, R26 ;  /* 0x000000ffffe67224 */ /* 0x000fc400078e001a */
[----:B------:R-:W-:Y:S01]  /*f8a0*/  IMAD.MOV.U32 R231, RZ, RZ, R27 ;  /* 0x000000ffffe77224 */ /* 0x000fe200078e001b */
[----:B------:R-:W-:Y:S01]  /*f8b0*/  STL [R1+0x40], R36 ;  /* 0x0000402401007387 */ /* 0x000fe20000100800 */
[----:B------:R-:W-:-:S03]  /*f8c0*/  IMAD.MOV.U32 R252, RZ, RZ, R37 ;  /* 0x000000fffffc7224 */ /* 0x000fc600078e0025 */
        /* <DEDUP_REMOVED lines=30> */
[----:B------:R-:W-:Y:S01]  /*fab0*/  IMAD.X R15, R6, 0x1, R199, P6 ;  /* 0x00000001060f7824 */ /* 0x000fe200030e06c7 */
[----:B------:R1:W-:Y:S02]  /*fac0*/  STL.64 [R1+0x5b8], R16 ;  /* 0x0005b81001007387 */ /* 0x0003e40000100a00 */
[----:B------:R-:W-:Y:S02]  /*fad0*/  SHF.R.S32.HI R6, RZ, 0x1f, R5 ;  /* 0x0000001fff067819 */ /* 0x000fe40000011405 */
[----:B------:R2:W-:Y:S01]  /*fae0*/  STL.64 [R1+0x578], R14 ;  /* 0x0005780e01007387 */ /* 0x0005e20000100a00 */
        /* <DEDUP_REMOVED lines=18> */
[--C-:B------:R-:W-:Y:S01]  /*fc10*/  IMAD.X R17, R7, 0x1, R196.reuse, P5 ;  /* 0x0000000107117824 */ /* 0x100fe200028e06c4 */
[C---:B------:R-:W-:Y:S01]  /*fc20*/  IADD3 R226, P5, PT, R5.reuse, R197, RZ ;  /* 0x000000c505e27210 */ /* 0x040fe20007fbe0ff */
[----:B------:R-:W-:Y:S02]  /*fc30*/  VIADD R4, R5, UR60 ;  /* 0x0000003c05047c36 */ /* 0x000fe40008000000 */
[--C-:B------:R-:W-:Y:S01]  /*fc40*/  IMAD.X R15, R7, 0x1, R199.reuse, P6 ;  /* 0x00000001070f7824 */ /* 0x100fe200030e06c7 */
[----:B------:R-:W-:Y:S01]  /*fc50*/  IADD3 R222, P6, PT, R5, R198, RZ ;  /* 0x000000c605de7210 */ /* 0x000fe20007fde0ff */
[----:B------:R1:W-:Y:S01]  /*fc60*/  STL.64 [R1+0x540], R16 ;  /* 0x0005401001007387 */ /* 0x0003e20000100a00 */
[----:B------:R-:W-:Y:S01]  /*fc70*/  IMAD.X R227, R6, 0x1, R196, P5 ;  /* 0x0000000106e37824 */ /* 0x000fe200028e06c4 */
[----:B------:R-:W-:Y:S01]  /*fc80*/  SHF.R.S32.HI R7, RZ, 0x1f, R4 ;  /* 0x0000001fff077819 */ /* 0x000fe20000011404 */
[----:B------:R-:W-:Y:S01]  /*fc90*/  VIADD R5, R4, UR60 ;  /* 0x0000003c04057c36 */ /* 0x000fe20008000000 */
[----:B------:R2:W-:Y:S01]  /*fca0*/  STL.64 [R1+0x510], R14 ;  /* 0x0005100e01007387 */ /* 0x0005e20000100a00 */
[----:B------:R-:W-:-:S03]  /*fcb0*/  IMAD.X R223, R6, 0x1, R199, P6 ;  /* 0x0000000106df7824 */ /* 0x000fc600030e06c7 */
[----:B------:R-:W-:Y:S02]  /*fcc0*/  SHF.R.S32.HI R6, RZ, 0x1f, R5 ;  /* 0x0000001fff067819 */ /* 0x000fe40000011405 */
[C---:B-1----:R-:W-:Y:S02]  /*fcd0*/  IADD3 R16, P5, PT, R4.reuse, R197, RZ ;  /* 0x000000c504107210 */ /* 0x042fe40007fbe0ff */
        /* <DEDUP_REMOVED lines=24> */
[-C--:B--2---:R-:W-:Y:S01]  /*fe60*/  IADD3 R14, P6, PT, R5, R198.reuse, RZ ;  /* 0x000000c6050e7210 */ /* 0x084fe20007fde0ff */
[----:B------:R-:W-:Y:S02]  /*fe70*/  VIADD R5, R4, UR60 ;  /* 0x0000003c04057c36 */ /* 0x000fe40008000000 */
[C---:B------:R-:W-:Y:S02]  /*fe80*/  IMAD.X R17, R6.reuse, 0x1, R196, P5 ;  /* 0x0000000106117824 */ /* 0x040fe400028e06c4 */
[----:B------:R-:W-:Y:S01]  /*fe90*/  IMAD.X R15, R6, 0x1, R199, P6 ;  /* 0x00000001060f7824 */ /* 0x000fe200030e06c7 */
[-C--:B------:R-:W-:Y:S02]  /*fea0*/  IADD3 R250, P6, PT, R4, R198.reuse, RZ ;  /* 0x000000c604fa7210 */ /* 0x080fe40007fde0ff */
[----:B------:R-:W-:Y:S02]  /*feb0*/  SHF.R.S32.HI R6, RZ, 0x1f, R5 ;  /* 0x0000001fff067819 */ /* 0x000fe40000011405 */
[----:B------:R1:W-:Y:S01]  /*fec0*/  STL.64 [R1+0x5b0], R14 ;  /* 0x0005b00e01007387 */ /* 0x0003e20000100a00 */
[----:B------:R-:W-:Y:S01]  /*fed0*/  IMAD.X R251, R7, 0x1, R199, P6 ;  /* 0x0000000107fb7824 */ /* 0x000fe200030e06c7 */
[----:B------:R-:W-:-:S02]  /*fee0*/  IADD3 R246, P6, PT, R5, R198, RZ ;  /* 0x000000c605f67210 */ /* 0x000fc40007fde0ff */
[----:B------:R2:W-:Y:S03]  /*fef0*/  STL.64 [R1+0x5d8], R16 ;  /* 0x0005d81001007387 */ /* 0x0005e60000100a00 */
[----:B------:R-:W-:Y:S01]  /*ff00*/  IMAD.X R247, R6, 0x1, R199, P6 ;  /* 0x0000000106f77824 */ /* 0x000fe200030e06c7 */
[----:B-1----:R-:W-:Y:S01]  /*ff10*/  IADD3 R14, P5, PT, R4, R197, RZ ;  /* 0x000000c5040e7210 */ /* 0x002fe20007fbe0ff */
[----:B------:R-:W-:-:S04]  /*ff20*/  VIADD R4, R5, UR60 ;  /* 0x0000003c05047c36 */ /* 0x000fc80008000000 */
[----:B------:R-:W-:Y:S01]  /*ff30*/  IMAD.X R15, R7, 0x1, R196, P5 ;  /* 0x00000001070f7824 */ /* 0x000fe200028e06c4 */
[-C--:B------:R-:W-:Y:S01]  /*ff40*/  IADD3 R248, P5, PT, R5, R197.reuse, RZ ;  /* 0x000000c505f87210 */ /* 0x080fe20007fbe0ff */
[C---:B------:R-:W-:Y:S01]  /*ff50*/  VIADD R5, R4.reuse, UR60 ;  /* 0x0000003c04057c36 */ /* 0x040fe20008000000 */
[----:B------:R-:W-:Y:S02]  /*ff60*/  SHF.R.S32.HI R7, RZ, 0x1f, R4 ;  /* 0x0000001fff077819 */ /* 0x000fe40000011404 */
[-C--:B------:R-:W-:Y:S01]  /*ff70*/  IADD3 R214, P6, PT, R4, R198.reuse, RZ ;  /* 0x000000c604d67210 */ /* 0x080fe20007fde0ff */
[--C-:B------:R-:W-:Y:S01]  /*ff80*/  IMAD.X R249, R6, 0x1, R196.reuse, P5 ;  /* 0x0000000106f97824 */ /* 0x100fe200028e06c4 */
[-C--:B------:R-:W-:Y:S01]  /*ff90*/  IADD3 R244, P5, PT, R4, R197.reuse, RZ ;  /* 0x000000c504f47210 */ /* 0x080fe20007fbe0ff */
[----:B------:R-:W-:Y:S01]  /*ffa0*/  VIADD R4, R5, UR60 ;  /* 0x0000003c05047c36 */ /* 0x000fe20008000000 */
[----:B------:R-:W-:Y:S01]  /*ffb0*/  SHF.R.S32.HI R8, RZ, 0x1f, R5 ;  /* 0x0000001fff087819 */ /* 0x000fe20000011405 */
[--C-:B------:R-:W-:Y:S01]  /*ffc0*/  IMAD.X R215, R7, 0x1, R199.reuse, P6 ;  /* 0x0000000107d77824 */ /* 0x100fe200030e06c7 */
[-C--:B------:R-:W-:Y:S01]  /*ffd0*/  IADD3 R202, P6, PT, R5, R198.reuse, RZ ;  /* 0x000000c605ca7210 */ /* 0x080fe20007fde0ff */
[----:B------:R-:W-:Y:S01]  /*ffe0*/  IMAD.X R245, R7, 0x1, R196, P5 ;  /* 0x0000000107f57824 */ /* 0x000fe200028e06c4 */
[-C--:B------:R-:W-:Y:S01]  /*fff0*/  IADD3 R212, P5, PT, R5, R197.reuse, RZ ;  /* 0x000000c505d47210 */ /* 0x080fe20007fbe0ff */
[----:B------:R-:W-:Y:S01]  /*10000*/  VIADD R6, R4, UR60 ;  /* 0x0000003c04067c36 */ /* 0x000fe20008000000 */
[----:B------:R-:W-:Y:S01]  /*10010*/  SHF.R.S32.HI R7, RZ, 0x1f, R4 ;  /* 0x0000001fff077819 */ /* 0x000fe20000011404 */
[--C-:B------:R-:W-:Y:S01]  /*10020*/  IMAD.X R203, R8, 0x1, R199.reuse, P6 ;  /* 0x0000000108cb7824 */ /* 0x100fe200030e06c7 */
[-C--:B------:R-:W-:Y:S01]  /*10030*/  IADD3 R242, P6, PT, R4, R198.reuse, RZ ;  /* 0x000000c604f27210 */ /* 0x080fe20007fde0ff */
[----:B------:R-:W-:Y:S01]  /*10040*/  IMAD.X R213, R8, 0x1, R196, P5 ;  /* 0x0000000108d57824 */ /* 0x000fe200028e06c4 */
[-C--:B------:R-:W-:Y:S01]  /*10050*/  IADD3 R210, P5, PT, R4, R197.reuse, RZ ;  /* 0x000000c504d27210 */ /* 0x080fe20007fbe0ff */
[C---:B------:R-:W-:Y:S01]  /*10060*/  VIADD R5, R6.reuse, UR60 ;  /* 0x0000003c06057c36 */ /* 0x040fe20008000000 */
[----:B------:R-:W-:Y:S01]  /*10070*/  SHF.R.S32.HI R8, RZ, 0x1f, R6 ;  /* 0x0000001fff087819 */ /* 0x000fe20000011406 */
[C---:B------:R-:W-:Y:S01]  /*10080*/  IMAD.X R243, R7.reuse, 0x1, R199, P6 ;  /* 0x0000000107f37824 */ /* 0x040fe200030e06c7 */
[C---:B------:R-:W-:Y:S01]  /*10090*/  IADD3 R208, P6, PT, R6.reuse, R198, RZ ;  /* 0x000000c606d07210 */ /* 0x040fe20007fde0ff */
[--C-:B------:R-:W-:Y:S01]  /*100a0*/  IMAD.X R211, R7, 0x1, R196.reuse, P5 ;  /* 0x0000000107d37824 */ /* 0x100fe200028e06c4 */
[-C--:B------:R-:W-:Y:S01]  /*100b0*/  IADD3 R240, P5, PT, R6, R197.reuse, RZ ;  /* 0x000000c506f07210 */ /* 0x080fe20007fbe0ff */
[----:B------:R1:W-:Y:S01]  /*100c0*/  STL.64 [R1+0x5a8], R14 ;  /* 0x0005a80e01007387 */ /* 0x0003e20000100a00 */
[----:B------:R-:W-:Y:S01]  /*100d0*/  SHF.R.S32.HI R6, RZ, 0x1f, R5 ;  /* 0x0000001fff067819 */ /* 0x000fe20000011405 */
[C---:B------:R-:W-:Y:S01]  /*100e0*/  IMAD.X R209, R8.reuse, 0x1, R199, P6 ;  /* 0x0000000108d17824 */ /* 0x040fe200030e06c7 */
[----:B--2---:R-:W-:Y:S01]  /*100f0*/  IADD3 R16, P6, PT, R5, R197, RZ ;  /* 0x000000c505107210 */ /* 0x004fe20007fde0ff */
[----:B------:R-:W-:-:S02]  /*10100*/  IMAD.X R241, R8, 0x1, R196, P5 ;  /* 0x0000000108f17824 */ /* 0x000fc400028e06c4 */
[C---:B------:R-:W-:Y:S02]  /*10110*/  VIADD R4, R5.reuse, UR60 ;  /* 0x0000003c05047c36 */ /* 0x040fe40008000000 */
[----:B------:R-:W-:Y:S02]  /*10120*/  IMAD.X R17, R6, 0x1, R196, P6 ;  /* 0x0000000106117824 */ /* 0x000fe400030e06c4 */
[----:B------:R-:W-:Y:S01]  /*10130*/  VIADD R238, R4, UR60 ;  /* 0x0000003c04ee7c36 */ /* 0x000fe20008000000 */
[----:B-1----:R-:W-:Y:S02]  /*10140*/  IADD3 R14, P5, PT, R5, R198, RZ ;  /* 0x000000c6050e7210 */ /* 0x002fe40007fbe0ff */
[----:B------:R1:W-:Y:S01]  /*10150*/  STL.64 [R1+0x5a0], R16 ;  /* 0x0005a01001007387 */ /* 0x0003e20000100a00 */
[----:B------:R-:W-:Y:S02]  /*10160*/  SHF.R.S32.HI R5, RZ, 0x1f, R4 ;  /* 0x0000001fff057819 */ /* 0x000fe40000011404 */
[----:B------:R-:W-:Y:S01]  /*10170*/  SHF.R.S32.HI R236, RZ, 0x1f, R238 ;  /* 0x0000001fffec7819 */ /* 0x000fe200000114ee */
[----:B------:R-:W-:-:S05]  /*10180*/  IMAD.X R15, R6, 0x1, R199, P5 ;  /* 0x00000001060f7824 */ /* 0x000fca00028e06c7 */
[----:B------:R2:W-:Y:S01]  /*10190*/  STL.64 [R1+0x5f0], R14 ;  /* 0x0005f00e01007387 */ /* 0x0005e20000100a00 */
[----:B-1----:R-:W-:-:S05]  /*101a0*/  IADD3 R16, P6, PT, R4, R197, RZ ;  /* 0x000000c504107210 */ /* 0x002fca0007fde0ff */
[C-C-:B------:R-:W-:Y:S01]  /*101b0*/  IMAD.X R17, R5.reuse, 0x1, R196.reuse, P6 ;  /* 0x0000000105117824 */ /* 0x140fe200030e06c4 */
[----:B------:R-:W-:Y:S02]  /*101c0*/  IADD3 R6, P6, PT, R238, R197, RZ ;  /* 0x000000c5ee067210 */ /* 0x000fe40007fde0ff */
[----:B--2---:R-:W-:Y:S02]  /*101d0*/  IADD3 R14, P5, PT, R4, R198, RZ ;  /* 0x000000c6040e7210 */ /* 0x004fe40007fbe0ff */
[----:B------:R-:W-:Y:S01]  /*101e0*/  STL.64 [R1+0x5e8], R16 ;  /* 0x0005e81001007387 */ /* 0x000fe20000100a00 */
[----:B------:R-:W-:Y:S02]  /*101f0*/  IMAD.X R7, R236, 0x1, R196, P6 ;  /* 0x00000001ec077824 */ /* 0x000fe400030e06c4 */
[C---:B------:R-:W-:Y:S02]  /*10200*/  VIADD R4, R0.reuse, 0x5 ;  /* 0x0000000500047836 */ /* 0x040fe40000000000 */
[----:B------:R-:W-:Y:S01]  /*10210*/  IMAD.X R15, R5, 0x1, R199, P5 ;  /* 0x00000001050f7824 */ /* 0x000fe200028e06c7 */
[----:B------:R-:W-:Y:S01]  /*10220*/  ISETP.GE.AND P5, PT, R0, UR19, PT ;  /* 0x0000001300007c0c */ /* 0x000fe2000bfa6270 */
[----:B------:R-:W1:Y:S01]  /*10230*/  LDCU.64 UR18, c[0x0][0x398] ;  /* 0x00007300ff1277ac */ /* 0x000e620008000a00 */
[----:B------:R-:W-:-:S02]  /*10240*/  ISETP.GE.AND P6, PT, R4, UR15, PT ;  /* 0x0000000f04007c0c */ /* 0x000fc4000bfc6270 */
[----:B------:R-:W-:Y:S01]  /*10250*/  STL.64 [R1+0x5d0], R14 ;  /* 0x0005d00e01007387 */ /* 0x000fe20000100a00 */
[----:B------:R-:W-:Y:S01]  /*10260*/  ISETP.LT.AND P5, PT, R3, UR6, !P5 ;  /* 0x0000000603007c0c */ /* 0x000fe2000efa1270 */
[----:B------:R-:W2:Y:S02]  /*10270*/  LDCU UR6, c[0x0][0x39c] ;  /* 0x00007380ff0677ac */ /* 0x000ea40008000800 */
[----:B------:R0:W-:Y:S01]  /*10280*/  STL.64 [R1+0x5c8], R6 ;  /* 0x0005c80601007387 */ /* 0x0001e20000100a00 */
[----:B------:R-:W1:Y:S03]  /*10290*/  LDCU.64 UR14, c[0x0][0x398] ;  /* 0x00007300ff0e77ac */ /* 0x000e660008000a00 */
[----:B------:R2:W-:Y:S01]  /*102a0*/  STL.64 [R1+0xcd0], R172 ;  /* 0x000cd0ac01007387 */ /* 0x0005e20000100a00 */
[----:B0-----:R-:W0:Y:S01]  /*102b0*/  LDTM.x64 R4, tmem[UR11+0x1c0] ;  /* 0x0001c00b000479ee */ /* 0x001e220008340000 */
[----:B------:R-:W-:-:S02]  /*102c0*/  NOP ;  /* 0x0000000000007918 */ /* 0x000fc40000000000 */
[----:B--2---:R-:W2:Y:S01]  /*102d0*/  LDL.LU.64 R172, [R1+0x518] ;  /* 0x0005180001ac7983 */ /* 0x004ea20000300a00 */
[----:B------:R-:W0:Y:S03]  /*102e0*/  LDCU UR11, c[0x0][0x398] ;  /* 0x00007300ff0b77ac */ /* 0x000e260008000800 */
[----:B------:R1:W-:Y:S04]  /*102f0*/  STL.64 [R1+0xcc8], R174 ;  /* 0x000cc8ae01007387 */ /* 0x0003e80000100a00 */
[----:B-1----:R-:W2:Y:S04]  /*10300*/  LDL.LU R174, [R1+0x418] ;  /* 0x0004180001ae7983 */ /* 0x002ea80000300800 */
[----:B------:R-:W2:Y:S04]  /*10310*/  LDL.LU R175, [R1+0x41c] ;  /* 0x00041c0001af7983 */ /* 0x000ea80000300800 */
[----:B------:R1:W-:Y:S04]  /*10320*/  STL.64 [R1+0xcc0], R176 ;  /* 0x000cc0b001007387 */ /* 0x0003e80000100a00 */
[----:B-1----:R-:W2:Y:S04]  /*10330*/  LDL.LU.64 R176, [R1+0x520] ;  /* 0x0005200001b07983 */ /* 0x002ea80000300a00 */
        /* <DEDUP_REMOVED lines=58> */
[----:B------:R0:W-:Y:S01]  /*106e0*/  @P4 STG.E.U8 desc[UR24][R220.64], R239 ;  /* 0x000000efdc004986 */ /* 0x0001e2000c101118 */
[----:B------:R-:W-:Y:S01]  /*106f0*/  ISETP.LT.AND P4, PT, R2, UR4, !P3 ;  /* 0x0000000402007c0c */ /* 0x000fe2000df81270 */
[----:B------:R-:W1:Y:S01]  /*10700*/  LDCU UR4, c[0x0][0x39c] ;  /* 0x00007380ff0477ac */ /* 0x000e620008000800 */
[----:B-----5:R-:W-:Y:S01]  /*10710*/  ISETP.LT.AND P3, PT, R3, UR8, !P3 ;  /* 0x0000000803007c0c */ /* 0x020fe2000df61270 */
[----:B------:R-:W-:Y:S01]  /*10720*/  STL.64 [R1+0xae8], R38 ;  /* 0x000ae82601007387 */ /* 0x000fe20000100a00 */
[----:B------:R-:W5:Y:S03]  /*10730*/  LDCU UR8, c[0x0][0x398] ;  /* 0x00007300ff0877ac */ /* 0x000f660008000800 */
[----:B------:R-:W-:Y:S04]  /*10740*/  STL.64 [R1+0xae0], R40 ;  /* 0x000ae02801007387 */ /* 0x000fe80000100a00 */
[----:B------:R-:W-:Y:S01]  /*10750*/  STL.64 [R1+0xad8], R42 ;  /* 0x000ad82a01007387 */ /* 0x000fe20000100a00 */
[----:B0-----:R-:W-:Y:S01]  /*10760*/  PRMT R221, R239, 0x9910, RZ ;  /* 0x00009910efdd7816 */ /* 0x001fe200000000ff */
[----:B------:R-:W-:-:S02]  /*10770*/  VIADD R220, R0, 0x6 ;  /* 0x0000000600dc7836 */ /* 0x000fc40000000000 */
[----:B------:R-:W-:Y:S04]  /*10780*/  STL.64 [R1+0xad0], R44 ;  /* 0x000ad02c01007387 */ /* 0x000fe80000100a00 */
[----:B------:R-:W-:Y:S04]  /*10790*/  STL.64 [R1+0xac8], R46 ;  /* 0x000ac82e01007387 */ /* 0x000fe80000100a00 */
[----:B------:R-:W-:Y:S04]  /*107a0*/  STL.64 [R1+0xac0], R48 ;  /* 0x000ac03001007387 */ /* 0x000fe80000100a00 */
[----:B------:R-:W-:Y:S04]  /*107b0*/  STL.64 [R1+0xab8], R50 ;  /* 0x000ab83201007387 */ /* 0x000fe80000100a00 */
[----:B------:R-:W-:Y:S04]  /*107c0*/  STL.64 [R1+0xab0], R52 ;  /* 0x000ab03401007387 */ /* 0x000fe80000100a00 */
[----:B------:R0:W-:Y:S01]  /*107d0*/  @P5 STG.E.U8 desc[UR24][R218.64], R237 ;  /* 0x000000edda005986 */ /* 0x0001e2000c101118 */
[----:B------:R-:W-:Y:S01]  /*107e0*/  ISETP.GE.AND P5, PT, R220, UR22, PT ;  /* 0x00000016dc007c0c */ /* 0x000fe2000bfa6270 */
[----:B------:R-:W1:Y:S02]  /*107f0*/  LDCU.64 UR22, c[0x0][0x398] ;  /* 0x00007300ff1677ac */ /* 0x000e640008000a00 */
[----:B------:R-:W-:Y:S04]  /*10800*/  STL.64 [R1+0xaa8], R54 ;  /* 0x000aa83601007387 */ /* 0x000fe80000100a00 */
[----:B------:R-:W-:Y:S01]  /*10810*/  STL.64 [R1+0xaa0], R56 ;  /* 0x000aa03801007387 */ /* 0x000fe20000100a00 */
[----:B0-----:R-:W-:-:S03]  /*10820*/  SHF.R.S32.HI R218, RZ, 0x8, R221 ;  /* 0x00000008ffda7819 */ /* 0x001fc600000114dd */
[----:B------:R-:W-:Y:S01]  /*10830*/  STL.64 [R1+0xa98], R58 ;  /* 0x000a983a01007387 */ /* 0x000fe20000100a00 */
[----:B------:R-:W-:-:S03]  /*10840*/  PRMT R237, R237, 0x9910, RZ ;  /* 0x00009910eded7816 */ /* 0x000fc600000000ff */
[----:B------:R-:W-:Y:S04]  /*10850*/  STL.64 [R1+0xa90], R60 ;  /* 0x000a903c01007387 */ /* 0x000fe80000100a00 */
[----:B------:R-:W-:Y:S04]  /*10860*/  STL.64 [R1+0xa88], R62 ;  /* 0x000a883e01007387 */ /* 0x000fe80000100a00 */
[----:B------:R-:W-:Y:S04]  /*10870*/  STL.64 [R1+0xa80], R64 ;  /* 0x000a804001007387 */ /* 0x000fe80000100a00 */
[----:B------:R0:W-:Y:S01]  /*10880*/  @P4 STG.E.U8 desc[UR24][R216.64], R218 ;  /* 0x000000dad8004986 */ /* 0x0001e2000c101118 */
[----:B------:R-:W-:Y:S01]  /*10890*/  ISETP.LT.AND P4, PT, R2, UR12, !P2 ;  /* 0x0000000c02007c0c */ /* 0x000fe2000d781270 */
[----:B------:R-:W1:Y:S02]  /*108a0*/  LDCU UR12, c[0x0][0x398] ;  /* 0x00007300ff0c77ac */ /* 0x000e640008000800 */
[----:B------:R-:W-:Y:S01]  /*108b0*/  STL.64 [R1+0xa78], R66 ;  /* 0x000a784201007387 */ /* 0x000fe20000100a00 */
[----:B0-----:R-:W-:Y:S01]  /*108c0*/  F2FP.SATFINITE.E5M2.F32.PACK_AB_MERGE_C R217, R207, R206, RZ ;  /* 0x000000cecfd9723e */ /* 0x001fe200048060ff */
[----:B------:R-:W-:-:S02]  /*108d0*/  IMAD.MOV.U32 R216, RZ, RZ, R237 ;  /* 0x000000ffffd87224 */ /* 0x000fc400078e00ed */
[----:B------:R-:W2:Y:S01]  /*108e0*/  LDL.LU R206, [R1+0xd04] ;  /* 0x000d040001ce7983 */ /* 0x000ea20000300800 */
[----:B------:R-:W-:-:S03]  /*108f0*/  F2FP.SATFINITE.E5M2.F32.PACK_AB_MERGE_C R218, R205, R204, RZ ;  /* 0x000000cccdda723e */ /* 0x000fc600048060ff */
[----:B------:R-:W2:Y:S01]  /*10900*/  LDL.LU R207, [R1+0xd00] ;  /* 0x000d000001cf7983 */ /* 0x000ea20000300800 */
[----:B------:R-:W-:-:S03]  /*10910*/  SHF.R.S32.HI R216, RZ, 0x8, R216 ;  /* 0x00000008ffd87819 */ /* 0x000fc600000114d8 */
[----:B------:R-:W3:Y:S04]  /*10920*/  LDL.LU R204, [R1+0xcfc] ;  /* 0x000cfc0001cc7983 */ /* 0x000ee80000300800 */
[----:B------:R-:W3:Y:S04]  /*10930*/  LDL.LU R205, [R1+0xcf8] ;  /* 0x000cf80001cd7983 */ /* 0x000ee80000300800 */
[----:B------:R-:W4:Y:S04]  /*10940*/  LDL.LU R180, [R1+0x410] ;  /* 0x0004100001b47983 */ /* 0x000f280000300800 */
[----:B------:R-:W4:Y:S04]  /*10950*/  LDL.LU R181, [R1+0x414] ;  /* 0x0004140001b57983 */ /* 0x000f280000300800 */
[----:B------:R-:W4:Y:S01]  /*10960*/  LDL.LU.64 R178, [R1+0x528] ;  /* 0x0005280001b27983 */ /* 0x000f220000300a00 */
[C---:B------:R-:W-:Y:S01]  /*10970*/  ISETP.LT.AND P2, PT, R3.reuse, UR20, !P2 ;  /* 0x0000001403007c0c */ /* 0x040fe2000d741270 */
[----:B------:R-:W0:Y:S02]  /*10980*/  LDCU UR20, c[0x0][0x398] ;  /* 0x00007300ff1477ac */ /* 0x000e240008000800 */
[----:B--2---:R2:W-:Y:S01]  /*10990*/  @P3 STG.E.U8 desc[UR24][R206.64], R216 ;  /* 0x000000d8ce003986 */ /* 0x0045e2000c101118 */
[----:B------:R-:W-:Y:S01]  /*109a0*/  ISETP.LT.AND P3, PT, R2, UR16, !P1 ;  /* 0x0000001002007c0c */ /* 0x000fe2000cf61270 */
[----:B------:R-:W0:Y:S01]  /*109b0*/  LDCU UR16, c[0x0][0x398] ;  /* 0x00007300ff1077ac */ /* 0x000e220008000800 */
[----:B------:R-:W-:Y:S01]  /*109c0*/  ISETP.LT.AND P1, PT, R3, UR18, !P1 ;  /* 0x0000001203007c0c */ /* 0x000fe2000cf21270 */
[----:B------:R-:W0:Y:S01]  /*109d0*/  LDCU UR18, c[0x0][0x398] ;  /* 0x00007300ff1277ac */ /* 0x000e220008000800 */
[----:B---3--:R3:W-:Y:S01]  /*109e0*/  @P4 STG.E.U8 desc[UR24][R204.64], R217 ;  /* 0x000000d9cc004986 */ /* 0x0087e2000c101118 */
[----:B--2---:R-:W-:-:S04]  /*109f0*/  PRMT R207, R217, 0x9910, RZ ;  /* 0x00009910d9cf7816 */ /* 0x004fc800000000ff */
[----:B------:R2:W-:Y:S01]  /*10a00*/  @P2 STG.E.U8 desc[UR24][R200.64], R218 ;  /* 0x000000dac8002986 */ /* 0x0005e2000c101118 */
[----:B------:R-:W-:-:S05]  /*10a10*/  VIADD R206, R0, 0x7 ;  /* 0x0000000700ce7836 */ /* 0x000fca0000000000 */
[----:B-1----:R-:W-:Y:S01]  /*10a20*/  ISETP.GE.AND P4, PT, R206, UR4, PT ;  /* 0x00000004ce007c0c */ /* 0x002fe2000bf86270 */
[----:B---3--:R-:W-:Y:S01]  /*10a30*/  IMAD.MOV.U32 R204, RZ, RZ, R207 ;  /* 0x000000ffffcc7224 */ /* 0x008fe200078e00cf */
[----:B------:R-:W1:Y:S01]  /*10a40*/  LDCU UR4, c[0x0][0x39c] ;  /* 0x00007380ff0477ac */ /* 0x000e620008000800 */
[----:B------:R-:W-:Y:S02]  /*10a50*/  PRMT R205, R218, 0x9910, RZ ;  /* 0x00009910dacd7816 */ /* 0x000fe400000000ff */
[----:B----4-:R-:W-:Y:S01]  /*10a60*/  F2FP.SATFINITE.E5M2.F32.PACK_AB_MERGE_C R206, R181, R180, RZ ;  /* 0x000000b4b5ce723e */ /* 0x010fe200048060ff */
[C---:B--2---:R-:W-:Y:S01]  /*10a70*/  VIADD R201, R238.reuse, UR60 ;  /* 0x0000003ceec97c36 */ /* 0x044fe20008000000 */
[----:B------:R-:W-:Y:S02]  /*10a80*/  SHF.R.S32.HI R200, RZ, 0x8, R204 ;  /* 0x00000008ffc87819 */ /* 0x000fe400000114cc */
[----:B------:R-:W-:Y:S02]  /*10a90*/  IADD3 R238, P2, PT, R238, R198, RZ ;  /* 0x000000c6eeee7210 */ /* 0x000fe40007f5e0ff */
[----:B------:R-:W-:Y:S01]  /*10aa0*/  SHF.R.S32.HI R204, RZ, 0x1f, R201 ;  /* 0x0000001fffcc7819 */ /* 0x000fe200000114c9 */
[----:B------:R2:W-:Y:S01]  /*10ab0*/  @P3 STG.E.U8 desc[UR24][R224.64], R200 ;  /* 0x000000c8e0003986 */ /* 0x0005e2000c101118 */
[----:B------:R-:W-:Y:S01]  /*10ac0*/  SHF.R.S32.HI R205, RZ, 0x8, R205 ;  /* 0x00000008ffcd7819 */ /* 0x000fe200000114cd */
[----:B------:R-:W-:Y:S01]  /*10ad0*/  IMAD.X R239, R236, 0x1, R199, P2 ;  /* 0x00000001ecef7824 */ /* 0x000fe200010e06c7 */
[----:B------:R-:W-:-:S03]  /*10ae0*/  IADD3 R236, P2, PT, R201, R197, RZ ;  /* 0x000000c5c9ec7210 */ /* 0x000fc60007f5e0ff */
[----:B------:R3:W-:Y:S02]  /*10af0*/  @P1 STG.E.U8 desc[UR24][R178.64], R205 ;  /* 0x000000cdb2001986 */ /* 0x0007e4000c101118 */
[----:B------:R-:W-:Y:S01]  /*10b00*/  IMAD.X R237, R204, 0x1, R196, P2 ;  /* 0x00000001cced7824 */ /* 0x000fe200010e06c4 */
[----:B------:R-:W-:Y:S01]  /*10b10*/  ISETP.LT.AND P2, PT, R2, UR26, !P0 ;  /* 0x0000001a02007c0c */ /* 0x000fe2000c741270 */
[C---:B------:R-:W-:Y:S01]  /*10b20*/  VIADD R216, R0.reuse, 0xe ;  /* 0x0000000e00d87836 */ /* 0x040fe20000000000 */
[----:B------:R-:W-:Y:S01]  /*10b30*/  ISETP.LT.AND P0, PT, R3, UR14, !P0 ;  /* 0x0000000e03007c0c */ /* 0x000fe2000c701270 */
[----:B--2---:R-:W-:Y:S01]  /*10b40*/  VIADD R200, R0, 0x8 ;  /* 0x0000000800c87836 */ /* 0x004fe20000000000 */
[----:B------:R-:W2:Y:S04]  /*10b50*/  LDCU UR14, c[0x0][0x398] ;  /* 0x00007300ff0e77ac */ /* 0x000ea80008000800 */
[----:B------:R-:W-:Y:S01]  /*10b60*/  ISETP.GE.AND P3, PT, R200, UR6, PT ;  /* 0x00000006c8007c0c */ /* 0x000fe2000bf66270 */
[----:B------:R-:W4:Y:S01]  /*10b70*/  LDCU UR6, c[0x0][0x39c] ;  /* 0x00007380ff0677ac */ /* 0x000f220008000800 */
[----:B---3--:R-:W-:Y:S01]  /*10b80*/  F2FP.SATFINITE.E5M2.F32.PACK_AB_MERGE_C R205, R235, R234, RZ ;  /* 0x000000eaebcd723e */ /* 0x008fe200048060ff */
[----:B------:R-:W-:Y:S01]  /*10b90*/  VIADD R200, R0, 0x9 ;  /* 0x0000000900c87836 */ /* 0x000fe20000000000 */
[----:B------:R-:W3:Y:S01]  /*10ba0*/  LDL.LU R234, [R1+0xcf4] ;  /* 0x000cf40001ea7983 */ /* 0x000ee20000300800 */
[----:B------:R-:W-:Y:S01]  /*10bb0*/  F2FP.SATFINITE.E5M2.F32.PACK_AB_MERGE_C R135, R135, R134, RZ ;  /* 0x000000868787723e */ /* 0x000fe200048060ff */
[----:B------:R-:W0:Y:S02]  /*10bc0*/  LDCU UR26, c[0x0][0x398] ;  /* 0x00007300ff1a77ac */ /* 0x000e240008000800 */
[----:B------:R-:W3:Y:S01]  /*10bd0*/  LDL.LU R235, [R1+0xcf0] ;  /* 0x000cf00001eb7983 */ /* 0x000ee20000300800 */
[----:B-1----:R-:W-:Y:S01]  /*10be0*/  ISETP.GE.AND P1, PT, R200, UR4, PT ;  /* 0x00000004c8007c0c */ /* 0x002fe2000bf26270 */
[----:B------:R-:W-:Y:S01]  /*10bf0*/  VIADD R200, R0, 0xa ;  /* 0x0000000a00c87836 */ /* 0x000fe20000000000 */
[----:B------:R-:W1:Y:S01]  /*10c00*/  LDCU UR4, c[0x0][0x39c] ;  /* 0x00007380ff0477ac */ /* 0x000e620008000800 */
[----:B------:R0:W-:Y:S04]  /*10c10*/  @P2 STG.E.U8 desc[UR24][R176.64], R206 ;  /* 0x000000ceb0002986 */ /* 0x0001e8000c101118 */
[----:B------:R2:W-:Y:S01]  /*10c20*/  @P0 STG.E.U8 desc[UR24][R172.64], R205 ;  /* 0x000000cdac000986 */ /* 0x0005e2000c101118 */
[----:B----4-:R-:W-:Y:S01]  /*10c30*/  ISETP.GE.AND P0, PT, R200, UR6, PT ;  /* 0x00000006c8007c0c */ /* 0x010fe2000bf06270 */
[----:B------:R-:W4:Y:S01]  /*10c40*/  LDCU UR6, c[0x0][0x39c] ;  /* 0x00007380ff0677ac */ /* 0x000f220008000800 */
[----:B0-----:R-:W-:Y:S01]  /*10c50*/  PRMT R206, R206, 0x9910, RZ ;  /* 0x00009910cece7816 */ /* 0x001fe200000000ff */
[----:B--2---:R-:W2:Y:S03]  /*10c60*/  LDL.LU.64 R172, [R1+0x550] ;  /* 0x0005500001ac7983 */ /* 0x004ea60000300a00 */
[----:B------:R-:W-:-:S02]  /*10c70*/  SHF.R.S32.HI R200, RZ, 0x8, R206 ;  /* 0x00000008ffc87819 */ /* 0x000fc400000114ce */
[----:B------:R-:W-:Y:S01]  /*10c80*/  F2FP.SATFINITE.E5M2.F32.PACK_AB_MERGE_C R206, R231, R230, RZ ;  /* 0x000000e6e7ce723e */ /* 0x000fe200048060ff */
[----:B------:R-:W2:Y:S04]  /*10c90*/  LDL.LU.64 R178, [R1+0x598] ;  /* 0x0005980001b27983 */ /* 0x000ea80000300a00 */
[----:B------:R-:W2:Y:S04]  /*10ca0*/  LDL.LU.64 R176, [R1+0x590] ;  /* 0x0005900001b07983 */ /* 0x000ea80000300a00 */
[----:B------:R-:W2:Y:S04]  /*10cb0*/  LDL.LU R230, [R1+0xcec] ;  /* 0x000cec0001e67983 */ /* 0x000ea80000300800 */
[----:B------:R-:W2:Y:S01]  /*10cc0*/  LDL.LU R231, [R1+0xce8] ;  /* 0x000ce80001e77983 */ /* 0x000ea20000300800 */
[----:B------:R-:W-:Y:S01]  /*10cd0*/  ISETP.LT.AND P2, PT, R2, UR22, !P6 ;  /* 0x0000001602007c0c */ /* 0x000fe2000f741270 */
[----:B------:R-:W-:Y:S01]  /*10ce0*/  VIADD R134, R0, 0x47 ;  /* 0x0000004700867836 */ /* 0x000fe20000000000 */
[----:B------:R-:W-:Y:S01]  /*10cf0*/  PRMT R205, R205, 0x9910, RZ ;  /* 0x00009910cdcd7816 */ /* 0x000fe200000000ff */
[----:B------:R-:W4:Y:S01]  /*10d00*/  LDL.LU R182, [R1+0x420] ;  /* 0x0004200001b67983 */ /* 0x000f220000300800 */
[----:B------:R-:W-:Y:S01]  /*10d10*/  ISETP.LT.AND P6, PT, R3, UR28, !P6 ;  /* 0x0000001c03007c0c */ /* 0x000fe2000f7c1270 */
[----:B------:R-:W0:Y:S02]  /*10d20*/  LDCU UR22, c[0x0][0x398] ;  /* 0x00007300ff1677ac */ /* 0x000e240008000800 */
[----:B------:R-:W4:Y:S01]  /*10d30*/  LDL.LU R183, [R1+0x424] ;  /* 0x0004240001b77983 */ /* 0x000f220000300800 */
[----:B------:R-:W-:Y:S01]  /*10d40*/  F2FP.SATFINITE.E5M2.F32.PACK_AB_MERGE_C R137, R137, R136, RZ ;  /* 0x000000888989723e */ /* 0x000fe200048060ff */
[----:B------:R-:W0:Y:S02]  /*10d50*/  LDCU UR28, c[0x0][0x398] ;  /* 0x00007300ff1c77ac */ /* 0x000e240008000800 */
[----:B------:R-:W4:Y:S04]  /*10d60*/  LDL.LU R180, [R1+0x20] ;  /* 0x0000200001b47983 */ /* 0x000f280000300800 */
[----:B------:R-:W4:Y:S04]  /*10d70*/  LDL.LU R181, [R1+0x24] ;  /* 0x0000240001b57983 */ /* 0x000f280000300800 */
[----:B---3--:R3:W-:Y:S01]  /*10d80*/  @P2 STG.E.U8 desc[UR24][R234.64], R200 ;  /* 0x000000c8ea002986 */ /* 0x0087e2000c101118 */
[----:B------:R-:W-:Y:S01]  /*10d90*/  ISETP.LT.AND P2, PT, R2, UR30, !P5 ;  /* 0x0000001e02007c0c */ /* 0x000fe2000ef41270 */
[----:B------:R-:W0:Y:S01]  /*10da0*/  LDCU UR30, c[0x0][0x398] ;  /* 0x00007300ff1e77ac */ /* 0x000e220008000800 */
[----:B---3--:R-:W-:Y:S01]  /*10db0*/  IMAD.MOV.U32 R200, RZ, RZ, R205 ;  /* 0x000000ffffc87224 */ /* 0x008fe200078e00cd */
[----:B------:R-:W-:-:S02]  /*10dc0*/  F2FP.SATFINITE.E5M2.F32.PACK_AB_MERGE_C R205, R175, R174, RZ ;  /* 0x000000aeafcd723e */ /* 0x000fc400048060ff */
[----:B------:R-:W3:Y:S02]  /*10dd0*/  LDL.LU.64 R174, [R1+0x588] ;  /* 0x0005880001ae7983 */ /* 0x000ee40000300a00 */
[----:B------:R-:W-:Y:S02]  /*10de0*/  SHF.R.S32.HI R200, RZ, 0x8, R200 ;  /* 0x00000008ffc87819 */ /* 0x000fe400000114c8 */
[----:B------:R-:W-:Y:S02]  /*10df0*/  PRMT R207, R205, 0x9910, RZ ;  /* 0x00009910cdcf7816 */ /* 0x000fe400000000ff */
[----:B-----5:R-:W-:Y:S01]  /*10e00*/  ISETP.LT.AND P5, PT, R3, UR8, !P5 ;  /* 0x0000000803007c0c */ /* 0x020fe2000efa1270 */
[----:B------:R-:W-:Y:S01]  /*10e10*/  @P6 STG.E.U8 desc[UR24][R232.64], R200 ;  /* 0x000000c8e8006986 */ /* 0x000fe2000c101118 */
[----:B------:R-:W-:Y:S01]  /*10e20*/  ISETP.LT.AND P6, PT, R2, UR11, !P4 ;  /* 0x0000000b02007c0c */ /* 0x000fe2000e7c1270 */
[----:B------:R-:W5:Y:S01]  /*10e30*/  LDCU UR11, c[0x0][0x398] ;  /* 0x00007300ff0b77ac */ /* 0x000f620008000800 */
[----:B------:R-:W0:Y:S01]  /*10e40*/  LDCU UR8, c[0x0][0x39c] ;  /* 0x00007380ff0877ac */ /* 0x000e220008000800 */
[----:B--2---:R2:W-:Y:S02]  /*10e50*/  @P2 STG.E.U8 desc[UR24][R230.64], R205 ;  /* 0x000000cde6002986 */ /* 0x0045e4000c101118 */
[----:B--2---:R-:W-:-:S06]  /*10e60*/  IMAD.MOV.U32 R205, RZ, RZ, R207 ;  /* 0x000000ffffcd7224 */ /* 0x004fcc00078e00cf */
[----:B------:R-:W-:Y:S01]  /*10e70*/  @P5 STG.E.U8 desc[UR24][R228.64], R206 ;  /* 0x000000cee4005986 */ /* 0x000fe2000c101118 */
[----:B------:R-:W-:-:S05]  /*10e80*/  SHF.R.S32.HI R205, RZ, 0x8, R205 ;  /* 0x00000008ffcd7819 */ /* 0x000fca00000114cd */
[----:B------:R2:W-:Y:S04]  /*10e90*/  @P6 STG.E.U8 desc[UR24][R172.64], R205 ;  /* 0x000000cdac006986 */ /* 0x0005e8000c101118 */
[----:B--2---:R-:W2:Y:S01]  /*10ea0*/  LDL.LU.64 R172, [R1+0x580] ;  /* 0x0005800001ac7983 */ /* 0x004ea20000300a00 */
[----:B------:R-:W-:Y:S01]  /*10eb0*/  VIADD R200, R0, 0xb ;  /* 0x0000000b00c87836 */ /* 0x000fe20000000000 */
[----:B------:R-:W-:-:S04]  /*10ec0*/  IADD3 R234, P5, PT, R201, R198, RZ ;  /* 0x000000c6c9ea7210 */ /* 0x000fc80007fbe0ff */
[----:B-1----:R-:W-:Y:S01]  /*10ed0*/  ISETP.GE.AND P2, PT, R200, UR4, PT ;  /* 0x00000004c8007c0c */ /* 0x002fe2000bf46270 */
[----:B------:R-:W-:Y:S01]  /*10ee0*/  VIADD R200, R201, UR60 ;  /* 0x0000003cc9c87c36 */ /* 0x000fe20008000000 */
[C---:B-----5:R-:W-:Y:S01]  /*10ef0*/  ISETP.LT.AND P4, PT, R3.reuse, UR11, !P4 ;  /* 0x0000000b03007c0c */ /* 0x060fe2000e781270 */
[----:B------:R-:W-:Y:S01]  /*10f00*/  IMAD.X R235, R204, 0x1, R199, P5 ;  /* 0x00000001cceb7824 */ /* 0x000fe200028e06c7 */
[----:B------:R-:W-:Y:S01]  /*10f10*/  ISETP.LT.AND P6, PT, R2, UR12, !P3 ;  /* 0x0000000c02007c0c */ /* 0x000fe2000dfc1270 */
[----:B------:R-:W1:Y:S01]  /*10f20*/  LDCU UR4, c[0x0][0x39c] ;  /* 0x00007380ff0477ac */ /* 0x000e620008000800 */
[----:B------:R-:W-:Y:S02]  /*10f30*/  SHF.R.S32.HI R201, RZ, 0x1f, R200 ;  /* 0x0000001fffc97819 */ /* 0x000fe400000114c8 */
[----:B------:R-:W-:Y:S01]  /*10f40*/  IADD3 R232, P5, PT, R200, R197, RZ ;  /* 0x000000c5c8e87210 */ /* 0x000fe20007fbe0ff */
[----:B------:R-:W-:Y:S01]  /*10f50*/  VIADD R204, R0, 0xc ;  /* 0x0000000c00cc7836 */ /* 0x000fe20000000000 */
[----:B------:R-:W-:Y:S01]  /*10f60*/  ISETP.LT.AND P3, PT, R3, UR14, !P3 ;  /* 0x0000000e03007c0c */ /* 0x000fe2000df61270 */
[----:B------:R-:W5:Y:S02]  /*10f70*/  LDCU UR12, c[0x0][0x398] ;  /* 0x00007300ff0c77ac */ /* 0x000f640008000800 */
[----:B------:R-:W-:Y:S01]  /*10f80*/  IMAD.X R233, R201, 0x1, R196, P5 ;  /* 0x00000001c9e97824 */ /* 0x000fe200028e06c4 */
[----:B------:R-:W-:Y:S01]  /*10f90*/  IADD3 R230, P5, PT, R200, R198, RZ ;  /* 0x000000c6c8e67210 */ /* 0x000fe20007fbe0ff */
[----:B------:R-:W0:Y:S01]  /*10fa0*/  LDCU UR14, c[0x0][0x398] ;  /* 0x00007300ff0e77ac */ /* 0x000e220008000800 */
[----:B------:R-:W-:-:S03]  /*10fb0*/  PRMT R205, R206, 0x9910, RZ ;  /* 0x00009910cecd7816 */ /* 0x000fc600000000ff */
[----:B------:R-:W-:Y:S01]  /*10fc0*/  IMAD.X R231, R201, 0x1, R199, P5 ;  /* 0x00000001c9e77824 */ /* 0x000fe200028e06c7 */
[----:B----4-:R-:W-:Y:S01]  /*10fd0*/  ISETP.GE.AND P5, PT, R204, UR6, PT ;  /* 0x00000006cc007c0c */ /* 0x010fe2000bfa6270 */
[----:B------:R-:W-:Y:S01]  /*10fe0*/  VIADD R200, R200, UR60 ;  /* 0x0000003cc8c87c36 */ /* 0x000fe20008000000 */
[----:B------:R-:W-:Y:S01]  /*10ff0*/  F2FP.SATFINITE.E5M2.F32.PACK_AB_MERGE_C R204, R183, R182, RZ ;  /* 0x000000b6b7cc723e */ /* 0x000fe200048060ff */
[----:B------:R-:W4:Y:S01]  /*11000*/  LDCU UR11, c[0x0][0x39c] ;  /* 0x00007380ff0b77ac */ /* 0x000f220008000800 */
[----:B------:R-:W-:Y:S01]  /*11010*/  SHF.R.S32.HI R201, RZ, 0x8, R205 ;  /* 0x00000008ffc97819 */ /* 0x000fe200000114cd */
[----:B------:R-:W4:Y:S01]  /*11020*/  LDL.LU R182, [R1+0x428] ;  /* 0x0004280001b67983 */ /* 0x000f220000300800 */
[----:B------:R-:W-:Y:S01]  /*11030*/  F2FP.SATFINITE.E5M2.F32.PACK_AB_MERGE_C R205, R181, R180, RZ ;  /* 0x000000b4b5cd723e */ /* 0x000fe200048060ff */
[----:B------:R-:W0:Y:S02]  /*11040*/  LDCU UR6, c[0x0][0x39c] ;  /* 0x00007380ff0677ac */ /* 0x000e240008000800 */
[----:B------:R-:W4:Y:S04]  /*11050*/  LDL.LU R183, [R1+0x42c] ;  /* 0x00042c0001b77983 */ /* 0x000f280000300800 */
[----:B------:R-:W4:Y:S04]  /*11060*/  LDL.LU R180, [R1+0x28] ;  /* 0x0000280001b47983 */ /* 0x000f280000300800 */
[----:B------:R-:W4:Y:S04]  /*11070*/  LDL.LU R181, [R1+0x2c] ;  /* 0x00002c0001b57983 */ /* 0x000f280000300800 */
[----:B------:R0:W-:Y:S04]  /*11080*/  @P4 STG.E.U8 desc[UR24][R178.64], R201 ;  /* 0x000000c9b2004986 */ /* 0x0001e8000c101118 */
[----:B------:R1:W-:Y:S01]  /*11090*/  @P6 STG.E.U8 desc[UR24][R176.64], R204 ;  /* 0x000000ccb0006986 */ /* 0x0003e2000c101118 */
[----:B------:R-:W-:-:S03]  /*110a0*/  PRMT R206, R204, 0x9910, RZ ;  /* 0x00009910ccce7816 */ /* 0x000fc600000000ff */
[----:B0-----:R-:W4:Y:S04]  /*110b0*/  LDL.LU.64 R178, [R1+0x5c0] ;  /* 0x0005c00001b27983 */ /* 0x001f280000300a00 */
[----:B-1----:R-:W4:Y:S01]  /*110c0*/  LDL.LU.64 R176, [R1+0x5b8] ;  /* 0x0005b80001b07983 */ /* 0x002f220000300a00 */
[----:B------:R-:W-:Y:S01]  /*110d0*/  ISETP.LT.AND P4, PT, R2, UR16, !P1 ;  /* 0x0000001002007c0c */ /* 0x000fe2000cf81270 */
[----:B------:R-:W-:Y:S01]  /*110e0*/  IMAD.MOV.U32 R204, RZ, RZ, R206 ;  /* 0x000000ffffcc7224 */ /* 0x000fe200078e00ce */
[----:B------:R-:W-:Y:S01]  /*110f0*/  PRMT R218, R205, 0x9910, RZ ;  /* 0x00009910cdda7816 */ /* 0x000fe200000000ff */
[----:B------:R-:W-:Y:S01]  /*11100*/  VIADD R201, R0, 0xd ;  /* 0x0000000d00c97836 */ /* 0x000fe20000000000 */
[----:B------:R-:W0:Y:S02]  /*11110*/  LDCU UR16, c[0x0][0x398] ;  /* 0x00007300ff1077ac */ /* 0x000e240008000800 */
[----:B------:R-:W-:Y:S01]  /*11120*/  SHF.R.S32.HI R204, RZ, 0x8, R204 ;  /* 0x00000008ffcc7819 */ /* 0x000fe200000114cc */
[----:B---3--:R1:W-:Y:S04]  /*11130*/  @P3 STG.E.U8 desc[UR24][R174.64], R205 ;  /* 0x000000cdae003986 */ /* 0x0083e8000c101118 */
[----:B-1----:R-:W3:Y:S04]  /*11140*/  LDL.LU.64 R174, [R1+0x578] ;  /* 0x0005780001ae7983 */ /* 0x002ee80000300a00 */
[----:B--2---:R1:W-:Y:S04]  /*11150*/  @P4 STG.E.U8 desc[UR24][R172.64], R204 ;  /* 0x000000ccac004986 */ /* 0x0043e8000c101118 */
[----:B-1----:R-:W2:Y:S01]  /*11160*/  LDL.LU.64 R172, [R1+0x570] ;  /* 0x0005700001ac7983 */ /* 0x002ea20000300a00 */
[----:B------:R-:W-:Y:S01]  /*11170*/  ISETP.GE.AND P6, PT, R201, UR8, PT ;  /* 0x00000008c9007c0c */ /* 0x000fe2000bfc6270 */
[----:B------:R-:W1:Y:S01]  /*11180*/  LDCU UR8, c[0x0][0x398] ;  /* 0x00007300ff0877ac */ /* 0x000e620008000800 */
[----:B------:R-:W-:-:S02]  /*11190*/  SHF.R.S32.HI R201, RZ, 0x1f, R200 ;  /* 0x0000001fffc97819 */ /* 0x000fc400000114c8 */
[CC--:B------:R-:W-:Y:S01]  /*111a0*/  IADD3 R206, P3, PT, R200.reuse, R197.reuse, RZ ;  /* 0x000000c5c8ce7210 */ /* 0x0c0fe20007f7e0ff */
[----:B------:R-:W-:Y:S01]  /*111b0*/  VIADD R204, R200, UR60 ;  /* 0x0000003cc8cc7c36 */ /* 0x000fe20008000000 */
[----:B-----5:R-:W-:Y:S01]  /*111c0*/  ISETP.LT.AND P1, PT, R3, UR12, !P1 ;  /* 0x0000000c03007c0c */ /* 0x020fe2000cf21270 */
[----:B------:R-:W5:Y:S01]  /*111d0*/  LDL.LU R188, [R1+0x430] ;  /* 0x0004300001bc7983 */ /* 0x000f620000300800 */
[----:B------:R-:W-:Y:S01]  /*111e0*/  ISETP.GE.AND P4, PT, R216, UR4, PT ;  /* 0x00000004d8007c0c */ /* 0x000fe2000bf86270 */
[C---:B------:R-:W-:Y:S01]  /*111f0*/  IMAD.X R207, R201.reuse, 0x1, R196, P3 ;  /* 0x00000001c9cf7824 */ /* 0x040fe200018e06c4 */
[----:B------:R-:W-:Y:S01]  /*11200*/  IADD3 R200, P3, PT, R200, R198, RZ ;  /* 0x000000c6c8c87210 */ /* 0x000fe20007f7e0ff */
[----:B------:R-:W5:Y:S01]  /*11210*/  LDL.LU R189, [R1+0x434] ;  /* 0x0004340001bd7983 */ /* 0x000f620000300800 */
[----:B------:R-:W-:Y:S01]  /*11220*/  SHF.R.S32.HI R205, RZ, 0x1f, R204 ;  /* 0x0000001fffcd7819 */ /* 0x000fe200000114cc */
[----:B------:R-:W0:Y:S02]  /*11230*/  LDCU UR12, c[0x0][0x398] ;  /* 0x00007300ff0c77ac */ /* 0x000e240008000800 */
[----:B------:R-:W-:Y:S01]  /*11240*/  IMAD.X R201, R201, 0x1, R199, P3 ;  /* 0x00000001c9c97824 */ /* 0x000fe200018e06c7 */
[----:B------:R-:W-:Y:S01]  /*11250*/  IADD3 R228, P3, PT, R204, R197, RZ ;  /* 0x000000c5cce47210 */ /* 0x000fe20007f7e0ff */
[----:B------:R-:W5:Y:S01]  /*11260*/  LDL.LU.64 R186, [R1+0x568] ;  /* 0x0005680001ba7983 */ /* 0x000f620000300a00 */
[----:B------:R-:W-:Y:S01]  /*11270*/  SHF.R.S32.HI R216, RZ, 0x8, R218 ;  /* 0x00000008ffd87819 */ /* 0x000fe200000114da */
[----:B------:R-:W0:Y:S02]  /*11280*/  LDCU UR4, c[0x0][0x39c] ;  /* 0x00007380ff0477ac */ /* 0x000e240008000800 */
[----:B------:R-:W-:Y:S01]  /*11290*/  IMAD.X R229, R205, 0x1, R196, P3 ;  /* 0x00000001cde57824 */ /* 0x000fe200018e06c4 */
[----:B-1----:R-:W-:Y:S01]  /*112a0*/  ISETP.LT.AND P3, PT, R2, UR8, !P0 ;  /* 0x0000000802007c0c */ /* 0x002fe2000c761270 */
[----:B------:R-:W5:Y:S01]  /*112b0*/  LDL.LU.64 R184, [R1+0x560] ;  /* 0x0005600001b87983 */ /* 0x000f620000300a00 */
[----:B------:R-:W-:Y:S01]  /*112c0*/  ISETP.LT.AND P0, PT, R3, UR14, !P0 ;  /* 0x0000000e03007c0c */ /* 0x000fe2000c701270 */
[----:B------:R-:W1:Y:S01]  /*112d0*/  LDCU UR8, c[0x0][0x398] ;  /* 0x00007300ff0877ac */ /* 0x000e620008000800 */
[----:B----4-:R-:W-:-:S02]  /*112e0*/  F2FP.SATFINITE.E5M2.F32.PACK_AB_MERGE_C R217, R183, R182, RZ ;  /* 0x000000b6b7d9723e */ /* 0x010fc400048060ff */
[----:B------:R-:W4:Y:S01]  /*112f0*/  LDL.LU R182, [R1+0x30] ;  /* 0x0000300001b67983 */ /* 0x000f220000300800 */
[----:B------:R-:W0:Y:S01]  /*11300*/  LDCU UR14, c[0x0][0x398] ;  /* 0x00007300ff0e77ac */ /* 0x000e220008000800 */
[----:B------:R-:W-:Y:S02]  /*11310*/  F2FP.SATFINITE.E5M2.F32.PACK_AB_MERGE_C R218, R181, R180, RZ ;  /* 0x000000b4b5da723e */ /* 0x000fe400048060ff */
[----:B------:R-:W4:Y:S01]  /*11320*/  LDL.LU R183, [R1+0x34] ;  /* 0x0000340001b77983 */ /* 0x000f220000300800 */
[----:B------:R-:W-:-:S03]  /*11330*/  PRMT R219, R217, 0x9910, RZ ;  /* 0x00009910d9db7816 */ /* 0x000fc600000000ff */
[----:B------:R-:W-:Y:S04]  /*11340*/  @P1 STG.E.U8 desc[UR24][R178.64], R216 ;  /* 0x000000d8b2001986 */ /* 0x000fe8000c101118 */
[----:B------:R1:W-:Y:S01]  /*11350*/  @P3 STG.E.U8 desc[UR24][R176.64], R217 ;  /* 0x000000d9b0003986 */ /* 0x0003e2000c101118 */
[----:B0-----:R-:W-:Y:S01]  /*11360*/  ISETP.LT.AND P1, PT, R2, UR16, !P2 ;  /* 0x0000001002007c0c */ /* 0x001fe2000d721270 */
[----:B------:R-:W0:Y:S01]  /*11370*/  LDCU UR16, c[0x0][0x398] ;  /* 0x00007300ff1077ac */ /* 0x000e220008000800 */
[----:B-1----:R-:W-:-:S05]  /*11380*/  IMAD.MOV.U32 R217, RZ, RZ, R219 ;  /* 0x000000ffffd97224 */ /* 0x002fca00078e00db */
[----:B------:R-:W-:Y:S01]  /*11390*/  SHF.R.S32.HI R217, RZ, 0x8, R217 ;  /* 0x00000008ffd97819 */ /* 0x000fe200000114d9 */
[----:B---3--:R1:W-:Y:S04]  /*113a0*/  @P0 STG.E.U8 desc[UR24][R174.64], R218 ;  /* 0x000000daae000986 */ /* 0x0083e8000c101118 */
[----:B-1----:R-:W3:Y:S04]  /*113b0*/  LDL.LU.64 R174, [R1+0x548] ;  /* 0x0005480001ae7983 */ /* 0x002ee80000300a00 */
[----:B------:R-:W3:Y:S04]  /*113c0*/  LDL.LU.64 R180, [R1+0x540] ;  /* 0x0005400001b47983 */ /* 0x000ee80000300a00 */
[----:B------:R-:W3:Y:S04]  /*113d0*/  LDL.LU R178, [R1+0x438] ;  /* 0x0004380001b27983 */ /* 0x000ee80000300800 */
[----:B------:R-:W3:Y:S04]  /*113e0*/  LDL.LU R179, [R1+0x43c] ;  /* 0x00043c0001b37983 */ /* 0x000ee80000300800 */
[----:B------:R-:W3:Y:S04]  /*113f0*/  LDL.LU R176, [R1+0x38] ;  /* 0x0000380001b07983 */ /* 0x000ee80000300800 */
[----:B------:R-:W3:Y:S04]  /*11400*/  LDL.LU R177, [R1+0x3c] ;  /* 0x00003c0001b17983 */ /* 0x000ee80000300800 */
[----:B--2---:R1:W-:Y:S04]  /*11410*/  @P1 STG.E.U8 desc[UR24][R172.64], R217 ;  /* 0x000000d9ac001986 */ /* 0x0043e8000c101118 */
[----:B-1----:R-:W2:Y:S01]  /*11420*/  LDL.LU.64 R172, [R1+0x510] ;  /* 0x0005100001ac7983 */ /* 0x002ea20000300a00 */
[----:B------:R-:W-:-:S05]  /*11430*/  VIADD R216, R0, 0xf ;  /* 0x0000000f00d87836 */ /* 0x000fca0000000000 */
[----:B------:R-:W-:Y:S01]  /*11440*/  ISETP.GE.AND P3, PT, R216, UR11, PT ;  /* 0x0000000bd8007c0c */ /* 0x000fe2000bf66270 */
[----:B------:R-:W1:Y:S01]  /*11450*/  LDCU UR11, c[0x0][0x398] ;  /* 0x00007300ff0b77ac */ /* 0x000e620008000800 */
[----:B------:R-:W-:Y:S01]  /*11460*/  ISETP.LT.AND P2, PT, R3, UR12, !P2 ;  /* 0x0000000c03007c0c */ /* 0x000fe2000d741270 */
[----:B------:R-:W-:Y:S01]  /*11470*/  VIADD R216, R0, 0x10 ;  /* 0x0000001000d87836 */ /* 0x000fe20000000000 */
[----:B------:R-:W-:Y:S01]  /*11480*/  ISETP.LT.AND P0, PT, R2, UR8, !P5 ;  /* 0x0000000802007c0c */ /* 0x000fe2000ef01270 */
[----:B------:R-:W0:Y:S01]  /*11490*/  LDCU UR8, c[0x0][0x39c] ;  /* 0x00007380ff0877ac */ /* 0x000e220008000800 */
[----:B------:R-:W-:Y:S02]  /*114a0*/  PRMT R218, R218, 0x9910, RZ ;  /* 0x00009910dada7816 */ /* 0x000fe400000000ff */
[----:B------:R-:W-:Y:S01]  /*114b0*/  ISETP.GE.AND P1, PT, R216, UR6, PT ;  /* 0x00000006d8007c0c */ /* 0x000fe2000bf26270 */
[----:B------:R-:W0:Y:S01]  /*114c0*/  LDCU UR6, c[0x0][0x398] ;  /* 0x00007300ff0677ac */ /* 0x000e220008000800 */
[----:B------:R-:W-:-:S02]  /*114d0*/  SHF.R.S32.HI R218, RZ, 0x8, R218 ;  /* 0x00000008ffda7819 */ /* 0x000fc400000114da */
[----:B-----5:R-:W-:Y:S01]  /*114e0*/  F2FP.SATFINITE.E5M2.F32.PACK_AB_MERGE_C R217, R189, R188, RZ ;  /* 0x000000bcbdd9723e */ /* 0x020fe200048060ff */
[----:B------:R-:W-:Y:S01]  /*114f0*/  VIADD R216, R0, 0x11 ;  /* 0x0000001100d87836 */ /* 0x000fe20000000000 */
[----:B------:R-:W5:Y:S01]  /*11500*/  LDCU UR12, c[0x0][0x398] ;  /* 0x00007300ff0c77ac */ /* 0x000f620008000800 */
[----:B-1----:R-:W-:Y:S01]  /*11510*/  ISETP.LT.AND P5, PT, R3, UR11, !P5 ;  /* 0x0000000b03007c0c */ /* 0x002fe2000efa1270 */
[----:B------:R1:W-:Y:S02]  /*11520*/  @P2 STG.E.U8 desc[UR24][R186.64], R218 ;  /* 0x000000daba002986 */ /* 0x0003e4000c101118 */
[----:B------:R-:W-:Y:S01]  /*11530*/  ISETP.GE.AND P2, PT, R216, UR4, PT ;  /* 0x00000004d8007c0c */ /* 0x000fe2000bf46270 */
[----:B------:R-:W2:Y:S01]  /*11540*/  LDCU UR11, c[0x0][0x398] ;  /* 0x00007300ff0b77ac */ /* 0x000ea20008000800 */
[----:B------:R4:W-:Y:S01]  /*11550*/  @P0 STG.E.U8 desc[UR24][R184.64], R217 ;  /* 0x000000d9b8000986 */ /* 0x0009e2000c101118 */
[----:B------:R-:W-:Y:S01]  /*11560*/  ISETP.LT.AND P0, PT, R2, UR14, !P6 ;  /* 0x0000000e02007c0c */ /* 0x000fe2000f701270 */
[----:B------:R-:W-:Y:S01]  /*11570*/  VIADD R216, R0, 0x12 ;  /* 0x0000001200d87836 */ /* 0x000fe20000000000 */
[----:B-1----:R-:W-:Y:S01]  /*11580*/  PRMT R218, R217, 0x9910, RZ ;  /* 0x00009910d9da7816 */ /* 0x002fe200000000ff */
[----:B------:R-:W1:Y:S01]  /*11590*/  LDCU UR14, c[0x0][0x398] ;  /* 0x00007300ff0e77ac */ /* 0x000e620008000800 */
[----:B----4-:R-:W-:Y:S01]  /*115a0*/  F2FP.SATFINITE.E5M2.F32.PACK_AB_MERGE_C R217, R183, R182, RZ ;  /* 0x000000b6b7d9723e */ /* 0x010fe200048060ff */
[----:B------:R-:W4:Y:S01]  /*115b0*/  LDCU UR4, c[0x0][0x39c] ;  /* 0x00007380ff0477ac */ /* 0x000f220008000800 */
[----:B0-----:R-:W-:Y:S01]  /*115c0*/  ISETP.LT.AND P6, PT, R3, UR6, !P6 ;  /* 0x0000000603007c0c */ /* 0x001fe2000f7c1270 */
[----:B------:R-:W0:Y:S02]  /*115d0*/  LDCU UR6, c[0x0][0x39c] ;  /* 0x00007380ff0677ac */ /* 0x000e240008000800 */
[----:B---3--:R3:W-:Y:S01]  /*115e0*/  @P5 STG.E.U8 desc[UR24][R174.64], R217 ;  /* 0x000000d9ae005986 */ /* 0x0087e2000c101118 */
[----:B------:R-:W-:Y:S01]  /*115f0*/  ISETP.GE.AND P5, PT, R216, UR8, PT ;  /* 0x00000008d8007c0c */ /* 0x000fe2000bfa6270 */
[----:B------:R-:W0:Y:S01]  /*11600*/  LDCU UR8, c[0x0][0x39c] ;  /* 0x00007380ff0877ac */ /* 0x000e220008000800 */
[----:B------:R-:W-:Y:S01]  /*11610*/  SHF.R.S32.HI R216, RZ, 0x8, R218 ;  /* 0x00000008ffd87819 */ /* 0x000fe200000114da */
[----:B---3--:R-:W3:Y:S01]  /*11620*/  LDL.LU.64 R174, [R1+0x508] ;  /* 0x0005080001ae7983 */ /* 0x008ee20000300a00 */
[----:B------:R-:W-:-:S03]  /*11630*/  PRMT R217, R217, 0x9910, RZ ;  /* 0x00009910d9d97816 */ /* 0x000fc600000000ff */
[----:B------:R0:W-:Y:S04]  /*11640*/  @P0 STG.E.U8 desc[UR24][R180.64], R216 ;  /* 0x000000d8b4000986 */ /* 0x0001e8000c101118 */
[----:B------:R-:W3:Y:S01]  /*11650*/  LDL.LU R183, [R1+0x440] ;  /* 0x0004400001b77983 */ /* 0x000ee20000300800 */
[----:B0-----:R-:W-:-:S03]  /*11660*/  IMAD.MOV.U32 R216, RZ, RZ, R217 ;  /* 0x000000ffffd87224 */ /* 0x001fc600078e00d9 */
[----:B------:R-:W3:Y:S02]  /*11670*/  LDL.LU R180, [R1+0x444] ;  /* 0x0004440001b47983 */ /* 0x000ee40000300800 */
[----:B------:R-:W-:Y:S02]  /*11680*/  SHF.R.S32.HI R216, RZ, 0x8, R216 ;  /* 0x00000008ffd87819 */ /* 0x000fe400000114d8 */
[----:B------:R-:W3:Y:S01]  /*11690*/  LDL.LU R181, [R1+0x40] ;  /* 0x0000400001b57983 */ /* 0x000ee20000300800 */
[----:B------:R-:W-:-:S03]  /*116a0*/  F2FP.SATFINITE.E5M2.F32.PACK_AB_MERGE_C R217, R179, R178, RZ ;  /* 0x000000b2b3d9723e */ /* 0x000fc600048060ff */
[----:B------:R-:W3:Y:S04]  /*116b0*/  LDL.LU.64 R178, [R1+0x538] ;  /* 0x0005380001b27983 */ /* 0x000ee80000300a00 */
[----:B--2---:R0:W-:Y:S04]  /*116c0*/  @P6 STG.E.U8 desc[UR24][R172.64], R216 ;  /* 0x000000d8ac006986 */ /* 0x0041e8000c101118 */
[----:B0-----:R-:W2:Y:S01]  /*116d0*/  LDL.LU.64 R172, [R1+0x530] ;  /* 0x0005300001ac7983 */ /* 0x001ea20000300a00 */
[----:B------:R-:W-:Y:S01]  /*116e0*/  ISETP.LT.AND P0, PT, R2, UR11, !P4 ;  /* 0x0000000b02007c0c */ /* 0x000fe2000e701270 */
[----:B------:R-:W-:Y:S01]  /*116f0*/  VIADD R216, R0, 0x13 ;  /* 0x0000001300d87836 */ /* 0x000fe20000000000 */
[----:B-----5:R-:W-:Y:S01]  /*11700*/  ISETP.LT.AND P4, PT, R3, UR12, !P4 ;  /* 0x0000000c03007c0c */ /* 0x020fe2000e781270 */
[----:B------:R-:W0:Y:S01]  /*11710*/  LDCU UR11, c[0x0][0x398] ;  /* 0x00007300ff0b77ac */ /* 0x000e220008000800 */
[----:B------:R-:W-:-:S02]  /*11720*/  PRMT R218, R217, 0x9910, RZ ;  /* 0x00009910d9da7816 */ /* 0x000fc400000000ff */
[----:B-1----:R-:W-:Y:S01]  /*11730*/  ISETP.LT.AND P6, PT, R2, UR14, !P3 ;  /* 0x0000000e02007c0c */ /* 0x002fe2000dfc1270 */
[----:B------:R-:W1:Y:S01]  /*11740*/  LDCU UR12, c[0x0][0x398] ;  /* 0x00007300ff0c77ac */ /* 0x000e620008000800 */
[----:B------:R-:W-:Y:S02]  /*11750*/  F2FP.SATFINITE.E5M2.F32.PACK_AB_MERGE_C R219, R177, R176, RZ ;  /* 0x000000b0b1db723e */ /* 0x000fe400048060ff */
[----:B------:R-:W5:Y:S01]  /*11760*/  LDL.LU.64 R176, [R1+0x500] ;  /* 0x0005000001b07983 */ /* 0x000f620000300a00 */
[----:B------:R-:W0:Y:S03]  /*11770*/  LDCU UR14, c[0x0][0x398] ;  /* 0x00007300ff0e77ac */ /* 0x000e260008000800 */
[----:B------:R1:W-:Y:S01]  /*11780*/  @P0 STG.E.U8 desc[UR24][R226.64], R217 ;  /* 0x000000d9e2000986 */ /* 0x0003e2000c101118 */
[----:B----4-:R-:W-:Y:S01]  /*11790*/  ISETP.GE.AND P0, PT, R216, UR4, PT ;  /* 0x00000004d8007c0c */ /* 0x010fe2000bf06270 */
[----:B------:R-:W-:Y:S01]  /*117a0*/  IMAD.MOV.U32 R216, RZ, RZ, R218 ;  /* 0x000000ffffd87224 */ /* 0x000fe200078e00da */
[----:B------:R-:W4:Y:S01]  /*117b0*/  LDCU UR4, c[0x0][0x39c] ;  /* 0x00007380ff0477ac */ /* 0x000f220008000800 */
[----:B------:R0:W-:Y:S01]  /*117c0*/  @P4 STG.E.U8 desc[UR24][R222.64], R219 ;  /* 0x000000dbde004986 */ /* 0x0001e2000c101118 */
[----:B------:R-:W-:-:S02]  /*117d0*/  VIADD R218, R204, UR60 ;  /* 0x0000003cccda7c36 */ /* 0x000fc40008000000 */
[----:B------:R-:W-:Y:S02]  /*117e0*/  SHF.R.S32.HI R216, RZ, 0x8, R216 ;  /* 0x00000008ffd87819 */ /* 0x000fe400000114d8 */
[----:B-1----:R-:W-:Y:S02]  /*117f0*/  IADD3 R226, P4, PT, R204, R198, RZ ;  /* 0x000000c6cce27210 */ /* 0x002fe40007f9e0ff */
[----:B------:R-:W-:-:S03]  /*11800*/  SHF.R.S32.HI R204, RZ, 0x1f, R218 ;  /* 0x0000001fffcc7819 */ /* 0x000fc600000114da */
[----:B------:R-:W-:Y:S01]  /*11810*/  IMAD.X R227, R205, 0x1, R199, P4 ;  /* 0x00000001cde37824 */ /* 0x000fe200020e06c7 */
[----:B------:R-:W-:Y:S02]  /*11820*/  IADD3 R224, P4, PT, R218, R197, RZ ;  /* 0x000000c5dae07210 */ /* 0x000fe40007f9e0ff */
[----:B0-----:R-:W-:Y:S01]  /*11830*/  ISETP.LT.AND P3, PT, R3, UR11, !P3 ;  /* 0x0000000b03007c0c */ /* 0x001fe2000df61270 */
[----:B------:R-:W-:Y:S01]  /*11840*/  VIADD R205, R0, 0x14 ;  /* 0x0000001400cd7836 */ /* 0x000fe20000000000 */
[----:B------:R-:W0:Y:S01]  /*11850*/  LDCU UR11, c[0x0][0x39c] ;  /* 0x00007380ff0b77ac */ /* 0x000e220008000800 */
[----:B------:R-:W-:Y:S01]  /*11860*/  IMAD.X R225, R204, 0x1, R196, P4 ;  /* 0x00000001cce17824 */ /* 0x000fe200020e06c4 */
[----:B------:R-:W-:-:S05]  /*11870*/  IADD3 R222, P4, PT, R218, R198, RZ ;  /* 0x000000c6dade7210 */ /* 0x000fca0007f9e0ff */
[----:B------:R-:W-:Y:S01]  /*11880*/  IMAD.X R223, R204, 0x1, R199, P4 ;  /* 0x00000001ccdf7824 */ /* 0x000fe200020e06c7 */
[----:B------:R-:W-:Y:S01]  /*11890*/  ISETP.GE.AND P4, PT, R205, UR6, PT ;  /* 0x00000006cd007c0c */ /* 0x000fe2000bf86270 */
[----:B---3--:R1:W-:Y:S01]  /*118a0*/  @P6 STG.E.U8 desc[UR24][R174.64], R216 ;  /* 0x000000d8ae006986 */ /* 0x0083e2000c101118 */
[----:B------:R-:W-:Y:S02]  /*118b0*/  ISETP.LT.AND P6, PT, R2, UR12, !P1 ;  /* 0x0000000c02007c0c */ /* 0x000fe4000cfc1270 */
[----:B------:R-:W-:Y:S01]  /*118c0*/  F2FP.SATFINITE.E5M2.F32.PACK_AB_MERGE_C R217, R252, R181, RZ ;  /* 0x000000b5fcd9723e */ /* 0x000fe200048060ff */
[----:B-1----:R-:W3:Y:S01]  /*118d0*/  LDL.LU.64 R174, [R1+0x558] ;  /* 0x0005580001ae7983 */ /* 0x002ee20000300a00 */
[----:B------:R-:W-:Y:S01]  /*118e0*/  PRMT R216, R219, 0x9910, RZ ;  /* 0x00009910dbd87816 */ /* 0x000fe200000000ff */
[----:B------:R-:W-:Y:S01]  /*118f0*/  VIADD R218, R218, UR60 ;  /* 0x0000003cdada7c36 */ /* 0x000fe20008000000 */
[----:B------:R-:W-:Y:S01]  /*11900*/  F2FP.SATFINITE.E5M2.F32.PACK_AB_MERGE_C R205, R180, R183, RZ ;  /* 0x000000b7b4cd723e */ /* 0x000fe200048060ff */
[----:B------:R-:W1:Y:S01]  /*11910*/  LDCU UR12, c[0x0][0x398] ;  /* 0x00007300ff0c77ac */ /* 0x000e620008000800 */
[----:B------:R-:W-:Y:S01]  /*11920*/  SHF.R.S32.HI R204, RZ, 0x8, R216 ;  /* 0x00000008ffcc7819 */ /* 0x000fe200000114d8 */
[----:B------:R-:W0:Y:S04]  /*11930*/  LDCU UR6, c[0x0][0x39c] ;  /* 0x00007380ff0677ac */ /* 0x000e280008000800 */
[----:B------:R-:W-:Y:S04]  /*11940*/  @P3 STG.E.U8 desc[UR24][R178.64], R204 ;  /* 0x000000ccb2003986 */ /* 0x000fe8000c101118 */
[----:B--2---:R2:W-:Y:S04]  /*11950*/  @P6 STG.E.U8 desc[UR24][R172.64], R205 ;  /* 0x000000cdac006986 */ /* 0x0045e8000c101118 */
[----:B--2---:R-:W2:Y:S04]  /*11960*/  LDL.LU R172, [R1+0x448] ;  /* 0x0004480001ac7983 */ /* 0x004ea80000300800 */
[----:B------:R-:W2:Y:S04]  /*11970*/  LDL.LU R173, [R1+0x44c] ;  /* 0x00044c0001ad7983 */ /* 0x000ea80000300800 */
[----:B------:R-:W2:Y:S04]  /*11980*/  LDL.LU R182, [R1+0x48] ;  /* 0x0000480001b67983 */ /* 0x000ea80000300800 */
[----:B------:R-:W2:Y:S04]  /*11990*/  LDL.LU R183, [R1+0x4c] ;  /* 0x00004c0001b77983 */ /* 0x000ea80000300800 */
[----:B------:R-:W2:Y:S01]  /*119a0*/  LDL.LU.64 R180, [R1+0x5e0] ;  /* 0x0005e00001b47983 */ /* 0x000ea20000300a00 */
[----:B------:R-:W-:-:S02]  /*119b0*/  PRMT R216, R205, 0x9910, RZ ;  /* 0x00009910cdd87816 */ /* 0x000fc400000000ff */
[----:B------:R-:W-:Y:S01]  /*119c0*/  ISETP.LT.AND P1, PT, R3, UR14, !P1 ;  /* 0x0000000e03007c0c */ /* 0x000fe2000cf21270 */
[----:B------:R-:W2:Y:S01]  /*119d0*/  LDL.LU.64 R178, [R1+0x5d8] ;  /* 0x0005d80001b27983 */ /* 0x000ea20000300a00 */
[----:B------:R-:W-:Y:S01]  /*119e0*/  ISETP.LT.AND P3, PT, R2, UR16, !P2 ;  /* 0x0000001002007c0c */ /* 0x000fe2000d761270 */
[----:B------:R-:W-:Y:S01]  /*119f0*/  IMAD.MOV.U32 R205, RZ, RZ, R216 ;  /* 0x000000ffffcd7224 */ /* 0x000fe200078e00d8 */
[----:B------:R-:W0:Y:S04]  /*11a00*/  LDCU UR14, c[0x0][0x398] ;  /* 0x00007300ff0e77ac */ /* 0x000e280008000800 */
[----:B------:R-:W-:Y:S01]  /*11a10*/  SHF.R.S32.HI R205, RZ, 0x8, R205 ;  /* 0x00000008ffcd7819 */ /* 0x000fe200000114cd */
[----:B------:R-:W-:Y:S01]  /*11a20*/  VIADD R204, R0, 0x15 ;  /* 0x0000001500cc7836 */ /* 0x000fe20000000000 */
[----:B------:R-:W0:Y:S03]  /*11a30*/  LDCU UR16, c[0x0][0x398] ;  /* 0x00007300ff1077ac */ /* 0x000e260008000800 */
[----:B-----5:R5:W-:Y:S01]  /*11a40*/  @P1 STG.E.U8 desc[UR24][R176.64], R217 ;  /* 0x000000d9b0001986 */ /* 0x020be2000c101118 */
[----:B------:R-:W-:Y:S01]  /*11a50*/  ISETP.GE.AND P6, PT, R204, UR8, PT ;  /* 0x00000008cc007c0c */ /* 0x000fe2000bfc6270 */
[----:B------:R-:W-:Y:S01]  /*11a60*/  VIADD R216, R218, UR60 ;  /* 0x0000003cdad87c36 */ /* 0x000fe20008000000 */
[----:B------:R-:W-:Y:S01]  /*11a70*/  SHF.R.S32.HI R204, RZ, 0x1f, R218 ;  /* 0x0000001fffcc7819 */ /* 0x000fe200000114da */
[----:B------:R-:W-:Y:S01]  /*11a80*/  VIADD R252, R0, 0x16 ;  /* 0x0000001600fc7836 */ /* 0x000fe20000000000 */
[----:B------:R-:W-:Y:S01]  /*11a90*/  IADD3 R220, P1, PT, R218, R197, RZ ;  /* 0x000000c5dadc7210 */ /* 0x000fe20007f3e0ff */
[----:B------:R-:W0:Y:S01]  /*11aa0*/  LDCU UR8, c[0x0][0x398] ;  /* 0x00007300ff0877ac */ /* 0x000e220008000800 */
[----:B-----5:R-:W5:Y:S03]  /*11ab0*/  LDL.LU.64 R176, [R1+0x5b0] ;  /* 0x0005b00001b07983 */ /* 0x020f660000300a00 */
[----:B------:R-:W-:Y:S01]  /*11ac0*/  IMAD.X R221, R204, 0x1, R196, P1 ;  /* 0x00000001ccdd7824 */ /* 0x000fe200008e06c4 */
[----:B------:R-:W-:-:S05]  /*11ad0*/  IADD3 R218, P1, PT, R218, R198, RZ ;  /* 0x000000c6dada7210 */ /* 0x000fca0007f3e0ff */
[----:B------:R-:W-:Y:S01]  /*11ae0*/  IMAD.X R219, R204, 0x1, R199, P1 ;  /* 0x00000001ccdb7824 */ /* 0x000fe200008e06c7 */
[----:B------:R-:W-:Y:S02]  /*11af0*/  IADD3 R204, P1, PT, R216, R197, RZ ;  /* 0x000000c5d8cc7210 */ /* 0x000fe40007f3e0ff */
[----:B-1----:R-:W-:Y:S01]  /*11b00*/  ISETP.LT.AND P2, PT, R3, UR12, !P2 ;  /* 0x0000000c03007c0c */ /* 0x002fe2000d741270 */
[----:B------:R-:W1:Y:S01]  /*11b10*/  LDCU UR12, c[0x0][0x398] ;  /* 0x00007300ff0c77ac */ /* 0x000e620008000800 */
[----:B---3--:R3:W-:Y:S04]  /*11b20*/  @P3 STG.E.U8 desc[UR24][R174.64], R205 ;  /* 0x000000cdae003986 */ /* 0x0087e8000c101118 */
[----:B---3--:R-:W3:Y:S01]  /*11b30*/  LDL.LU.64 R174, [R1+0x5a8] ;  /* 0x0005a80001ae7983 */ /* 0x008ee20000300a00 */
[----:B------:R-:W-:-:S02]  /*11b40*/  PRMT R205, R217, 0x9910, RZ ;  /* 0x00009910d9cd7816 */ /* 0x000fc400000000ff */
[----:B------:R-:W-:-:S03]  /*11b50*/  SHF.R.S32.HI R217, RZ, 0x1f, R216 ;  /* 0x0000001fffd97819 */ /* 0x000fc600000114d8 */
[----:B------:R-:W-:Y:S02]  /*11b60*/  IMAD.MOV.U32 R4, RZ, RZ, R205 ;  /* 0x000000ffff047224 */ /* 0x000fe400078e00cd */
[----:B------:R-:W-:Y:S01]  /*11b70*/  IMAD.X R205, R217, 0x1, R196, P1 ;  /* 0x00000001d9cd7824 */ /* 0x000fe200008e06c4 */
[----:B----4-:R-:W-:Y:S01]  /*11b80*/  ISETP.GE.AND P1, PT, R252, UR4, PT ;  /* 0x00000004fc007c0c */ /* 0x010fe2000bf26270 */
[----:B------:R-:W4:Y:S01]  /*11b90*/  LDCU UR4, c[0x0][0x39c] ;  /* 0x00007380ff0477ac */ /* 0x000f220008000800 */
[----:B------:R-:W-:Y:S02]  /*11ba0*/  SHF.R.S32.HI R252, RZ, 0x8, R4 ;  /* 0x00000008fffc7819 */ /* 0x000fe40000011404 */
[----:B--2---:R-:W-:Y:S02]  /*11bb0*/  F2FP.SATFINITE.E5M2.F32.PACK_AB_MERGE_C R6, R173, R172, RZ ;  /* 0x000000acad06723e */ /* 0x004fe400048060ff */
[----:B------:R-:W2:Y:S04]  /*11bc0*/  LDL.LU R172, [R1+0x450] ;  /* 0x0004500001ac7983 */ /* 0x000ea80000300800 */
[----:B------:R-:W2:Y:S01]  /*11bd0*/  LDL.LU R173, [R1+0x454] ;  /* 0x0004540001ad7983 */ /* 0x000ea20000300800 */
[----:B------:R-:W-:-:S03]  /*11be0*/  F2FP.SATFINITE.E5M2.F32.PACK_AB_MERGE_C R4, R183, R182, RZ ;  /* 0x000000b6b704723e */ /* 0x000fc600048060ff */
[----:B------:R-:W4:Y:S04]  /*11bf0*/  LDL.LU R182, [R1+0x50] ;  /* 0x0000500001b67983 */ /* 0x000f280000300800 */
[----:B------:R-:W4:Y:S04]  /*11c00*/  LDL.LU R183, [R1+0x54] ;  /* 0x0000540001b77983 */ /* 0x000f280000300800 */
[----:B------:R0:W-:Y:S04]  /*11c10*/  @P2 STG.E.U8 desc[UR24][R180.64], R252 ;  /* 0x000000fcb4002986 */ /* 0x0001e8000c101118 */
[----:B0-----:R-:W4:Y:S04]  /*11c20*/  LDL.LU R180, [R1+0x458] ;  /* 0x0004580001b47983 */ /* 0x001f280000300800 */
[----:B------:R-:W4:Y:S01]  /*11c30*/  LDL.LU R181, [R1+0x45c] ;  /* 0x00045c0001b57983 */ /* 0x000f220000300800 */
[----:B------:R-:W-:Y:S01]  /*11c40*/  ISETP.LT.AND P3, PT, R2, UR8, !P5 ;  /* 0x0000000802007c0c */ /* 0x000fe2000ef61270 */
[----:B------:R-:W0:Y:S01]  /*11c50*/  LDCU UR8, c[0x0][0x398] ;  /* 0x00007300ff0877ac */ /* 0x000e220008000800 */
[----:B------:R-:W-:-:S02]  /*11c60*/  ISETP.LT.AND P5, PT, R3, UR14, !P5 ;  /* 0x0000000e03007c0c */ /* 0x000fc4000efa1270 */
[----:B------:R-:W-:Y:S02]  /*11c70*/  ISETP.LT.AND P2, PT, R2, UR16, !P0 ;  /* 0x0000001002007c0c */ /* 0x000fe4000c741270 */
[----:B------:R-:W-:Y:S01]  /*11c80*/  PRMT R5, R6, 0x9910, RZ ;  /* 0x0000991006057816 */ /* 0x000fe200000000ff */
[----:B------:R-:W-:Y:S01]  /*11c90*/  VIADD R252, R0, 0x17 ;  /* 0x0000001700fc7836 */ /* 0x000fe20000000000 */
[----:B------:R-:W2:Y:S02]  /*11ca0*/  LDCU UR14, c[0x0][0x398] ;  /* 0x00007300ff0e77ac */ /* 0x000ea40008000800 */
[----:B------:R-:W-:-:S03]  /*11cb0*/  SHF.R.S32.HI R5, RZ, 0x8, R5 ;  /* 0x00000008ff057819 */ /* 0x000fc60000011405 */
[----:B------:R-:W-:Y:S01]  /*11cc0*/  @P3 STG.E.U8 desc[UR24][R178.64], R6 ;  /* 0x00000006b2003986 */ /* 0x000fe2000c101118 */
[----:B------:R-:W-:Y:S01]  /*11cd0*/  ISETP.GE.AND P3, PT, R252, UR11, PT ;  /* 0x0000000bfc007c0c */ /* 0x000fe2000bf66270 */
[----:B------:R-:W0:Y:S02]  /*11ce0*/  LDCU UR11, c[0x0][0x398] ;  /* 0x00007300ff0b77ac */ /* 0x000e240008000800 */
[----:B-----5:R5:W-:Y:S01]  /*11cf0*/  @P5 STG.E.U8 desc[UR24][R176.64], R4 ;  /* 0x00000004b0005986 */ /* 0x020be2000c101118 */
[C---:B-1----:R-:W-:Y:S01]  /*11d00*/  ISETP.LT.AND P0, PT, R3.reuse, UR12, !P0 ;  /* 0x0000000c03007c0c */ /* 0x042fe2000c701270 */
[----:B------:R-:W-:Y:S01]  /*11d10*/  VIADD R252, R0, 0x18 ;  /* 0x0000001800fc7836 */ /* 0x000fe20000000000 */
[----:B0-----:R-:W-:Y:S01]  /*11d20*/  ISETP.LT.AND P5, PT, R2, UR8, !P4 ;  /* 0x0000000802007c0c */ /* 0x001fe2000e7a1270 */
[----:B------:R-:W0:Y:S01]  /*11d30*/  LDCU UR12, c[0x0][0x398] ;  /* 0x00007300ff0c77ac */ /* 0x000e220008000800 */
[----:B------:R-:W1:Y:S01]  /*11d40*/  LDCU UR8, c[0x0][0x39c] ;  /* 0x00007380ff0877ac */ /* 0x000e620008000800 */
[----:B-----5:R-:W-:Y:S01]  /*11d50*/  PRMT R4, R4, 0x9910, RZ ;  /* 0x0000991004047816 */ /* 0x020fe200000000ff */
[----:B------:R-:W5:Y:S01]  /*11d60*/  LDCU UR16, c[0x0][0x398] ;  /* 0x00007300ff1077ac */ /* 0x000f620008000800 */
[----:B------:R-:W-:Y:S01]  /*11d70*/  ISETP.LT.AND P4, PT, R3, UR11, !P4 ;  /* 0x0000000b03007c0c */ /* 0x000fe2000e781270 */
[----:B------:R-:W0:Y:S01]  /*11d80*/  LDCU UR11, c[0x0][0x398] ;  /* 0x00007300ff0b77ac */ /* 0x000e220008000800 */
[----:B---3--:R3:W-:Y:S04]  /*11d90*/  @P2 STG.E.U8 desc[UR24][R174.64], R5 ;  /* 0x00000005ae002986 */ /* 0x0087e8000c101118 */
[----:B---3--:R-:W3:Y:S04]  /*11da0*/  LDL.LU R174, [R1+0x58] ;  /* 0x0000580001ae7983 */ /* 0x008ee80000300800 */
[----:B------:R-:W3:Y:S01]  /*11db0*/  LDL.LU R175, [R1+0x5c] ;  /* 0x00005c0001af7983 */ /* 0x000ee20000300800 */
[----:B------:R-:W-:-:S05]  /*11dc0*/  IMAD.MOV.U32 R5, RZ, RZ, R4 ;  /* 0x000000ffff057224 */ /* 0x000fca00078e0004 */
[----:B------:R-:W-:-:S05]  /*11dd0*/  SHF.R.S32.HI R5, RZ, 0x8, R5 ;  /* 0x00000008ff057819 */ /* 0x000fca0000011405 */
[----:B------:R0:W-:Y:S01]  /*11de0*/  @P0 STG.E.U8 desc[UR24][R250.64], R5 ;  /* 0x00000005fa000986 */ /* 0x0001e2000c101118 */
[----:B--2---:R-:W-:-:S03]  /*11df0*/  F2FP.SATFINITE.E5M2.F32.PACK_AB_MERGE_C R4, R173, R172, RZ ;  /* 0x000000acad04723e */ /* 0x004fc600048060ff */
[----:B------:R-:W2:Y:S04]  /*11e00*/  LDL.LU.64 R172, [R1+0x5a0] ;  /* 0x0005a00001ac7983 */ /* 0x000ea80000300a00 */
[----:B------:R4:W-:Y:S01]  /*11e10*/  @P5 STG.E.U8 desc[UR24][R248.64], R4 ;  /* 0x00000004f8005986 */ /* 0x0009e2000c101118 */
[----:B------:R-:W-:Y:S01]  /*11e20*/  ISETP.LT.AND P5, PT, R2, UR14, !P6 ;  /* 0x0000000e02007c0c */ /* 0x000fe2000f7a1270 */
[----:B------:R-:W1:Y:S01]  /*11e30*/  LDCU UR14, c[0x0][0x398] ;  /* 0x00007300ff0e77ac */ /* 0x000e620008000800 */
[----:B0-----:R-:W-:Y:S01]  /*11e40*/  PRMT R250, R4, 0x9910, RZ ;  /* 0x0000991004fa7816 */ /* 0x001fe200000000ff */
[----:B------:R-:W2:Y:S04]  /*11e50*/  LDL.LU.64 R178, [R1+0x5f0] ;  /* 0x0005f00001b27983 */ /* 0x000ea80000300a00 */
[----:B------:R-:W2:Y:S01]  /*11e60*/  LDL.LU.64 R176, [R1+0x5e8] ;  /* 0x0005e80001b07983 */ /* 0x000ea20000300a00 */
[----:B----4-:R-:W-:-:S05]  /*11e70*/  F2FP.SATFINITE.E5M2.F32.PACK_AB_MERGE_C R249, R183, R182, RZ ;  /* 0x000000b6b7f9723e */ /* 0x010fca00048060ff */
[----:B------:R0:W-:Y:S02]  /*11e80*/  @P4 STG.E.U8 desc[UR24][R246.64], R249 ;  /* 0x000000f9f6004986 */ /* 0x0001e4000c101118 */
[----:B0-----:R-:W-:-:S05]  /*11e90*/  SHF.R.S32.HI R246, RZ, 0x8, R250 ;  /* 0x00000008fff67819 */ /* 0x001fca00000114fa */
[----:B------:R0:W-:Y:S02]  /*11ea0*/  @P5 STG.E.U8 desc[UR24][R244.64], R246 ;  /* 0x000000f6f4005986 */ /* 0x0001e4000c101118 */
[----:B0-----:R-:W-:Y:S02]  /*11eb0*/  F2FP.SATFINITE.E5M2.F32.PACK_AB_MERGE_C R245, R181, R180, RZ ;  /* 0x000000b4b5f5723e */ /* 0x001fe400048060ff */
[----:B------:R-:W4:Y:S04]  /*11ec0*/  LDL.LU R180, [R1+0x460] ;  /* 0x0004600001b47983 */ /* 0x000f280000300800 */
[----:B------:R-:W4:Y:S01]  /*11ed0*/  LDL.LU R181, [R1+0x464] ;  /* 0x0004640001b57983 */ /* 0x000f220000300800 */
[----:B------:R-:W-:Y:S01]  /*11ee0*/  ISETP.GE.AND P2, PT, R252, UR6, PT ;  /* 0x00000006fc007c0c */ /* 0x000fe2000bf46270 */
[----:B------:R-:W0:Y:S01]  /*11ef0*/  LDCU UR6, c[0x0][0x398] ;  /* 0x00007300ff0677ac */ /* 0x000e220008000800 */
[----:B------:R-:W-:Y:S01]  /*11f00*/  PRMT R249, R249, 0x9910, RZ ;  /* 0x00009910f9f97816 */ /* 0x000fe200000000ff */
[----:B------:R-:W-:Y:S01]  /*11f10*/  VIADD R252, R0, 0x19 ;  /* 0x0000001900fc7836 */ /* 0x000fe20000000000 */
[----:B------:R-:W-:Y:S01]  /*11f20*/  ISETP.LT.AND P5, PT, R2, UR11, !P1 ;  /* 0x0000000b02007c0c */ /* 0x000fe2000cfa1270 */
[----:B------:R-:W1:Y:S02]  /*11f30*/  LDCU UR11, c[0x0][0x398] ;  /* 0x00007300ff0b77ac */ /* 0x000e640008000800 */
[----:B------:R-:W-:Y:S01]  /*11f40*/  IMAD.MOV.U32 R244, RZ, RZ, R249 ;  /* 0x000000fffff47224 */ /* 0x000fe200078e00f9 */
[C---:B------:R-:W-:Y:S01]  /*11f50*/  ISETP.LT.AND P1, PT, R3.reuse, UR12, !P1 ;  /* 0x0000000c03007c0c */ /* 0x040fe2000cf21270 */
[----:B------:R-:W1:Y:S01]  /*11f60*/  LDCU UR12, c[0x0][0x398] ;  /* 0x00007300ff0c77ac */ /* 0x000e620008000800 */
[----:B0-----:R-:W-:Y:S01]  /*11f70*/  ISETP.LT.AND P6, PT, R3, UR6, !P6 ;  /* 0x0000000603007c0c */ /* 0x001fe2000f7c1270 */
[----:B------:R-:W0:Y:S01]  /*11f80*/  LDCU UR6, c[0x0][0x39c] ;  /* 0x00007380ff0677ac */ /* 0x000e220008000800 */
[----:B------:R-:W-:-:S02]  /*11f90*/  SHF.R.S32.HI R244, RZ, 0x8, R244 ;  /* 0x00000008fff47819 */ /* 0x000fc400000114f4 */
[----:B------:R-:W-:Y:S01]  /*11fa0*/  ISETP.GE.AND P0, PT, R252, UR4, PT ;  /* 0x00000004fc007c0c */ /* 0x000fe2000bf06270 */
[----:B------:R-:W0:Y:S08]  /*11fb0*/  LDCU UR4, c[0x0][0x39c] ;  /* 0x00007380ff0477ac */ /* 0x000e300008000800 */
[----:B------:R0:W-:Y:S01]  /*11fc0*/  @P6 STG.E.U8 desc[UR24][R214.64], R244 ;  /* 0x000000f4d6006986 */ /* 0x0001e2000c101118 */
[----:B-1----:R-:W-:Y:S01]  /*11fd0*/  ISETP.LT.AND P6, PT, R2, UR14, !P3 ;  /* 0x0000000e02007c0c */ /* 0x002fe2000dfc1270 */
[----:B------:R-:W1:Y:S02]  /*11fe0*/  LDCU UR14, c[0x0][0x398] ;  /* 0x00007300ff0e77ac */ /* 0x000e640008000800 */
[----:B------:R5:W-:Y:S01]  /*11ff0*/  @P5 STG.E.U8 desc[UR24][R212.64], R245 ;  /* 0x000000f5d4005986 */ /* 0x000be2000c101118 */
[----:B0-----:R-:W-:-:S05]  /*12000*/  PRMT R215, R245, 0x9910, RZ ;  /* 0x00009910f5d77816 */ /* 0x001fca00000000ff */
[----:B-----5:R-:W-:Y:S02]  /*12010*/  IMAD.MOV.U32 R212, RZ, RZ, R215 ;  /* 0x000000ffffd47224 */ /* 0x020fe400078e00d7 */
[----:B------:R-:W-:-:S05]  /*12020*/  VIADD R214, R0, 0x1b ;  /* 0x0000001b00d67836 */ /* 0x000fca0000000000 */
[----:B------:R-:W-:Y:S01]  /*12030*/  ISETP.GE.AND P5, PT, R214, UR4, PT ;  /* 0x00000004d6007c0c */ /* 0x000fe2000bfa6270 */
[----:B------:R-:W-:Y:S01]  /*12040*/  VIADD R248, R0, 0x1a ;  /* 0x0000001a00f87836 */ /* 0x000fe20000000000 */
[----:B---3--:R-:W-:Y:S01]  /*12050*/  F2FP.SATFINITE.E5M2.F32.PACK_AB_MERGE_C R246, R175, R174, RZ ;  /* 0x000000aeaff6723e */ /* 0x008fe200048060ff */
[----:B------:R-:W0:Y:S01]  /*12060*/  LDCU UR4, c[0x0][0x39c] ;  /* 0x00007380ff0477ac */ /* 0x000e220008000800 */
[----:B------:R-:W3:Y:S04]  /*12070*/  LDL.LU R174, [R1+0x60] ;  /* 0x0000600001ae7983 */ /* 0x000ee80000300800 */
[----:B------:R-:W3:Y:S04]  /*12080*/  LDL.LU R175, [R1+0x64] ;  /* 0x0000640001af7983 */ /* 0x000ee80000300800 */
[----:B------:R5:W-:Y:S04]  /*12090*/  @P1 STG.E.U8 desc[UR24][R202.64], R246 ;  /* 0x000000f6ca001986 */ /* 0x000be8000c101118 */
[----:B------:R-:W2:Y:S04]  /*120a0*/  LDL.LU R182, [R1+0x468] ;  /* 0x0004680001b67983 */ /* 0x000ea80000300800 */
[----:B------:R-:W2:Y:S01]  /*120b0*/  LDL.LU R183, [R1+0x46c] ;  /* 0x00046c0001b77983 */ /* 0x000ea20000300800 */
[----:B-----5:R-:W-:Y:S01]  /*120c0*/  SHF.R.S32.HI R203, RZ, 0x8, R212 ;  /* 0x00000008ffcb7819 */ /* 0x020fe200000114d4 */
[C---:B------:R-:W-:Y:S01]  /*120d0*/  VIADD R212, R216.reuse, UR60 ;  /* 0x0000003cd8d47c36 */ /* 0x040fe20008000000 */
[----:B------:R-:W-:-:S03]  /*120e0*/  IADD3 R202, P1, PT, R216, R198, RZ ;  /* 0x000000c6d8ca7210 */ /* 0x000fc60007f3e0ff */
[----:B------:R5:W-:Y:S02]  /*120f0*/  @P6 STG.E.U8 desc[UR24][R210.64], R203 ;  /* 0x000000cbd2006986 */ /* 0x000be4000c101118 */
[----:B-----5:R-:W-:Y:S01]  /*12100*/  IMAD.X R203, R217, 0x1, R199, P1 ;  /* 0x00000001d9cb7824 */ /* 0x020fe200008e06c7 */
[----:B------:R-:W-:Y:S02]  /*12110*/  SHF.R.S32.HI R210, RZ, 0x1f, R212 ;  /* 0x0000001fffd27819 */ /* 0x000fe400000114d4 */
[----:B------:R-:W-:Y:S01]  /*12120*/  IADD3 R214, P1, PT, R212, R197, RZ ;  /* 0x000000c5d4d67210 */ /* 0x000fe20007f3e0ff */
[----:B------:R-:W-:-:S04]  /*12130*/  VIADD R211, R0, 0x1c ;  /* 0x0000001c00d37836 */ /* 0x000fc80000000000 */
[----:B------:R-:W-:Y:S01]  /*12140*/  IMAD.X R215, R210, 0x1, R196, P1 ;  /* 0x00000001d2d77824 */ /* 0x000fe200008e06c4 */
[----:B------:R-:W-:-:S05]  /*12150*/  IADD3 R216, P1, PT, R212, R198, RZ ;  /* 0x000000c6d4d87210 */ /* 0x000fca0007f3e0ff */
[----:B------:R-:W-:Y:S01]  /*12160*/  IMAD.X R217, R210, 0x1, R199, P1 ;  /* 0x00000001d2d97824 */ /* 0x000fe200008e06c7 */
[----:B------:R-:W-:Y:S01]  /*12170*/  ISETP.GE.AND P1, PT, R211, UR6, PT ;  /* 0x00000006d3007c0c */ /* 0x000fe2000bf26270 */
[----:B------:R-:W5:Y:S01]  /*12180*/  LDCU UR6, c[0x0][0x39c] ;  /* 0x00007380ff0677ac */ /* 0x000f620008000800 */
[----:B----4-:R-:W-:Y:S02]  /*12190*/  F2FP.SATFINITE.E5M2.F32.PACK_AB_MERGE_C R211, R181, R180, RZ ;  /* 0x000000b4b5d3723e */ /* 0x010fe400048060ff */
[----:B------:R-:W4:Y:S04]  /*121a0*/  LDL.LU R180, [R1+0x68] ;  /* 0x0000680001b47983 */ /* 0x000f280000300800 */
[----:B------:R-:W4:Y:S01]  /*121b0*/  LDL.LU R181, [R1+0x6c] ;  /* 0x00006c0001b57983 */ /* 0x000f220000300800 */
[----:B------:R-:W-:Y:S01]  /*121c0*/  ISETP.LT.AND P3, PT, R3, UR11, !P3 ;  /* 0x0000000b03007c0c */ /* 0x000fe2000df61270 */
[----:B------:R-:W0:Y:S01]  /*121d0*/  LDCU UR11, c[0x0][0x39c] ;  /* 0x00007380ff0b77ac */ /* 0x000e220008000800 */
[----:B------:R-:W-:-:S02]  /*121e0*/  ISETP.LT.AND P6, PT, R2, UR12, !P2 ;  /* 0x0000000c02007c0c */ /* 0x000fc4000d7c1270 */
[----:B------:R-:W-:Y:S01]  /*121f0*/  PRMT R213, R246, 0x9910, RZ ;  /* 0x00009910f6d57816 */ /* 0x000fe200000000ff */
[----:B------:R-:W0:Y:S01]  /*12200*/  LDCU UR12, c[0x0][0x398] ;  /* 0x00007300ff0c77ac */ /* 0x000e220008000800 */
[----:B-1----:R-:W-:Y:S02]  /*12210*/  ISETP.LT.AND P2, PT, R3, UR14, !P2 ;  /* 0x0000000e03007c0c */ /* 0x002fe4000d741270 */
[----:B------:R-:W-:Y:S01]  /*12220*/  SHF.R.S32.HI R210, RZ, 0x8, R213 ;  /* 0x00000008ffd27819 */ /* 0x000fe200000114d5 */
[----:B------:R-:W1:Y:S01]  /*12230*/  LDCU UR14, c[0x0][0x398] ;  /* 0x00007300ff0e77ac */ /* 0x000e620008000800 */
[----:B------:R-:W-:Y:S02]  /*12240*/  ISETP.GE.AND P4, PT, R248, UR8, PT ;  /* 0x00000008f8007c0c */ /* 0x000fe4000bf86270 */
[----:B------:R-:W-:Y:S01]  /*12250*/  PRMT R213, R211, 0x9910, RZ ;  /* 0x00009910d3d57816 */ /* 0x000fe200000000ff */
[----:B------:R-:W0:Y:S01]  /*12260*/  LDCU UR8, c[0x0][0x39c] ;  /* 0x00007380ff0877ac */ /* 0x000e220008000800 */
[----:B------:R-:W-:Y:S01]  /*12270*/  @P3 STG.E.U8 desc[UR24][R242.64], R210 ;  /* 0x000000d2f2003986 */ /* 0x000fe2000c101118 */
[----:B------:R-:W-:Y:S01]  /*12280*/  ISETP.LT.AND P3, PT, R2, UR16, !P0 ;  /* 0x0000001002007c0c */ /* 0x000fe2000c761270 */
[----:B------:R-:W0:Y:S02]  /*12290*/  LDCU UR16, c[0x0][0x398] ;  /* 0x00007300ff1077ac */ /* 0x000e240008000800 */
[----:B------:R1:W-:Y:S02]  /*122a0*/  @P6 STG.E.U8 desc[UR24][R240.64], R211 ;  /* 0x000000d3f0006986 */ /* 0x0003e4000c101118 */
[----:B-1----:R-:W-:-:S02]  /*122b0*/  IMAD.MOV.U32 R211, RZ, RZ, R213 ;  /* 0x000000ffffd37224 */ /* 0x002fc400078e00d5 */
[----:B------:R-:W-:-:S05]  /*122c0*/  VIADD R210, R0, 0x1d ;  /* 0x0000001d00d27836 */ /* 0x000fca0000000000 */
[----:B0-----:R-:W-:Y:S01]  /*122d0*/  ISETP.GE.AND P6, PT, R210, UR8, PT ;  /* 0x00000008d2007c0c */ /* 0x001fe2000bfc6270 */
[----:B------:R-:W-:Y:S01]  /*122e0*/  VIADD R210, R212, UR60 ;  /* 0x0000003cd4d27c36 */ /* 0x000fe20008000000 */
[----:B------:R-:W0:Y:S03]  /*122f0*/  LDCU UR8, c[0x0][0x398] ;  /* 0x00007300ff0877ac */ /* 0x000e260008000800 */
[----:B------:R-:W-:Y:S02]  /*12300*/  VIADD R240, R210, UR60 ;  /* 0x0000003cd2f07c36 */ /* 0x000fe40008000000 */
[----:B------:R-:W-:-:S03]  /*12310*/  VIADD R242, R0, 0x1e ;  /* 0x0000001e00f27836 */ /* 0x000fc60000000000 */
[----:B------:R-:W-:Y:S02]  /*12320*/  SHF.R.S32.HI R241, RZ, 0x1f, R240 ;  /* 0x0000001ffff17819 */ /* 0x000fe400000114f0 */
[----:B---3--:R-:W-:Y:S02]  /*12330*/  F2FP.SATFINITE.E5M2.F32.PACK_AB_MERGE_C R244, R175, R174, RZ ;  /* 0x000000aeaff4723e */ /* 0x008fe400048060ff */
[----:B------:R-:W3:Y:S04]  /*12340*/  LDL.LU.64 R174, [R1+0x5d0] ;  /* 0x0005d00001ae7983 */ /* 0x000ee80000300a00 */
[----:B------:R1:W-:Y:S02]  /*12350*/  @P2 STG.E.U8 desc[UR24][R208.64], R244 ;  /* 0x000000f4d0002986 */ /* 0x0003e4000c101118 */
[----:B-1----:R-:W-:-:S05]  /*12360*/  SHF.R.S32.HI R209, RZ, 0x8, R211 ;  /* 0x00000008ffd17819 */ /* 0x002fca00000114d3 */
[----:B--2---:R1:W-:Y:S01]  /*12370*/  @P3 STG.E.U8 desc[UR24][R172.64], R209 ;  /* 0x000000d1ac003986 */ /* 0x0043e2000c101118 */
[----:B------:R-:W-:Y:S02]  /*12380*/  SHF.R.S32.HI R208, RZ, 0x1f, R210 ;  /* 0x0000001fffd07819 */ /* 0x000fe400000114d2 */
[----:B------:R-:W-:Y:S01]  /*12390*/  IADD3 R212, P2, PT, R210, R197, RZ ;  /* 0x000000c5d2d47210 */ /* 0x000fe20007f5e0ff */
[----:B-1----:R-:W2:Y:S04]  /*123a0*/  LDL.LU.64 R172, [R1+0x5c8] ;  /* 0x0005c80001ac7983 */ /* 0x002ea80000300a00 */
[----:B------:R-:W5:Y:S04]  /*123b0*/  LDL.LU R186, [R1+0x470] ;  /* 0x0004700001ba7983 */ /* 0x000f680000300800 */
[----:B------:R-:W5:Y:S04]  /*123c0*/  LDL.LU R187, [R1+0x474] ;  /* 0x0004740001bb7983 */ /* 0x000f680000300800 */
[----:B------:R-:W5:Y:S01]  /*123d0*/  LDL.LU R184, [R1+0x70] ;  /* 0x0000700001b87983 */ /* 0x000f620000300800 */
[----:B------:R-:W-:-:S03]  /*123e0*/  IMAD.X R213, R208, 0x1, R196, P2 ;  /* 0x00000001d0d57824 */ /* 0x000fc600010e06c4 */
[----:B------:R-:W5:Y:S01]  /*123f0*/  LDL.LU R185, [R1+0x74] ;  /* 0x0000740001b97983 */ /* 0x000f620000300800 */
[----:B------:R-:W-:Y:S02]  /*12400*/  IADD3 R210, P2, PT, R210, R198, RZ ;  /* 0x000000c6d2d27210 */ /* 0x000fe40007f5e0ff */
[----:B------:R-:W-:Y:S02]  /*12410*/  F2FP.SATFINITE.E5M2.F32.PACK_AB_MERGE_C R243, R183, R182, RZ ;  /* 0x000000b6b7f3723e */ /* 0x000fe400048060ff */
[----:B------:R-:W5:Y:S01]  /*12420*/  LDL.LU R182, [R1+0x478] ;  /* 0x0004780001b67983 */ /* 0x000f620000300800 */
[----:B------:R-:W-:Y:S01]  /*12430*/  IMAD.X R211, R208, 0x1, R199, P2 ;  /* 0x00000001d0d37824 */ /* 0x000fe200010e06c7 */
[----:B------:R-:W-:Y:S02]  /*12440*/  IADD3 R208, P2, PT, R240, R197, RZ ;  /* 0x000000c5f0d07210 */ /* 0x000fe40007f5e0ff */
[----:B------:R-:W5:Y:S01]  /*12450*/  LDL.LU R183, [R1+0x47c] ;  /* 0x00047c0001b77983 */ /* 0x000f620000300800 */
[----:B------:R-:W-:-:S02]  /*12460*/  PRMT R244, R244, 0x9910, RZ ;  /* 0x00009910f4f47816 */ /* 0x000fc400000000ff */
[----:B------:R-:W-:Y:S01]  /*12470*/  IMAD.X R209, R241, 0x1, R196, P2 ;  /* 0x00000001f1d17824 */ /* 0x000fe200010e06c4 */
[----:B------:R-:W-:Y:S01]  /*12480*/  ISETP.GE.AND P2, PT, R242, UR4, PT ;  /* 0x00000004f2007c0c */ /* 0x000fe2000bf46270 */
[----:B------:R-:W1:Y:S01]  /*12490*/  LDCU UR4, c[0x0][0x39c] ;  /* 0x00007380ff0477ac */ /* 0x000e620008000800 */
[----:B------:R-:W-:Y:S02]  /*124a0*/  SHF.R.S32.HI R242, RZ, 0x8, R244 ;  /* 0x00000008fff27819 */ /* 0x000fe400000114f4 */
[----:B----4-:R-:W-:Y:S02]  /*124b0*/  F2FP.SATFINITE.E5M2.F32.PACK_AB_MERGE_C R244, R181, R180, RZ ;  /* 0x000000b4b5f4723e */ /* 0x010fe400048060ff */
[----:B------:R-:W4:Y:S04]  /*124c0*/  LDL.LU R180, [R1+0x78] ;  /* 0x0000780001b47983 */ /* 0x000f280000300800 */
[----:B------:R-:W4:Y:S01]  /*124d0*/  LDL.LU R181, [R1+0x7c] ;  /* 0x00007c0001b57983 */ /* 0x000f220000300800 */
[C---:B------:R-:W-:Y:S01]  /*124e0*/  ISETP.LT.AND P0, PT, R3.reuse, UR12, !P0 ;  /* 0x0000000c03007c0c */ /* 0x040fe2000c701270 */
[----:B------:R-:W1:Y:S01]  /*124f0*/  LDCU UR12, c[0x0][0x398] ;  /* 0x00007300ff0c77ac */ /* 0x000e620008000800 */
[----:B0-----:R-:W-:Y:S01]  /*12500*/  ISETP.LT.AND P3, PT, R2, UR8, !P4 ;  /* 0x0000000802007c0c */ /* 0x001fe2000e761270 */
[----:B------:R-:W0:Y:S01]  /*12510*/  LDCU UR8, c[0x0][0x398] ;  /* 0x00007300ff0877ac */ /* 0x000e220008000800 */
[----:B------:R-:W-:-:S02]  /*12520*/  ISETP.LT.AND P4, PT, R3, UR14, !P4 ;  /* 0x0000000e03007c0c */ /* 0x000fc4000e781270 */
[----:B------:R-:W-:Y:S01]  /*12530*/  PRMT R245, R243, 0x9910, RZ ;  /* 0x00009910f3f57816 */ /* 0x000fe200000000ff */
[----:B------:R-:W0:Y:S06]  /*12540*/  LDCU UR14, c[0x0][0x398] ;  /* 0x00007300ff0e77ac */ /* 0x000e2c0008000800 */
[----:B------:R0:W-:Y:S04]  /*12550*/  @P0 STG.E.U8 desc[UR24][R178.64], R242 ;  /* 0x000000f2b2000986 */ /* 0x0001e8000c101118 */
[----:B------:R1:W-:Y:S01]  /*12560*/  @P3 STG.E.U8 desc[UR24][R176.64], R243 ;  /* 0x000000f3b0003986 */ /* 0x0003e2000c101118 */
[----:B0-----:R-:W-:-:S03]  /*12570*/  VIADD R242, R0, 0x1f ;  /* 0x0000001f00f27836 */ /* 0x001fc60000000000 */
[----:B------:R-:W4:Y:S02]  /*12580*/  LDL.LU R178, [R1+0x488] ;  /* 0x0004880001b27983 */ /* 0x000f240000300800 */
[----:B------:R-:W-:Y:S01]  /*12590*/  ISETP.GE.AND P3, PT, R242, UR11, PT ;  /* 0x0000000bf2007c0c */ /* 0x000fe2000bf66270 */
[----:B------:R-:W0:Y:S01]  /*125a0*/  LDCU UR11, c[0x0][0x398] ;  /* 0x00007300ff0b77ac */ /* 0x000e220008000800 */
[C---:B------:R-:W-:Y:S01]  /*125b0*/  ISETP.LT.AND P0, PT, R2.reuse, UR16, !P5 ;  /* 0x0000001002007c0c */ /* 0x040fe2000ef01270 */
[----:B-1----:R-:W-:Y:S01]  /*125c0*/  IMAD.MOV.U32 R243, RZ, RZ, R245 ;  /* 0x000000fffff37224 */ /* 0x002fe200078e00f5 */
[C---:B------:R-:W-:Y:S01]  /*125d0*/  ISETP.LT.AND P5, PT, R3.reuse, UR12, !P5 ;  /* 0x0000000c03007c0c */ /* 0x040fe2000efa1270 */
[----:B------:R-:W4:Y:S04]  /*125e0*/  LDL.LU R179, [R1+0x48c] ;  /* 0x00048c0001b37983 */ /* 0x000f280000300800 */
[----:B---3--:R1:W-:Y:S01]  /*125f0*/  @P4 STG.E.U8 desc[UR24][R174.64], R244 ;  /* 0x000000f4ae004986 */ /* 0x0083e2000c101118 */
[----:B------:R-:W-:Y:S01]  /*12600*/  ISETP.LT.AND P4, PT, R2, UR8, !P1 ;  /* 0x0000000802007c0c */ /* 0x000fe2000cf81270 */
[----:B------:R-:W-:Y:S01]  /*12610*/  VIADD R242, R0, 0x20 ;  /* 0x0000002000f27836 */ /* 0x000fe20000000000 */
[----:B------:R-:W-:Y:S01]  /*12620*/  SHF.R.S32.HI R243, RZ, 0x8, R243 ;  /* 0x00000008fff37819 */ /* 0x000fe200000114f3 */
[----:B------:R-:W3:Y:S01]  /*12630*/  LDL.LU R176, [R1+0x88] ;  /* 0x0000880001b07983 */ /* 0x000ee20000300800 */
[----:B0-----:R-:W-:Y:S01]  /*12640*/  ISETP.LT.AND P1, PT, R3, UR11, !P1 ;  /* 0x0000000b03007c0c */ /* 0x001fe2000cf21270 */
[----:B------:R-:W0:Y:S02]  /*12650*/  LDCU UR11, c[0x0][0x398] ;  /* 0x00007300ff0b77ac */ /* 0x000e240008000800 */
[----:B------:R-:W3:Y:S01]  /*12660*/  LDL.LU R177, [R1+0x8c] ;  /* 0x00008c0001b17983 */ /* 0x000ee20000300800 */
[----:B------:R-:W0:Y:S01]  /*12670*/  LDCU UR12, c[0x0][0x398] ;  /* 0x00007300ff0c77ac */ /* 0x000e220008000800 */
[----:B-1----:R-:W-:-:S02]  /*12680*/  PRMT R244, R244, 0x9910, RZ ;  /* 0x00009910f4f47816 */ /* 0x002fc400000000ff */
[----:B------:R-:W3:Y:S01]  /*12690*/  LDL.LU R174, [R1+0x498] ;  /* 0x0004980001ae7983 */ /* 0x000ee20000300800 */
[----:B------:R-:W1:Y:S01]  /*126a0*/  LDCU UR8, c[0x0][0x39c] ;  /* 0x00007380ff0877ac */ /* 0x000e620008000800 */
[----:B------:R-:W-:Y:S02]  /*126b0*/  SHF.R.S32.HI R244, RZ, 0x8, R244 ;  /* 0x00000008fff47819 */ /* 0x000fe400000114f4 */
[----:B------:R-:W3:Y:S01]  /*126c0*/  LDL.LU R175, [R1+0x49c] ;  /* 0x00049c0001af7983 */ /* 0x000ee20000300800 */
[----:B------:R-:W0:Y:S03]  /*126d0*/  LDCU UR16, c[0x0][0x398] ;  /* 0x00007300ff1077ac */ /* 0x000e260008000800 */
[----:B--2---:R5:W-:Y:S04]  /*126e0*/  @P0 STG.E.U8 desc[UR24][R172.64], R243 ;  /* 0x000000f3ac000986 */ /* 0x004be8000c101118 */
[----:B------:R2:W-:Y:S01]  /*126f0*/  @P5 STG.E.U8 desc[UR24][R238.64], R244 ;  /* 0x000000f4ee005986 */ /* 0x0005e2000c101118 */
[----:B-----5:R-:W-:-:S03]  /*12700*/  F2FP.SATFINITE.E5M2.F32.PACK_AB_MERGE_C R243, R187, R186, RZ ;  /* 0x000000babbf3723e */ /* 0x020fc600048060ff */
[----:B------:R-:W5:Y:S04]  /*12710*/  LDL.LU R172, [R1+0x98] ;  /* 0x0000980001ac7983 */ /* 0x000f680000300800 */
[----:B------:R0:W-:Y:S01]  /*12720*/  @P4 STG.E.U8 desc[UR24][R236.64], R243 ;  /* 0x000000f3ec004986 */ /* 0x0001e2000c101118 */
[----:B------:R-:W-:Y:S01]  /*12730*/  ISETP.LT.AND P4, PT, R2, UR14, !P6 ;  /* 0x0000000e02007c0c */ /* 0x000fe2000f781270 */
[----:B------:R-:W1:Y:S01]  /*12740*/  LDCU UR14, c[0x0][0x398] ;  /* 0x00007300ff0e77ac */ /* 0x000e620008000800 */
[----:B--2---:R-:W-:Y:S01]  /*12750*/  PRMT R238, R243, 0x9910, RZ ;  /* 0x00009910f3ee7816 */ /* 0x004fe200000000ff */
[----:B------:R-:W5:Y:S01]  /*12760*/  LDL.LU R173, [R1+0x9c] ;  /* 0x00009c0001ad7983 */ /* 0x000f620000300800 */
[----:B0-----:R-:W-:-:S05]  /*12770*/  F2FP.SATFINITE.E5M2.F32.PACK_AB_MERGE_C R237, R185, R184, RZ ;  /* 0x000000b8b9ed723e */ /* 0x001fca00048060ff */
[----:B------:R0:W-:Y:S02]  /*12780*/  @P1 STG.E.U8 desc[UR24][R234.64], R237 ;  /* 0x000000edea001986 */ /* 0x0001e4000c101118 */
[----:B0-----:R-:W-:-:S05]  /*12790*/  SHF.R.S32.HI R234, RZ, 0x8, R238 ;  /* 0x00000008ffea7819 */ /* 0x001fca00000114ee */
[----:B------:R0:W-:Y:S02]  /*127a0*/  @P4 STG.E.U8 desc[UR24][R232.64], R234 ;  /* 0x000000eae8004986 */ /* 0x0001e4000c101118 */
[----:B0-----:R-:W-:Y:S02]  /*127b0*/  F2FP.SATFINITE.E5M2.F32.PACK_AB_MERGE_C R233, R183, R182, RZ ;  /* 0x000000b6b7e9723e */ /* 0x001fe400048060ff */
[----:B------:R-:W2:Y:S04]  /*127c0*/  LDL.LU R182, [R1+0x480] ;  /* 0x0004800001b67983 */ /* 0x000ea80000300800 */
[----:B------:R-:W2:Y:S01]  /*127d0*/  LDL.LU R183, [R1+0x484] ;  /* 0x0004840001b77983 */ /* 0x000ea20000300800 */
[----:B----4-:R-:W-:-:S03]  /*127e0*/  F2FP.SATFINITE.E5M2.F32.PACK_AB_MERGE_C R234, R181, R180, RZ ;  /* 0x000000b4b5ea723e */ /* 0x010fc600048060ff */
[----:B------:R-:W4:Y:S04]  /*127f0*/  LDL.LU R180, [R1+0x80] ;  /* 0x0000800001b47983 */ /* 0x000f280000300800 */
[----:B------:R-:W4:Y:S01]  /*12800*/  LDL.LU R181, [R1+0x84] ;  /* 0x0000840001b57983 */ /* 0x000f220000300800 */
[----:B------:R-:W-:Y:S01]  /*12810*/  ISETP.GE.AND P0, PT, R242, UR6, PT ;  /* 0x00000006f2007c0c */ /* 0x000fe2000bf06270 */
[----:B------:R-:W0:Y:S01]  /*12820*/  LDCU UR6, c[0x0][0x398] ;  /* 0x00007300ff0677ac */ /* 0x000e220008000800 */
[----:B------:R-:W-:Y:S01]  /*12830*/  PRMT R237, R237, 0x9910, RZ ;  /* 0x00009910eded7816 */ /* 0x000fe200000000ff */
[----:B------:R-:W-:Y:S01]  /*12840*/  VIADD R242, R0, 0x21 ;  /* 0x0000002100f27836 */ /* 0x000fe20000000000 */
[----:B------:R-:W-:Y:S01]  /*12850*/  ISETP.LT.AND P4, PT, R2, UR11, !P2 ;  /* 0x0000000b02007c0c */ /* 0x000fe2000d781270 */
[----:B------:R-:W-:-:S02]  /*12860*/  VIADD R236, R0, 0x22 ;  /* 0x0000002200ec7836 */ /* 0x000fc40000000000 */
[----:B------:R-:W-:Y:S01]  /*12870*/  IMAD.MOV.U32 R232, RZ, RZ, R237 ;  /* 0x000000ffffe87224 */ /* 0x000fe200078e00ed */
[----:B------:R-:W-:Y:S01]  /*12880*/  ISETP.GE.AND P5, PT, R242, UR4, PT ;  /* 0x00000004f2007c0c */ /* 0x000fe2000bfa6270 */
[----:B------:R-:W1:Y:S01]  /*12890*/  LDCU UR4, c[0x0][0x39c] ;  /* 0x00007380ff0477ac */ /* 0x000e620008000800 */
[C---:B0-----:R-:W-:Y:S01]  /*128a0*/  ISETP.LT.AND P6, PT, R3.reuse, UR6, !P6 ;  /* 0x0000000603007c0c */ /* 0x041fe2000f7c1270 */
[----:B------:R-:W0:Y:S01]  /*128b0*/  LDCU UR11, c[0x0][0x398] ;  /* 0x00007300ff0b77ac */ /* 0x000e220008000800 */
[----:B------:R-:W-:Y:S02]  /*128c0*/  SHF.R.S32.HI R232, RZ, 0x8, R232 ;  /* 0x00000008ffe87819 */ /* 0x000fe400000114e8 */
[----:B------:R-:W-:Y:S01]  /*128d0*/  ISETP.LT.AND P2, PT, R3, UR12, !P2 ;  /* 0x0000000c03007c0c */ /* 0x000fe2000d741270 */
[----:B------:R-:W0:Y:S01]  /*128e0*/  LDCU UR12, c[0x0][0x398] ;  /* 0x00007300ff0c77ac */ /* 0x000e220008000800 */
[----:B-1----:R-:W-:Y:S01]  /*128f0*/  ISETP.GE.AND P1, PT, R236, UR8, PT ;  /* 0x00000008ec007c0c */ /* 0x002fe2000bf26270 */
[----:B------:R-:W1:Y:S06]  /*12900*/  LDCU UR8, c[0x0][0x398] ;  /* 0x00007300ff0877ac */ /* 0x000e6c0008000800 */
[----:B------:R0:W-:Y:S01]  /*12910*/  @P6 STG.E.U8 desc[UR24][R230.64], R232 ;  /* 0x000000e8e6006986 */ /* 0x0001e2000c101118 */
[----:B------:R-:W-:Y:S01]  /*12920*/  ISETP.LT.AND P6, PT, R2, UR14, !P3 ;  /* 0x0000000e02007c0c */ /* 0x000fe2000dfc1270 */
[----:B------:R-:W1:Y:S02]  /*12930*/  LDCU UR14, c[0x0][0x398] ;  /* 0x00007300ff0e77ac */ /* 0x000e640008000800 */
[----:B------:R1:W-:Y:S01]  /*12940*/  @P4 STG.E.U8 desc[UR24][R206.64], R233 ;  /* 0x000000e9ce004986 */ /* 0x0003e2000c101118 */
[----:B------:R-:W2:Y:S01]  /*12950*/  LDCU UR6, c[0x0][0x39c] ;  /* 0x00007380ff0677ac */ /* 0x000ea20008000800 */
[----:B0-----:R-:W-:Y:S01]  /*12960*/  PRMT R231, R233, 0x9910, RZ ;  /* 0x00009910e9e77816 */ /* 0x001fe200000000ff */
[----:B------:R-:W-:-:S04]  /*12970*/  VIADD R230, R0, 0x23 ;  /* 0x0000002300e67836 */ /* 0x000fc80000000000 */
[----:B-1----:R-:W-:Y:S01]  /*12980*/  IMAD.MOV.U32 R206, RZ, RZ, R231 ;  /* 0x000000ffffce7224 */ /* 0x002fe200078e00e7 */
[----:B------:R0:W-:Y:S01]  /*12990*/  @P2 STG.E.U8 desc[UR24][R200.64], R234 ;  /* 0x000000eac8002986 */ /* 0x0001e2000c101118 */
[----:B------:R-:W-:Y:S01]  /*129a0*/  ISETP.GE.AND P4, PT, R230, UR4, PT ;  /* 0x00000004e6007c0c */ /* 0x000fe2000bf86270 */
[----:B------:R-:W-:Y:S01]  /*129b0*/  VIADD R230, R240, UR60 ;  /* 0x0000003cf0e67c36 */ /* 0x000fe20008000000 */
[----:B------:R-:W-:Y:S01]  /*129c0*/  ISETP.LT.AND P3, PT, R3, UR8, !P3 ;  /* 0x0000000803007c0c */ /* 0x000fe2000df61270 */
[----:B------:R-:W1:Y:S01]  /*129d0*/  LDCU UR4, c[0x0][0x39c] ;  /* 0x00007380ff0477ac */ /* 0x000e620008000800 */
[----:B------:R-:W-:Y:S01]  /*129e0*/  PRMT R232, R234, 0x9910, RZ ;  /* 0x00009910eae87816 */ /* 0x000fe200000000ff */
[----:B------:R-:W1:Y:S01]  /*129f0*/  LDCU UR8, c[0x0][0x39c] ;  /* 0x00007380ff0877ac */ /* 0x000e620008000800 */
[----:B0-----:R-:W-:Y:S02]  /*12a00*/  SHF.R.S32.HI R201, RZ, 0x8, R206 ;  /* 0x00000008ffc97819 */ /* 0x001fe400000114ce */
[----:B------:R-:W-:-:S03]  /*12a10*/  IADD3 R200, P2, PT, R240, R198, RZ ;  /* 0x000000c6f0c87210 */ /* 0x000fc60007f5e0ff */
[----:B------:R0:W-:Y:S02]  /*12a20*/  @P6 STG.E.U8 desc[UR24][R228.64], R201 ;  /* 0x000000c9e4006986 */ /* 0x0001e4000c101118 */
[----:B0-----:R-:W-:Y:S01]  /*12a30*/  IMAD.X R201, R241, 0x1, R199, P2 ;  /* 0x00000001f1c97824 */ /* 0x001fe200010e06c7 */
[----:B------:R-:W-:Y:S02]  /*12a40*/  SHF.R.S32.HI R228, RZ, 0x1f, R230 ;  /* 0x0000001fffe47819 */ /* 0x000fe400000114e6 */
[----:B------:R-:W-:-:S05]  /*12a50*/  IADD3 R206, P2, PT, R230, R197, RZ ;  /* 0x000000c5e6ce7210 */ /* 0x000fca0007f5e0ff */
[----:B------:R-:W-:Y:S01]  /*12a60*/  IMAD.X R207, R228, 0x1, R196, P2 ;  /* 0x00000001e4cf7824 */ /* 0x000fe200010e06c4 */
[----:B------:R-:W-:Y:S02]  /*12a70*/  ISETP.LT.AND P2, PT, R2, UR11, !P0 ;  /* 0x0000000b02007c0c */ /* 0x000fe4000c741270 */
[----:B------:R-:W-:Y:S02]  /*12a80*/  SHF.R.S32.HI R232, RZ, 0x8, R232 ;  /* 0x00000008ffe87819 */ /* 0x000fe400000114e8 */
[----:B--2---:R-:W-:Y:S01]  /*12a90*/  F2FP.SATFINITE.E5M2.F32.PACK_AB_MERGE_C R231, R183, R182, RZ ;  /* 0x000000b6b7e7723e */ /* 0x004fe200048060ff */
[----:B------:R-:W-:Y:S01]  /*12aa0*/  VIADD R229, R0, 0x24 ;  /* 0x0000002400e57836 */ /* 0x000fe20000000000 */
[----:B------:R-:W-:Y:S01]  /*12ab0*/  ISETP.LT.AND P0, PT, R3, UR12, !P0 ;  /* 0x0000000c03007c0c */ /* 0x000fe2000c701270 */
[----:B------:R0:W-:Y:S01]  /*12ac0*/  @P3 STG.E.U8 desc[UR24][R226.64], R232 ;  /* 0x000000e8e2003986 */ /* 0x0001e2000c101118 */
[----:B------:R-:W2:Y:S05]  /*12ad0*/  LDCU UR11, c[0x0][0x398] ;  /* 0x00007300ff0b77ac */ /* 0x000eaa0008000800 */
[----:B------:R4:W-:Y:S01]  /*12ae0*/  @P2 STG.E.U8 desc[UR24][R224.64], R231 ;  /* 0x000000e7e0002986 */ /* 0x0009e2000c101118 */
[----:B------:R-:W-:Y:S01]  /*12af0*/  ISETP.LT.AND P2, PT, R2, UR14, !P5 ;  /* 0x0000000e02007c0c */ /* 0x000fe2000ef41270 */
[----:B------:R-:W1:Y:S01]  /*12b00*/  LDCU UR12, c[0x0][0x398] ;  /* 0x00007300ff0c77ac */ /* 0x000e620008000800 */
[----:B------:R-:W-:Y:S01]  /*12b10*/  ISETP.GE.AND P6, PT, R229, UR6, PT ;  /* 0x00000006e5007c0c */ /* 0x000fe2000bfc6270 */
[----:B------:R-:W1:Y:S01]  /*12b20*/  LDCU UR6, c[0x0][0x398] ;  /* 0x00007300ff0677ac */ /* 0x000e620008000800 */
[----:B0-----:R-:W-:-:S02]  /*12b30*/  PRMT R226, R231, 0x9910, RZ ;  /* 0x00009910e7e27816 */ /* 0x001fc400000000ff */
[----:B----4-:R-:W-:Y:S01]  /*12b40*/  F2FP.SATFINITE.E5M2.F32.PACK_AB_MERGE_C R225, R181, R180, RZ ;  /* 0x000000b4b5e1723e */ /* 0x010fe200048060ff */
[----:B------:R-:W0:Y:S04]  /*12b50*/  LDCU UR14, c[0x0][0x398] ;  /* 0x00007300ff0e77ac */ /* 0x000e280008000800 */
[----:B------:R4:W-:Y:S02]  /*12b60*/  @P0 STG.E.U8 desc[UR24][R222.64], R225 ;  /* 0x000000e1de000986 */ /* 0x0009e4000c101118 */
[----:B----4-:R-:W-:-:S05]  /*12b70*/  SHF.R.S32.HI R222, RZ, 0x8, R226 ;  /* 0x00000008ffde7819 */ /* 0x010fca00000114e2 */
[----:B------:R4:W-:Y:S02]  /*12b80*/  @P2 STG.E.U8 desc[UR24][R220.64], R222 ;  /* 0x000000dedc002986 */ /* 0x0009e4000c101118 */
[----:B----4-:R-:W-:Y:S02]  /*12b90*/  F2FP.SATFINITE.E5M2.F32.PACK_AB_MERGE_C R221, R179, R178, RZ ;  /* 0x000000b2b3dd723e */ /* 0x010fe400048060ff */
[----:B------:R-:W4:Y:S01]  /*12ba0*/  LDL.LU R178, [R1+0x490] ;  /* 0x0004900001b27983 */ /* 0x000f220000300800 */
[----:B---3--:R-:W-:-:S03]  /*12bb0*/  F2FP.SATFINITE.E5M2.F32.PACK_AB_MERGE_C R222, R177, R176, RZ ;  /* 0x000000b0b1de723e */ /* 0x008fc600048060ff */
[----:B------:R-:W4:Y:S04]  /*12bc0*/  LDL.LU R179, [R1+0x494] ;  /* 0x0004940001b37983 */ /* 0x000f280000300800 */
[----:B------:R-:W3:Y:S04]  /*12bd0*/  LDL.LU R176, [R1+0x90] ;  /* 0x0000900001b07983 */ /* 0x000ee80000300800 */
[----:B------:R-:W3:Y:S01]  /*12be0*/  LDL.LU R177, [R1+0x94] ;  /* 0x0000940001b17983 */ /* 0x000ee20000300800 */
[----:B------:R-:W-:Y:S01]  /*12bf0*/  PRMT R225, R225, 0x9910, RZ ;  /* 0x00009910e1e17816 */ /* 0x000fe200000000ff */
[C---:B------:R-:W-:Y:S01]  /*12c00*/  VIADD R229, R0.reuse, 0x25 ;  /* 0x0000002500e57836 */ /* 0x040fe20000000000 */
[----:B-1----:R-:W-:Y:S01]  /*12c10*/  ISETP.LT.AND P5, PT, R3, UR6, !P5 ;  /* 0x0000000603007c0c */ /* 0x002fe2000efa1270 */
[----:B------:R-:W-:Y:S01]  /*12c20*/  VIADD R224, R0, 0x26 ;  /* 0x0000002600e07836 */ /* 0x000fe20000000000 */
[----:B--2---:R-:W-:Y:S01]  /*12c30*/  ISETP.LT.AND P2, PT, R2, UR11, !P1 ;  /* 0x0000000b02007c0c */ /* 0x004fe2000cf41270 */
[----:B------:R-:W-:Y:S01]  /*12c40*/  IMAD.MOV.U32 R220, RZ, RZ, R225 ;  /* 0x000000ffffdc7224 */ /* 0x000fe200078e00e1 */
[----:B------:R-:W-:Y:S01]  /*12c50*/  ISETP.GE.AND P3, PT, R229, UR4, PT ;  /* 0x00000004e5007c0c */ /* 0x000fe2000bf66270 */
[----:B------:R-:W1:Y:S01]  /*12c60*/  LDCU UR4, c[0x0][0x39c] ;  /* 0x00007380ff0477ac */ /* 0x000e620008000800 */
[----:B------:R-:W-:-:S02]  /*12c70*/  ISETP.LT.AND P1, PT, R3, UR12, !P1 ;  /* 0x0000000c03007c0c */ /* 0x000fc4000cf21270 */
[----:B------:R-:W-:Y:S01]  /*12c80*/  SHF.R.S32.HI R220, RZ, 0x8, R220 ;  /* 0x00000008ffdc7819 */ /* 0x000fe200000114dc */
[----:B------:R-:W2:Y:S01]  /*12c90*/  LDCU UR11, c[0x0][0x398] ;  /* 0x00007300ff0b77ac */ /* 0x000ea20008000800 */
[----:B------:R-:W-:-:S03]  /*12ca0*/  ISETP.GE.AND P0, PT, R224, UR8, PT ;  /* 0x00000008e0007c0c */ /* 0x000fc6000bf06270 */
[----:B------:R1:W-:Y:S01]  /*12cb0*/  @P5 STG.E.U8 desc[UR24][R218.64], R220 ;  /* 0x000000dcda005986 */ /* 0x0003e2000c101118 */
[----:B------:R-:W2:Y:S01]  /*12cc0*/  LDCU UR8, c[0x0][0x398] ;  /* 0x00007300ff0877ac */ /* 0x000ea20008000800 */
[----:B0-----:R-:W-:Y:S02]  /*12cd0*/  ISETP.LT.AND P5, PT, R2, UR14, !P4 ;  /* 0x0000000e02007c0c */ /* 0x001fe4000e7a1270 */
[----:B------:R0:W-:Y:S01]  /*12ce0*/  @P2 STG.E.U8 desc[UR24][R204.64], R221 ;  /* 0x000000ddcc002986 */ /* 0x0001e2000c101118 */
[----:B------:R-:W2:Y:S01]  /*12cf0*/  LDCU UR12, c[0x0][0x398] ;  /* 0x00007300ff0c77ac */ /* 0x000ea20008000800 */
[----:B------:R-:W2:Y:S01]  /*12d00*/  LDCU UR6, c[0x0][0x39c] ;  /* 0x00007380ff0677ac */ /* 0x000ea20008000800 */
[----:B-1----:R-:W-:Y:S01]  /*12d10*/  PRMT R219, R221, 0x9910, RZ ;  /* 0x00009910dddb7816 */ /* 0x002fe200000000ff */
[----:B------:R-:W-:Y:S01]  /*12d20*/  VIADD R218, R0, 0x27 ;  /* 0x0000002700da7836 */ /* 0x000fe20000000000 */
[----:B------:R-:W1:Y:S03]  /*12d30*/  LDCU UR14, c[0x0][0x398] ;  /* 0x00007300ff0e77ac */ /* 0x000e660008000800 */
[----:B0-----:R-:W-:Y:S01]  /*12d40*/  IMAD.MOV.U32 R204, RZ, RZ, R219 ;  /* 0x000000ffffcc7224 */ /* 0x001fe200078e00db */
[----:B------:R0:W-:Y:S01]  /*12d50*/  @P1 STG.E.U8 desc[UR24][R202.64], R222 ;  /* 0x000000deca001986 */ /* 0x0001e2000c101118 */
[----:B------:R-:W-:Y:S01]  /*12d60*/  ISETP.GE.AND P2, PT, R218, UR4, PT ;  /* 0x00000004da007c0c */ /* 0x000fe2000bf46270 */
[----:B------:R-:W1:Y:S01]  /*12d70*/  LDCU UR4, c[0x0][0x39c] ;  /* 0x00007380ff0477ac */ /* 0x000e620008000800 */
[----:B------:R-:W-:Y:S01]  /*12d80*/  VIADD R218, R230, UR60 ;  /* 0x0000003ce6da7c36 */ /* 0x000fe20008000000 */
[----:B0-----:R-:W-:-:S02]  /*12d90*/  SHF.R.S32.HI R202, RZ, 0x8, R204 ;  /* 0x00000008ffca7819 */ /* 0x001fc400000114cc */
[----:B------:R-:W-:-:S03]  /*12da0*/  IADD3 R204, P1, PT, R230, R198, RZ ;  /* 0x000000c6e6cc7210 */ /* 0x000fc60007f3e0ff */
[----:B------:R0:W-:Y:S02]  /*12db0*/  @P5 STG.E.U8 desc[UR24][R214.64], R202 ;  /* 0x000000cad6005986 */ /* 0x0001e4000c101118 */
[----:B------:R-:W-:Y:S01]  /*12dc0*/  IMAD.X R205, R228, 0x1, R199, P1 ;  /* 0x00000001e4cd7824 */ /* 0x000fe200008e06c7 */
[----:B--2---:R-:W-:Y:S01]  /*12dd0*/  ISETP.LT.AND P4, PT, R3, UR8, !P4 ;  /* 0x0000000803007c0c */ /* 0x004fe2000e781270 */
[----:B------:R-:W2:Y:S01]  /*12de0*/  LDCU UR8, c[0x0][0x398] ;  /* 0x00007300ff0877ac */ /* 0x000ea20008000800 */
[----:B0-----:R-:W-:Y:S02]  /*12df0*/  SHF.R.S32.HI R214, RZ, 0x1f, R218 ;  /* 0x0000001fffd67819 */ /* 0x001fe400000114da */
[----:B------:R-:W-:Y:S01]  /*12e00*/  IADD3 R202, P1, PT, R218, R197, RZ ;  /* 0x000000c5daca7210 */ /* 0x000fe20007f3e0ff */
[----:B------:R-:W-:Y:S01]  /*12e10*/  VIADD R215, R0, 0x28 ;  /* 0x0000002800d77836 */ /* 0x000fe20000000000 */
[----:B------:R-:W-:-:S03]  /*12e20*/  PRMT R219, R222, 0x9910, RZ ;  /* 0x00009910dedb7816 */ /* 0x000fc600000000ff */
[----:B------:R-:W-:Y:S01]  /*12e30*/  IMAD.X R203, R214, 0x1, R196, P1 ;  /* 0x00000001d6cb7824 */ /* 0x000fe200008e06c4 */
[----:B------:R-:W-:Y:S01]  /*12e40*/  ISETP.LT.AND P1, PT, R2, UR11, !P6 ;  /* 0x0000000b02007c0c */ /* 0x000fe2000f721270 */
[----:B------:R-:W0:Y:S01]  /*12e50*/  LDCU UR11, c[0x0][0x398] ;  /* 0x00007300ff0b77ac */ /* 0x000e220008000800 */
[----:B------:R-:W-:Y:S02]  /*12e60*/  ISETP.LT.AND P6, PT, R3, UR12, !P6 ;  /* 0x0000000c03007c0c */ /* 0x000fe4000f7c1270 */
[----:B-1----:R-:W-:Y:S01]  /*12e70*/  ISETP.GE.AND P5, PT, R215, UR4, PT ;  /* 0x00000004d7007c0c */ /* 0x002fe2000bfa6270 */
[----:B------:R-:W-:Y:S01]  /*12e80*/  VIADD R215, R0, 0x29 ;  /* 0x0000002900d77836 */ /* 0x000fe20000000000 */
[----:B------:R-:W-:Y:S01]  /*12e90*/  SHF.R.S32.HI R219, RZ, 0x8, R219 ;  /* 0x00000008ffdb7819 */ /* 0x000fe200000114db */
[----:B------:R-:W1:Y:S04]  /*12ea0*/  LDCU UR4, c[0x0][0x39c] ;  /* 0x00007380ff0477ac */ /* 0x000e680008000800 */
[----:B------:R-:W-:Y:S01]  /*12eb0*/  @P4 STG.E.U8 desc[UR24][R216.64], R219 ;  /* 0x000000dbd8004986 */ /* 0x000fe2000c101118 */
[----:B------:R-:W-:Y:S01]  /*12ec0*/  ISETP.GE.AND P4, PT, R215, UR6, PT ;  /* 0x00000006d7007c0c */ /* 0x000fe2000bf86270 */
[----:B------:R-:W0:Y:S01]  /*12ed0*/  LDCU UR6, c[0x0][0x398] ;  /* 0x00007300ff0677ac */ /* 0x000e220008000800 */
[----:B------:R-:W0:Y:S01]  /*12ee0*/  LDCU UR12, c[0x0][0x398] ;  /* 0x00007300ff0c77ac */ /* 0x000e220008000800 */
[----:B----4-:R-:W-:-:S05]  /*12ef0*/  F2FP.SATFINITE.E5M2.F32.PACK_AB_MERGE_C R220, R179, R178, RZ ;  /* 0x000000b2b3dc723e */ /* 0x010fca00048060ff */
[----:B------:R4:W-:Y:S01]  /*12f00*/  @P1 STG.E.U8 desc[UR24][R212.64], R220 ;  /* 0x000000dcd4001986 */ /* 0x0009e2000c101118 */
[----:B---3--:R-:W-:Y:S02]  /*12f10*/  F2FP.SATFINITE.E5M2.F32.PACK_AB_MERGE_C R215, R177, R176, RZ ;  /* 0x000000b0b1d7723e */ /* 0x008fe400048060ff */
[----:B------:R-:W-:Y:S01]  /*12f20*/  ISETP.LT.AND P1, PT, R2, UR14, !P3 ;  /* 0x0000000e02007c0c */ /* 0x000fe2000df21270 */
[----:B------:R-:W3:Y:S02]  /*12f30*/  LDCU UR14, c[0x0][0x398] ;  /* 0x00007300ff0e77ac */ /* 0x000ee40008000800 */
[----:B------:R0:W-:Y:S01]  /*12f40*/  @P6 STG.E.U8 desc[UR24][R210.64], R215 ;  /* 0x000000d7d2006986 */ /* 0x0001e2000c101118 */
[----:B----4-:R-:W-:-:S05]  /*12f50*/  PRMT R220, R220, 0x9910, RZ ;  /* 0x00009910dcdc7816 */ /* 0x010fca00000000ff */
[----:B0-----:R-:W-:-:S05]  /*12f60*/  IMAD.MOV.U32 R211, RZ, RZ, R220 ;  /* 0x000000ffffd37224 */ /* 0x001fca00078e00dc */
[----:B------:R-:W-:-:S05]  /*12f70*/  SHF.R.S32.HI R211, RZ, 0x8, R211 ;  /* 0x00000008ffd37819 */ /* 0x000fca00000114d3 */
[----:B------:R0:W-:Y:S02]  /*12f80*/  @P1 STG.E.U8 desc[UR24][R208.64], R211 ;  /* 0x000000d3d0001986 */ /* 0x0001e4000c101118 */
[----:B0-----:R-:W-:Y:S02]  /*12f90*/  F2FP.SATFINITE.E5M2.F32.PACK_AB_MERGE_C R209, R175, R174, RZ ;  /* 0x000000aeafd1723e */ /* 0x001fe400048060ff */
[----:B------:R-:W4:Y:S01]  /*12fa0*/  LDL.LU R174, [R1+0x4a0] ;  /* 0x0004a00001ae7983 */ /* 0x000f220000300800 */
[----:B-----5:R-:W-:-:S03]  /*12fb0*/  F2FP.SATFINITE.E5M2.F32.PACK_AB_MERGE_C R208, R173, R172, RZ ;  /* 0x000000acadd0723e */ /* 0x020fc600048060ff */
[----:B------:R-:W4:Y:S04]  /*12fc0*/  LDL.LU R175, [R1+0x4a4] ;  /* 0x0004a40001af7983 */ /* 0x000f280000300800 */
[----:B------:R-:W5:Y:S04]  /*12fd0*/  LDL.LU R172, [R1+0xa0] ;  /* 0x0000a00001ac7983 */ /* 0x000f680000300800 */
[----:B------:R-:W5:Y:S01]  /*12fe0*/  LDL.LU R173, [R1+0xa4] ;  /* 0x0000a40001ad7983 */ /* 0x000f620000300800 */
[----:B------:R-:W-:Y:S01]  /*12ff0*/  ISETP.LT.AND P3, PT, R3, UR16, !P3 ;  /* 0x0000001003007c0c */ /* 0x000fe2000df61270 */
[----:B------:R-:W-:Y:S01]  /*13000*/  VIADD R210, R0, 0x2a ;  /* 0x0000002a00d27836 */ /* 0x000fe20000000000 */
[----:B------:R-:W-:Y:S01]  /*13010*/  PRMT R212, R215, 0x9910, RZ ;  /* 0x00009910d7d47816 */ /* 0x000fe200000000ff */
[----:B------:R-:W0:Y:S01]  /*13020*/  LDCU UR16, c[0x0][0x398] ;  /* 0x00007300ff1077ac */ /* 0x000e220008000800 */
[----:B--2---:R-:W-:-:S02]  /*13030*/  ISETP.LT.AND P6, PT, R2, UR8, !P0 ;  /* 0x0000000802007c0c */ /* 0x004fc4000c7c1270 */
[----:B-1----:R-:W-:Y:S01]  /*13040*/  ISETP.GE.AND P1, PT, R210, UR4, PT ;  /* 0x00000004d2007c0c */ /* 0x002fe2000bf26270 */
[----:B------:R-:W1:Y:S01]  /*13050*/  LDCU UR4, c[0x0][0x39c] ;  /* 0x00007380ff0477ac */ /* 0x000e620008000800 */
[----:B------:R-:W-:Y:S01]  /*13060*/  SHF.R.S32.HI R210, RZ, 0x8, R212 ;  /* 0x00000008ffd27819 */ /* 0x000fe200000114d4 */
[----:B------:R-:W2:Y:S04]  /*13070*/  LDCU UR8, c[0x0][0x398] ;  /* 0x00007300ff0877ac */ /* 0x000ea80008000800 */
[----:B------:R0:W-:Y:S04]  /*13080*/  @P3 STG.E.U8 desc[UR24][R200.64], R210 ;  /* 0x000000d2c8003986 */ /* 0x0001e8000c101118 */
[----:B------:R1:W-:Y:S01]  /*13090*/  @P6 STG.E.U8 desc[UR24][R206.64], R209 ;  /* 0x000000d1ce006986 */ /* 0x0003e2000c101118 */
[----:B------:R-:W-:Y:S01]  /*130a0*/  ISETP.LT.AND P6, PT, R3, UR11, !P0 ;  /* 0x0000000b03007c0c */ /* 0x000fe2000c7c1270 */
[----:B------:R-:W2:Y:S01]  /*130b0*/  LDCU UR11, c[0x0][0x398] ;  /* 0x00007300ff0b77ac */ /* 0x000ea20008000800 */
[----:B0-----:R-:W-:-:S05]  /*130c0*/  IADD3 R200, P3, PT, R218, R198, RZ ;  /* 0x000000c6dac87210 */ /* 0x001fca0007f7e0ff */
[----:B------:R-:W-:Y:S01]  /*130d0*/  IMAD.X R201, R214, 0x1, R199, P3 ;  /* 0x00000001d6c97824 */ /* 0x000fe200018e06c7 */
[----:B------:R-:W-:Y:S01]  /*130e0*/  ISETP.LT.AND P3, PT, R2, UR6, !P2 ;  /* 0x0000000602007c0c */ /* 0x000fe2000d761270 */
[----:B-1----:R-:W-:Y:S01]  /*130f0*/  VIADD R206, R0, 0x2b ;  /* 0x0000002b00ce7836 */ /* 0x002fe20000000000 */
[----:B------:R-:W-:-:S03]  /*13100*/  PRMT R209, R209, 0x9910, RZ ;  /* 0x00009910d1d17816 */ /* 0x000fc600000000ff */
[----:B------:R0:W-:Y:S01]  /*13110*/  @P6 STG.E.U8 desc[UR24][R204.64], R208 ;  /* 0x000000d0cc006986 */ /* 0x0001e2000c101118 */
[----:B------:R-:W-:Y:S01]  /*13120*/  PRMT R207, R208, 0x9910, RZ ;  /* 0x00009910d0cf7816 */ /* 0x000fe200000000ff */
[----:B------:R-:W1:Y:S01]  /*13130*/  LDCU UR6, c[0x0][0x39c] ;  /* 0x00007380ff0677ac */ /* 0x000e620008000800 */
[----:B------:R-:W-:Y:S02]  /*13140*/  ISETP.GE.AND P0, PT, R206, UR4, PT ;  /* 0x00000004ce007c0c */ /* 0x000fe4000bf06270 */
[----:B------:R-:W-:Y:S01]  /*13150*/  SHF.R.S32.HI R206, RZ, 0x8, R209 ;  /* 0x00000008ffce7819 */ /* 0x000fe200000114d1 */
[----:B------:R-:W1:Y:S04]  /*13160*/  LDCU UR4, c[0x0][0x39c] ;  /* 0x00007380ff0477ac */ /* 0x000e680008000800 */
[----:B------:R4:W-:Y:S01]  /*13170*/  @P3 STG.E.U8 desc[UR24][R202.64], R206 ;  /* 0x000000ceca003986 */ /* 0x0009e2000c101118 */
[----:B0-----:R-:W-:-:S02]  /*13180*/  SHF.R.S32.HI R204, RZ, 0x8, R207 ;  /* 0x00000008ffcc7819 */ /* 0x001fc400000114cf */
[----:B----4-:R-:W-:Y:S02]  /*13190*/  F2FP.SATFINITE.E5M2.F32.PACK_AB_MERGE_C R206, R175, R174, RZ ;  /* 0x000000aeafce723e */ /* 0x010fe400048060ff */
[----:B------:R-:W4:Y:S04]  /*131a0*/  LDL.LU R174, [R1+0x4a8] ;  /* 0x0004a80001ae7983 */ /* 0x000f280000300800 */
[----:B------:R-:W4:Y:S01]  /*131b0*/  LDL.LU R175, [R1+0x4ac] ;  /* 0x0004ac0001af7983 */ /* 0x000f220000300800 */
[----:B-----5:R-:W-:-:S03]  /*131c0*/  F2FP.SATFINITE.E5M2.F32.PACK_AB_MERGE_C R207, R173, R172, RZ ;  /* 0x000000acadcf723e */ /* 0x020fc600048060ff */
[----:B------:R-:W5:Y:S04]  /*131d0*/  LDL.LU R172, [R1+0xa8] ;  /* 0x0000a80001ac7983 */ /* 0x000f680000300800 */
[----:B------:R-:W5:Y:S01]  /*131e0*/  LDL.LU R173, [R1+0xac] ;  /* 0x0000ac0001ad7983 */ /* 0x000f620000300800 */
[----:B------:R-:W-:Y:S01]  /*131f0*/  ISETP.LT.AND P2, PT, R3, UR12, !P2 ;  /* 0x0000000c03007c0c */ /* 0x000fe2000d741270 */
[----:B------:R-:W0:-:S12]  /*13200*/  LDCU UR12, c[0x0][0x398] ;  /* 0x00007300ff0c77ac */ /* 0x000e180008000800 */
[----:B------:R0:W-:Y:S01]  /*13210*/  @P2 STG.E.U8 desc[UR24][R200.64], R204 ;  /* 0x000000ccc8002986 */ /* 0x0001e2000c101118 */
[----:B--2---:R-:W-:Y:S01]  /*13220*/  ISETP.LT.AND P2, PT, R2, UR8, !P5 ;  /* 0x0000000802007c0c */ /* 0x004fe2000ef41270 */
[----:B------:R-:W-:Y:S01]  /*13230*/  VIADD R205, R0, 0x2d ;  /* 0x0000002d00cd7836 */ /* 0x000fe20000000000 */
[----:B------:R-:W-:Y:S01]  /*13240*/  ISETP.LT.AND P5, PT, R3, UR11, !P5 ;  /* 0x0000000b03007c0c */ /* 0x000fe2000efa1270 */
[----:B------:R-:W2:Y:S01]  /*13250*/  LDCU UR8, c[0x0][0x398] ;  /* 0x00007300ff0877ac */ /* 0x000ea20008000800 */
[----:B------:R-:W2:Y:S01]  /*13260*/  LDCU UR11, c[0x0][0x398] ;  /* 0x00007300ff0b77ac */ /* 0x000ea20008000800 */
[----:B0-----:R-:W-:Y:S02]  /*13270*/  VIADD R204, R218, UR60 ;  /* 0x0000003cdacc7c36 */ /* 0x001fe40008000000 */
[----:B------:R-:W-:-:S03]  /*13280*/  VIADD R200, R0, 0x2c ;  /* 0x0000002c00c87836 */ /* 0x000fc60000000000 */
[----:B------:R-:W-:Y:S02]  /*13290*/  SHF.R.S32.HI R201, RZ, 0x1f, R204 ;  /* 0x0000001fffc97819 */ /* 0x000fe400000114cc */
[----:B------:R-:W-:Y:S02]  /*132a0*/  IADD3 R202, P6, PT, R204, R197, RZ ;  /* 0x000000c5ccca7210 */ /* 0x000fe40007fde0ff */
[----:B-1----:R-:W-:Y:S01]  /*132b0*/  ISETP.GE.AND P3, PT, R200, UR4, PT ;  /* 0x00000004c8007c0c */ /* 0x002fe2000bf66270 */
[----:B------:R-:W0:Y:S02]  /*132c0*/  LDCU UR4, c[0x0][0x398] ;  /* 0x00007300ff0477ac */ /* 0x000e240008000800 */
[----:B------:R-:W-:Y:S01]  /*132d0*/  IMAD.X R203, R201, 0x1, R196, P6 ;  /* 0x00000001c9cb7824 */ /* 0x000fe200030e06c4 */
[C---:B------:R-:W-:Y:S01]  /*132e0*/  IADD3 R200, P6, PT, R204.reuse, R198, RZ ;  /* 0x000000c6ccc87210 */ /* 0x040fe20007fde0ff */
[----:B------:R-:W-:-:S04]  /*132f0*/  VIADD R204, R204, UR60 ;  /* 0x0000003ccccc7c36 */ /* 0x000fc80008000000 */
[----:B------:R-:W-:Y:S01]  /*13300*/  IMAD.X R201, R201, 0x1, R199, P6 ;  /* 0x00000001c9c97824 */ /* 0x000fe200030e06c7 */
[----:B------:R1:W-:Y:S04]  /*13310*/  @P2 STG.E.U8 desc[UR24][R202.64], R206 ;  /* 0x000000ceca002986 */ /* 0x0003e8000c101118 */
[----:B------:R0:W-:Y:S01]  /*13320*/  @P5 STG.E.U8 desc[UR24][R200.64], R207 ;  /* 0x000000cfc8005986 */ /* 0x0001e2000c101118 */
[----:B------:R-:W-:Y:S01]  /*13330*/  ISETP.LT.AND P5, PT, R2, UR12, !P4 ;  /* 0x0000000c02007c0c */ /* 0x000fe2000e7a1270 */
[----:B------:R-:W2:Y:S01]  /*13340*/  LDCU UR12, c[0x0][0x398] ;  /* 0x00007300ff0c77ac */ /* 0x000ea20008000800 */
[----:B-1----:R-:W-:Y:S02]  /*13350*/  IADD3 R202, P6, PT, R204, R197, RZ ;  /* 0x000000c5ccca7210 */ /* 0x002fe40007fde0ff */
[----:B------:R-:W-:-:S02]  /*13360*/  PRMT R206, R206, 0x9910, RZ ;  /* 0x00009910cece7816 */ /* 0x000fc400000000ff */
[----:B0-----:R-:W-:Y:S02]  /*13370*/  SHF.R.S32.HI R201, RZ, 0x1f, R204 ;  /* 0x0000001fffc97819 */ /* 0x001fe400000114cc */
[----:B------:R-:W-:-:S03]  /*13380*/  SHF.R.S32.HI R206, RZ, 0x8, R206 ;  /* 0x00000008ffce7819 */ /* 0x000fc600000114ce */
[----:B------:R-:W-:Y:S01]  /*13390*/  IMAD.X R203, R201, 0x1, R196, P6 ;  /* 0x00000001c9cb7824 */ /* 0x000fe200030e06c4 */
[----:B------:R-:W-:Y:S01]  /*133a0*/  ISETP.GE.AND P2, PT, R205, UR6, PT ;  /* 0x00000006cd007c0c */ /* 0x000fe2000bf46270 */
[----:B------:R-:W0:Y:S01]  /*133b0*/  LDCU UR6, c[0x0][0x398] ;  /* 0x00007300ff0677ac */ /* 0x000e220008000800 */
[----:B------:R-:W-:Y:S02]  /*133c0*/  PRMT R205, R207, 0x9910, RZ ;  /* 0x00009910cfcd7816 */ /* 0x000fe400000000ff */
[----:B------:R5:W-:Y:S01]  /*133d0*/  @P5 STG.E.U8 desc[UR24][R202.64], R206 ;  /* 0x000000ceca005986 */ /* 0x000be2000c101118 */
[----:B----4-:R-:W-:-:S03]  /*133e0*/  F2FP.SATFINITE.E5M2.F32.PACK_AB_MERGE_C R207, R175, R174, RZ ;  /* 0x000000aeafcf723e */ /* 0x010fc600048060ff */
[----:B------:R-:W4:Y:S04]  /*133f0*/  LDL.LU R174, [R1+0x4b0] ;  /* 0x0004b00001ae7983 */ /* 0x000f280000300800 */
[----:B------:R-:W4:Y:S01]  /*13400*/  LDL.LU R175, [R1+0x4b4] ;  /* 0x0004b40001af7983 */ /* 0x000f220000300800 */
[----:B-----5:R-:W-:-:S03]  /*13410*/  F2FP.SATFINITE.E5M2.F32.PACK_AB_MERGE_C R206, R173, R172, RZ ;  /* 0x000000acadce723e */ /* 0x020fc600048060ff */
[----:B------:R-:W5:Y:S04]  /*13420*/  LDL.LU R172, [R1+0xb0] ;  /* 0x0000b00001ac7983 */ /* 0x000f680000300800 */
[----:B------:R-:W5:Y:S01]  /*13430*/  LDL.LU R173, [R1+0xb4] ;  /* 0x0000b40001ad7983 */ /* 0x000f620000300800 */
[----:B------:R-:W-:Y:S01]  /*13440*/  ISETP.LT.AND P4, PT, R3, UR4, !P4 ;  /* 0x0000000403007c0c */ /* 0x000fe2000e781270 */
[----:B------:R-:W1:Y:S01]  /*13450*/  LDCU UR4, c[0x0][0x39c] ;  /* 0x00007380ff0477ac */ /* 0x000e620008000800 */
[----:B------:R-:W-:Y:S02]  /*13460*/  IADD3 R200, P6, PT, R204, R198, RZ ;  /* 0x000000c6ccc87210 */ /* 0x000fe40007fde0ff */
[----:B------:R-:W-:-:S03]  /*13470*/  SHF.R.S32.HI R205, RZ, 0x8, R205 ;  /* 0x00000008ffcd7819 */ /* 0x000fc600000114cd */
[----:B------:R-:W-:Y:S02]  /*13480*/  IMAD.X R201, R201, 0x1, R199, P6 ;  /* 0x00000001c9c97824 */ /* 0x000fe400030e06c7 */
[----:B------:R-:W-:Y:S01]  /*13490*/  VIADD R204, R204, UR60 ;  /* 0x0000003ccccc7c36 */ /* 0x000fe20008000000 */
[----:B0-----:R-:W-:Y:S01]  /*134a0*/  ISETP.LT.AND P5, PT, R2, UR6, !P1 ;  /* 0x0000000602007c0c */ /* 0x001fe2000cfa1270 */
[----:B------:R-:W0:Y:S02]  /*134b0*/  LDCU UR6, c[0x0][0x39c] ;  /* 0x00007380ff0677ac */ /* 0x000e240008000800 */
[----:B------:R1:W-:Y:S01]  /*134c0*/  @P4 STG.E.U8 desc[UR24][R200.64], R205 ;  /* 0x000000cdc8004986 */ /* 0x0003e2000c101118 */
[----:B--2---:R-:W-:Y:S01]  /*134d0*/  ISETP.LT.AND P4, PT, R3, UR8, !P1 ;  /* 0x0000000803007c0c */ /* 0x004fe2000cf81270 */
[----:B------:R-:W2:Y:S01]  /*134e0*/  LDCU UR8, c[0x0][0x398] ;  /* 0x00007300ff0877ac */ /* 0x000ea20008000800 */
[----:B------:R-:W-:Y:S02]  /*134f0*/  IADD3 R202, P1, PT, R204, R197, RZ ;  /* 0x000000c5ccca7210 */ /* 0x000fe40007f3e0ff */
[----:B-1----:R-:W-:-:S02]  /*13500*/  SHF.R.S32.HI R201, RZ, 0x1f, R204 ;  /* 0x0000001fffc97819 */ /* 0x002fc400000114cc */
[----:B------:R-:W-:Y:S01]  /*13510*/  IADD3 R200, P6, PT, R204, R198, RZ ;  /* 0x000000c6ccc87210 */ /* 0x000fe20007fde0ff */
[----:B------:R-:W-:Y:S02]  /*13520*/  VIADD R205, R0, 0x2e ;  /* 0x0000002e00cd7836 */ /* 0x000fe40000000000 */
[C---:B------:R-:W-:Y:S02]  /*13530*/  IMAD.X R203, R201.reuse, 0x1, R196, P1 ;  /* 0x00000001c9cb7824 */ /* 0x040fe400008e06c4 */
[----:B------:R-:W-:Y:S01]  /*13540*/  IMAD.X R201, R201, 0x1, R199, P6 ;  /* 0x00000001c9c97824 */ /* 0x000fe200030e06c7 */
[----:B------:R-:W-:Y:S01]  /*13550*/  ISETP.GE.AND P1, PT, R205, UR4, PT ;  /* 0x00000004cd007c0c */ /* 0x000fe2000bf26270 */
[----:B------:R-:W1:Y:S01]  /*13560*/  LDCU UR4, c[0x0][0x39c] ;  /* 0x00007380ff0477ac */ /* 0x000e620008000800 */
[----:B------:R-:W-:Y:S01]  /*13570*/  @P5 STG.E.U8 desc[UR24][R202.64], R207 ;  /* 0x000000cfca005986 */ /* 0x000fe2000c101118 */
[----:B------:R-:W-:-:S03]  /*13580*/  VIADD R204, R204, UR60 ;  /* 0x0000003ccccc7c36 */ /* 0x000fc60008000000 */
[----:B------:R0:W-:Y:S01]  /*13590*/  @P4 STG.E.U8 desc[UR24][R200.64], R206 ;  /* 0x000000cec8004986 */ /* 0x0001e2000c101118 */
[----:B------:R-:W-:Y:S01]  /*135a0*/  ISETP.LT.AND P5, PT, R2, UR11, !P0 ;  /* 0x0000000b02007c0c */ /* 0x000fe2000c7a1270 */
[----:B------:R-:W-:Y:S01]  /*135b0*/  VIADD R205, R0, 0x2f ;  /* 0x0000002f00cd7836 */ /* 0x000fe20000000000 */
[----:B------:R-:W-:Y:S01]  /*135c0*/  ISETP.LT.AND P4, PT, R3, UR12, !P0 ;  /* 0x0000000c03007c0c */ /* 0x000fe2000c781270 */
[----:B------:R-:W1:Y:S01]  /*135d0*/  LDCU UR11, c[0x0][0x398] ;  /* 0x00007300ff0b77ac */ /* 0x000e620008000800 */
[----:B0-----:R-:W-:Y:S01]  /*135e0*/  PRMT R200, R207, 0x9910, RZ ;  /* 0x00009910cfc87816 */ /* 0x001fe200000000ff */
[----:B------:R-:W0:Y:S01]  /*135f0*/  LDCU UR12, c[0x0][0x398] ;  /* 0x00007300ff0c77ac */ /* 0x000e220008000800 */
[----:B------:R-:W-:Y:S02]  /*13600*/  PRMT R207, R206, 0x9910, RZ ;  /* 0x00009910cecf7816 */ /* 0x000fe400000000ff */
[----:B------:R-:W-:Y:S01]  /*13610*/  SHF.R.S32.HI R201, RZ, 0x1f, R204 ;  /* 0x0000001fffc97819 */ /* 0x000fe200000114cc */
[----:B------:R-:W-:Y:S01]  /*13620*/  IMAD.MOV.U32 R206, RZ, RZ, R200 ;  /* 0x000000ffffce7224 */ /* 0x000fe200078e00c8 */
[----:B------:R-:W-:-:S04]  /*13630*/  IADD3 R202, P0, PT, R204, R197, RZ ;  /* 0x000000c5ccca7210 */ /* 0x000fc80007f1e0ff */
[----:B------:R-:W-:Y:S01]  /*13640*/  SHF.R.S32.HI R206, RZ, 0x8, R206 ;  /* 0x00000008ffce7819 */ /* 0x000fe200000114ce */
[----:B------:R-:W-:Y:S01]  /*13650*/  IMAD.X R203, R201, 0x1, R196, P0 ;  /* 0x00000001c9cb7824 */ /* 0x000fe200000e06c4 */
[----:B-1----:R-:W-:Y:S01]  /*13660*/  ISETP.GE.AND P0, PT, R205, UR4, PT ;  /* 0x00000004cd007c0c */ /* 0x002fe2000bf06270 */
[----:B------:R-:W1:Y:S01]  /*13670*/  LDCU UR4, c[0x0][0x39c] ;  /* 0x00007380ff0477ac */ /* 0x000e620008000800 */
[----:B------:R-:W-:Y:S02]  /*13680*/  SHF.R.S32.HI R205, RZ, 0x8, R207 ;  /* 0x00000008ffcd7819 */ /* 0x000fe400000114cf */
[----:B------:R4:W-:Y:S02]  /*13690*/  @P5 STG.E.U8 desc[UR24][R202.64], R206 ;  /* 0x000000ceca005986 */ /* 0x0009e4000c101118 */
[----:B----4-:R-:W-:Y:S02]  /*136a0*/  F2FP.SATFINITE.E5M2.F32.PACK_AB_MERGE_C R206, R175, R174, RZ ;  /* 0x000000aeafce723e */ /* 0x010fe400048060ff */
[----:B------:R-:W4:Y:S04]  /*136b0*/  LDL.LU R174, [R1+0x4b8] ;  /* 0x0004b80001ae7983 */ /* 0x000f280000300800 */
[----:B------:R-:W4:Y:S01]  /*136c0*/  LDL.LU R175, [R1+0x4bc] ;  /* 0x0004bc0001af7983 */ /* 0x000f220000300800 */
[----:B-----5:R-:W-:-:S03]  /*136d0*/  F2FP.SATFINITE.E5M2.F32.PACK_AB_MERGE_C R207, R173, R172, RZ ;  /* 0x000000acadcf723e */ /* 0x020fc600048060ff */
[----:B------:R-:W5:Y:S04]  /*136e0*/  LDL.LU R172, [R1+0xb8] ;  /* 0x0000b80001ac7983 */ /* 0x000f680000300800 */
[----:B------:R-:W5:Y:S01]  /*136f0*/  LDL.LU R173, [R1+0xbc] ;  /* 0x0000bc0001ad7983 */ /* 0x000f620000300800 */
[C---:B------:R-:W-:Y:S01]  /*13700*/  IADD3 R200, P6, PT, R204.reuse, R198, RZ ;  /* 0x000000c6ccc87210 */ /* 0x040fe20007fde0ff */
[----:B------:R-:W-:-:S04]  /*13710*/  VIADD R204, R204, UR60 ;  /* 0x0000003ccccc7c36 */ /* 0x000fc80008000000 */
[----:B------:R-:W-:Y:S01]  /*13720*/  IMAD.X R201, R201, 0x1, R199, P6 ;  /* 0x00000001c9c97824 */ /* 0x000fe200030e06c7 */
[----:B------:R-:W-:-:S04]  /*13730*/  IADD3 R202, P6, PT, R204, R197, RZ ;  /* 0x000000c5ccca7210 */ /* 0x000fc80007fde0ff */
[----:B------:R0:W-:Y:S01]  /*13740*/  @P4 STG.E.U8 desc[UR24][R200.64], R205 ;  /* 0x000000cdc8004986 */ /* 0x0001e2000c101118 */
[----:B--2---:R-:W-:Y:S01]  /*13750*/  ISETP.LT.AND P4, PT, R2, UR8, !P3 ;  /* 0x0000000802007c0c */ /* 0x004fe2000df81270 */
[----:B------:R-:W2:Y:S01]  /*13760*/  LDCU UR8, c[0x0][0x398] ;  /* 0x00007300ff0877ac */ /* 0x000ea20008000800 */
[----:B---3--:R-:W-:Y:S01]  /*13770*/  ISETP.LT.AND P3, PT, R3, UR14, !P3 ;  /* 0x0000000e03007c0c */ /* 0x008fe2000df61270 */
[----:B------:R-:W3:Y:S01]  /*13780*/  LDCU UR14, c[0x0][0x398] ;  /* 0x00007300ff0e77ac */ /* 0x000ee20008000800 */
[----:B0-----:R-:W-:Y:S01]  /*13790*/  VIADD R200, R0, 0x30 ;  /* 0x0000003000c87836 */ /* 0x001fe20000000000 */
[----:B------:R-:W-:-:S04]  /*137a0*/  SHF.R.S32.HI R201, RZ, 0x1f, R204 ;  /* 0x0000001fffc97819 */ /* 0x000fc800000114cc */
[----:B------:R-:W-:Y:S01]  /*137b0*/  ISETP.GE.AND P5, PT, R200, UR6, PT ;  /* 0x00000006c8007c0c */ /* 0x000fe2000bfa6270 */
[C---:B------:R-:W-:Y:S01]  /*137c0*/  IMAD.X R203, R201.reuse, 0x1, R196, P6 ;  /* 0x00000001c9cb7824 */ /* 0x040fe200030e06c4 */
[C---:B------:R-:W-:Y:S01]  /*137d0*/  IADD3 R200, P6, PT, R204.reuse, R198, RZ ;  /* 0x000000c6ccc87210 */ /* 0x040fe20007fde0ff */
[----:B------:R-:W-:Y:S01]  /*137e0*/  VIADD R204, R204, UR60 ;  /* 0x0000003ccccc7c36 */ /* 0x000fe20008000000 */
[----:B------:R-:W0:Y:S03]  /*137f0*/  LDCU UR6, c[0x0][0x398] ;  /* 0x00007300ff0677ac */ /* 0x000e260008000800 */
[----:B------:R-:W-:Y:S01]  /*13800*/  IMAD.X R201, R201, 0x1, R199, P6 ;  /* 0x00000001c9c97824 */ /* 0x000fe200030e06c7 */
[----:B------:R1:W-:Y:S04]  /*13810*/  @P4 STG.E.U8 desc[UR24][R202.64], R206 ;  /* 0x000000ceca004986 */ /* 0x0003e8000c101118 */
[----:B------:R0:W-:Y:S01]  /*13820*/  @P3 STG.E.U8 desc[UR24][R200.64], R207 ;  /* 0x000000cfc8003986 */ /* 0x0001e2000c101118 */
[----:B------:R-:W-:Y:S01]  /*13830*/  ISETP.LT.AND P3, PT, R2, UR11, !P2 ;  /* 0x0000000b02007c0c */ /* 0x000fe2000d761270 */
[----:B------:R-:W-:Y:S01]  /*13840*/  VIADD R205, R0, 0x31 ;  /* 0x0000003100cd7836 */ /* 0x000fe20000000000 */
[----:B------:R-:W2:Y:S01]  /*13850*/  LDCU UR11, c[0x0][0x398] ;  /* 0x00007300ff0b77ac */ /* 0x000ea20008000800 */
[----:B-1----:R-:W-:-:S02]  /*13860*/  IADD3 R202, P6, PT, R204, R197, RZ ;  /* 0x000000c5ccca7210 */ /* 0x002fc40007fde0ff */
[----:B------:R-:W-:Y:S02]  /*13870*/  PRMT R206, R206, 0x9910, RZ ;  /* 0x00009910cece7816 */ /* 0x000fe400000000ff */
        /* <DEDUP_REMOVED lines=19> */
[----:B--2---:R-:W-:Y:S01]  /*139b0*/  ISETP.LT.AND P3, PT, R2, UR8, !P1 ;  /* 0x0000000802007c0c */ /* 0x004fe2000cf61270 */
[----:B------:R-:W2:Y:S02]  /*139c0*/  LDCU UR8, c[0x0][0x398] ;  /* 0x00007300ff0877ac */ /* 0x000ea40008000800 */
[----:B------:R0:W-:Y:S01]  /*139d0*/  @P2 STG.E.U8 desc[UR24][R200.64], R205 ;  /* 0x000000cdc8002986 */ /* 0x0001e2000c101118 */
[----:B------:R-:W-:Y:S01]  /*139e0*/  ISETP.LT.AND P2, PT, R3, UR12, !P1 ;  /* 0x0000000c03007c0c */ /* 0x000fe2000cf41270 */
[----:B------:R-:W1:Y:S01]  /*139f0*/  LDCU UR12, c[0x0][0x398] ;  /* 0x00007300ff0c77ac */ /* 0x000e620008000800 */
[----:B------:R-:W-:Y:S02]  /*13a00*/  IADD3 R202, P1, PT, R204, R197, RZ ;  /* 0x000000c5ccca7210 */ /* 0x000fe40007f3e0ff */
[----:B0-----:R-:W-:-:S02]  /*13a10*/  SHF.R.S32.HI R201, RZ, 0x1f, R204 ;  /* 0x0000001fffc97819 */ /* 0x001fc400000114cc */
[----:B------:R-:W-:Y:S01]  /*13a20*/  IADD3 R200, P6, PT, R204, R198, RZ ;  /* 0x000000c6ccc87210 */ /* 0x000fe20007fde0ff */
[----:B------:R-:W-:Y:S02]  /*13a30*/  VIADD R205, R0, 0x32 ;  /* 0x0000003200cd7836 */ /* 0x000fe40000000000 */
[C---:B------:R-:W-:Y:S02]  /*13a40*/  IMAD.X R203, R201.reuse, 0x1, R196, P1 ;  /* 0x00000001c9cb7824 */ /* 0x040fe400008e06c4 */
[----:B------:R-:W-:Y:S01]  /*13a50*/  IMAD.X R201, R201, 0x1, R199, P6 ;  /* 0x00000001c9c97824 */ /* 0x000fe200030e06c7 */
[----:B------:R-:W-:Y:S01]  /*13a60*/  ISETP.GE.AND P1, PT, R205, UR4, PT ;  /* 0x00000004cd007c0c */ /* 0x000fe2000bf26270 */
[----:B------:R-:W0:Y:S01]  /*13a70*/  LDCU UR4, c[0x0][0x39c] ;  /* 0x00007380ff0477ac */ /* 0x000e220008000800 */
[----:B------:R-:W-:Y:S01]  /*13a80*/  @P3 STG.E.U8 desc[UR24][R202.64], R207 ;  /* 0x000000cfca003986 */ /* 0x000fe2000c101118 */
[----:B------:R-:W-:-:S03]  /*13a90*/  VIADD R204, R204, UR60 ;  /* 0x0000003ccccc7c36 */ /* 0x000fc60008000000 */
[----:B------:R1:W-:Y:S01]  /*13aa0*/  @P2 STG.E.U8 desc[UR24][R200.64], R206 ;  /* 0x000000cec8002986 */ /* 0x0003e2000c101118 */
[----:B------:R-:W-:Y:S01]  /*13ab0*/  ISETP.LT.AND P3, PT, R2, UR11, !P0 ;  /* 0x0000000b02007c0c */ /* 0x000fe2000c761270 */
[----:B------:R-:W-:Y:S01]  /*13ac0*/  VIADD R205, R0, 0x33 ;  /* 0x0000003300cd7836 */ /* 0x000fe20000000000 */
[----:B---3--:R-:W-:Y:S01]  /*13ad0*/  ISETP.LT.AND P2, PT, R3, UR14, !P0 ;  /* 0x0000000e03007c0c */ /* 0x008fe2000c741270 */
[----:B------:R-:W3:Y:S01]  /*13ae0*/  LDCU UR11, c[0x0][0x398] ;  /* 0x00007300ff0b77ac */ /* 0x000ee20008000800 */
[----:B-1----:R-:W-:Y:S01]  /*13af0*/  PRMT R200, R207, 0x9910, RZ ;  /* 0x00009910cfc87816 */ /* 0x002fe200000000ff */
[----:B------:R-:W1:Y:S01]  /*13b00*/  LDCU UR14, c[0x0][0x398] ;  /* 0x00007300ff0e77ac */ /* 0x000e620008000800 */
[----:B------:R-:W-:Y:S02]  /*13b10*/  PRMT R207, R206, 0x9910, RZ ;  /* 0x00009910cecf7816 */ /* 0x000fe400000000ff */
[----:B------:R-:W-:Y:S01]  /*13b20*/  SHF.R.S32.HI R201, RZ, 0x1f, R204 ;  /* 0x0000001fffc97819 */ /* 0x000fe200000114cc */
[----:B------:R-:W-:Y:S01]  /*13b30*/  IMAD.MOV.U32 R206, RZ, RZ, R200 ;  /* 0x000000ffffce7224 */ /* 0x000fe200078e00c8 */
[----:B------:R-:W-:-:S04]  /*13b40*/  IADD3 R202, P0, PT, R204, R197, RZ ;  /* 0x000000c5ccca7210 */ /* 0x000fc80007f1e0ff */
[----:B------:R-:W-:Y:S01]  /*13b50*/  SHF.R.S32.HI R206, RZ, 0x8, R206 ;  /* 0x00000008ffce7819 */ /* 0x000fe200000114ce */
[----:B------:R-:W-:Y:S01]  /*13b60*/  IMAD.X R203, R201, 0x1, R196, P0 ;  /* 0x00000001c9cb7824 */ /* 0x000fe200000e06c4 */
[----:B0-----:R-:W-:Y:S01]  /*13b70*/  ISETP.GE.AND P0, PT, R205, UR4, PT ;  /* 0x00000004cd007c0c */ /* 0x001fe2000bf06270 */
[----:B------:R-:W0:Y:S01]  /*13b80*/  LDCU UR4, c[0x0][0x39c] ;  /* 0x00007380ff0477ac */ /* 0x000e220008000800 */
        /* <DEDUP_REMOVED lines=15> */
[----:B------:R-:W-:Y:S01]  /*13c80*/  ISETP.LT.AND P5, PT, R3, UR12, !P5 ;  /* 0x0000000c03007c0c */ /* 0x000fe2000efa1270 */
[----:B------:R-:W1:Y:S01]  /*13c90*/  LDCU UR12, c[0x0][0x398] ;  /* 0x00007300ff0c77ac */ /* 0x000e620008000800 */
        /* <DEDUP_REMOVED lines=10> */
[----:B---3--:R-:W-:Y:S01]  /*13d40*/  ISETP.LT.AND P5, PT, R2, UR11, !P4 ;  /* 0x0000000b02007c0c */ /* 0x008fe2000e7a1270 */
[----:B------:R-:W-:Y:S01]  /*13d50*/  VIADD R205, R0, 0x35 ;  /* 0x0000003500cd7836 */ /* 0x000fe20000000000 */
[----:B------:R-:W3:Y:S01]  /*13d60*/  LDCU UR11, c[0x0][0x398] ;  /* 0x00007300ff0b77ac */ /* 0x000ee20008000800 */
        /* <DEDUP_REMOVED lines=37> */
[----:B---3--:R-:W-:Y:S01]  /*13fc0*/  ISETP.LT.AND P5, PT, R2, UR11, !P0 ;  /* 0x0000000b02007c0c */ /* 0x008fe2000c7a1270 */
[----:B------:R-:W-:Y:S01]  /*13fd0*/  VIADD R205, R0, 0x37 ;  /* 0x0000003700cd7836 */ /* 0x000fe20000000000 */
[----:B------:R-:W-:Y:S01]  /*13fe0*/  ISETP.LT.AND P4, PT, R3, UR14, !P0 ;  /* 0x0000000e03007c0c */ /* 0x000fe2000c781270 */
        /* <DEDUP_REMOVED lines=61> */
[----:B------:R-:W-:-:S04]  /*143c0*/  VIADD R204, R204, UR60 ;  /* 0x0000003ccccc7c36 */ /* 0x000fc80008000000 */
[----:B------:R0:W-:Y:S01]  /*143d0*/  @P2 STG.E.U8 desc[UR24][R200.64], R205 ;  /* 0x000000cdc8002986 */ /* 0x0001e2000c101118 */
[----:B--2---:R-:W-:Y:S01]  /*143e0*/  ISETP.LT.AND P2, PT, R2, UR8, !P1 ;  /* 0x0000000802007c0c */ /* 0x004fe2000cf41270 */
[----:B------:R-:W2:Y:S01]  /*143f0*/  LDCU UR8, c[0x0][0x398] ;  /* 0x00007300ff0877ac */ /* 0x000ea20008000800 */
[----:B------:R-:W-:Y:S02]  /*14400*/  ISETP.LT.AND P1, PT, R3, UR12, !P1 ;  /* 0x0000000c03007c0c */ /* 0x000fe4000cf21270 */
[C---:B------:R-:W-:Y:S01]  /*14410*/  IADD3 R202, P3, PT, R204.reuse, R197, RZ ;  /* 0x000000c5ccca7210 */ /* 0x040fe20007f7e0ff */
[----:B------:R-:W1:Y:S01]  /*14420*/  LDCU UR12, c[0x0][0x398] ;  /* 0x00007300ff0c77ac */ /* 0x000e620008000800 */
[----:B0-----:R-:W-:Y:S02]  /*14430*/  SHF.R.S32.HI R201, RZ, 0x1f, R204 ;  /* 0x0000001fffc97819 */ /* 0x001fe400000114cc */
[----:B------:R-:W-:Y:S01]  /*14440*/  IADD3 R200, P6, PT, R204, R198, RZ ;  /* 0x000000c6ccc87210 */ /* 0x000fe20007fde0ff */
[----:B------:R-:W-:-:S02]  /*14450*/  VIADD R205, R0, 0x3a ;  /* 0x0000003a00cd7836 */ /* 0x000fc40000000000 */
        /* <DEDUP_REMOVED lines=22> */
[----:B------:R-:W3:Y:S04]  /*145c0*/  LDL.LU R174, [R1+0x4e8] ;  /* 0x0004e80001ae7983 */ /* 0x000ee80000300800 */
[----:B------:R-:W3:Y:S01]  /*145d0*/  LDL.LU R175, [R1+0x4ec] ;  /* 0x0004ec0001af7983 */ /* 0x000ee20000300800 */
[----:B-----5:R-:W-:-:S03]  /*145e0*/  F2FP.SATFINITE.E5M2.F32.PACK_AB_MERGE_C R207, R173, R172, RZ ;  /* 0x000000acadcf723e */ /* 0x020fc600048060ff */
[----:B------:R-:W4:Y:S04]  /*145f0*/  LDL.LU R172, [R1+0xe8] ;  /* 0x0000e80001ac7983 */ /* 0x000f280000300800 */
[----:B------:R-:W4:Y:S01]  /*14600*/  LDL.LU R173, [R1+0xec] ;  /* 0x0000ec0001ad7983 */ /* 0x000f220000300800 */
[----:B------:R-:W-:Y:S01]  /*14610*/  ISETP.LT.AND P0, PT, R3, UR14, !P0 ;  /* 0x0000000e03007c0c */ /* 0x000fe2000c701270 */
[----:B------:R-:W5:Y:S01]  /*14620*/  LDCU UR14, c[0x0][0x398] ;  /* 0x00007300ff0e77ac */ /* 0x000f620008000800 */
[C---:B------:R-:W-:Y:S01]  /*14630*/  IADD3 R200, P6, PT, R204.reuse, R198, RZ ;  /* 0x000000c6ccc87210 */ /* 0x040fe20007fde0ff */
[----:B------:R-:W-:-:S04]  /*14640*/  VIADD R204, R204, UR60 ;  /* 0x0000003ccccc7c36 */ /* 0x000fc80008000000 */
[----:B------:R-:W-:Y:S01]  /*14650*/  IMAD.X R201, R201, 0x1, R199, P6 ;  /* 0x00000001c9c97824 */ /* 0x000fe200030e06c7 */
[----:B------:R-:W-:Y:S02]  /*14660*/  IADD3 R202, P6, PT, R204, R197, RZ ;  /* 0x000000c5ccca7210 */ /* 0x000fe40007fde0ff */
[----:B--2---:R-:W-:Y:S01]  /*14670*/  ISETP.LT.AND P1, PT, R2, UR8, !P5 ;  /* 0x0000000802007c0c */ /* 0x004fe2000ef21270 */
[----:B------:R-:W2:Y:S02]  /*14680*/  LDCU UR8, c[0x0][0x398] ;  /* 0x00007300ff0877ac */ /* 0x000ea40008000800 */
[----:B------:R0:W-:Y:S01]  /*14690*/  @P0 STG.E.U8 desc[UR24][R200.64], R205 ;  /* 0x000000cdc8000986 */ /* 0x0001e2000c101118 */
        /* <DEDUP_REMOVED lines=12> */
[----:B-1----:R-:W-:Y:S01]  /*14760*/  ISETP.LT.AND P5, PT, R2, UR11, !P4 ;  /* 0x0000000b02007c0c */ /* 0x002fe2000e7a1270 */
[----:B------:R-:W-:Y:S01]  /*14770*/  VIADD R205, R0, 0x3d ;  /* 0x0000003d00cd7836 */ /* 0x000fe20000000000 */
[----:B------:R-:W1:Y:S01]  /*14780*/  LDCU UR11, c[0x0][0x398] ;  /* 0x00007300ff0b77ac */ /* 0x000e620008000800 */
[----:B--2---:R-:W-:-:S02]  /*14790*/  IADD3 R202, P6, PT, R204, R197, RZ ;  /* 0x000000c5ccca7210 */ /* 0x004fc40007fde0ff */
        /* <DEDUP_REMOVED lines=8> */
[----:B---3--:R-:W-:-:S03]  /*14820*/  F2FP.SATFINITE.E5M2.F32.PACK_AB_MERGE_C R207, R175, R174, RZ ;  /* 0x000000aeafcf723e */ /* 0x008fc600048060ff */
[----:B------:R-:W2:Y:S04]  /*14830*/  LDL.LU R174, [R1+0x4f0] ;  /* 0x0004f00001ae7983 */ /* 0x000ea80000300800 */
[----:B------:R-:W2:Y:S01]  /*14840*/  LDL.LU R175, [R1+0x4f4] ;  /* 0x0004f40001af7983 */ /* 0x000ea20000300800 */
[----:B----4-:R-:W-:-:S03]  /*14850*/  F2FP.SATFINITE.E5M2.F32.PACK_AB_MERGE_C R206, R173, R172, RZ ;  /* 0x000000acadce723e */ /* 0x010fc600048060ff */
[----:B------:R-:W3:Y:S04]  /*14860*/  LDL.LU R172, [R1+0xf0] ;  /* 0x0000f00001ac7983 */ /* 0x000ee80000300800 */
[----:B------:R-:W3:Y:S01]  /*14870*/  LDL.LU R173, [R1+0xf4] ;  /* 0x0000f40001ad7983 */ /* 0x000ee20000300800 */
[----:B------:R-:W-:Y:S01]  /*14880*/  ISETP.LT.AND P4, PT, R3, UR6, !P4 ;  /* 0x0000000603007c0c */ /* 0x000fe2000e781270 */
[----:B------:R-:W4:Y:S01]  /*14890*/  LDCU UR6, c[0x0][0x39c] ;  /* 0x00007380ff0677ac */ /* 0x000f220008000800 */
[C---:B------:R-:W-:Y:S01]  /*148a0*/  IADD3 R200, P6, PT, R204.reuse, R198, RZ ;  /* 0x000000c6ccc87210 */ /* 0x040fe20007fde0ff */
[----:B------:R-:W-:Y:S01]  /*148b0*/  VIADD R204, R204, UR60 ;  /* 0x0000003ccccc7c36 */ /* 0x000fe20008000000 */
[----:B------:R-:W-:-:S03]  /*148c0*/  SHF.R.S32.HI R205, RZ, 0x8, R205 ;  /* 0x00000008ffcd7819 */ /* 0x000fc600000114cd */
[----:B------:R-:W-:Y:S01]  /*148d0*/  IMAD.X R201, R201, 0x1, R199, P6 ;  /* 0x00000001c9c97824 */ /* 0x000fe200030e06c7 */
[----:B------:R-:W-:Y:S01]  /*148e0*/  ISETP.LT.AND P5, PT, R2, UR8, !P3 ;  /* 0x0000000802007c0c */ /* 0x000fe2000dfa1270 */
[----:B------:R-:W0:Y:S01]  /*148f0*/  LDCU UR8, c[0x0][0x398] ;  /* 0x00007300ff0877ac */ /* 0x000e220008000800 */
[----:B------:R-:W-:-:S03]  /*14900*/  ISETP.LT.AND P3, PT, R3, UR12, !P3 ;  /* 0x0000000c03007c0c */ /* 0x000fc6000df61270 */
[----:B------:R1:W-:Y:S01]  /*14910*/  @P4 STG.E.U8 desc[UR24][R200.64], R205 ;  /* 0x000000cdc8004986 */ /* 0x0003e2000c101118 */
[----:B------:R-:W-:Y:S01]  /*14920*/  IADD3 R202, P4, PT, R204, R197, RZ ;  /* 0x000000c5ccca7210 */ /* 0x000fe20007f9e0ff */
[----:B------:R-:W4:Y:S01]  /*14930*/  LDCU UR12, c[0x0][0x398] ;  /* 0x00007300ff0c77ac */ /* 0x000f220008000800 */
[----:B-1----:R-:W-:Y:S01]  /*14940*/  SHF.R.S32.HI R201, RZ, 0x1f, R204 ;  /* 0x0000001fffc97819 */ /* 0x002fe200000114cc */
[----:B------:R-:W-:Y:S01]  /*14950*/  VIADD R205, R0, 0x3e ;  /* 0x0000003e00cd7836 */ /* 0x000fe20000000000 */
[----:B------:R-:W-:-:S03]  /*14960*/  IADD3 R200, P6, PT, R204, R198, RZ ;  /* 0x000000c6ccc87210 */ /* 0x000fc60007fde0ff */
[----:B------:R-:W-:Y:S01]  /*14970*/  IMAD.X R203, R201, 0x1, R196, P4 ;  /* 0x00000001c9cb7824 */ /* 0x000fe200020e06c4 */
[----:B0-----:R-:W-:Y:S01]  /*14980*/  ISETP.GE.AND P4, PT, R205, UR4, PT ;  /* 0x00000004cd007c0c */ /* 0x001fe2000bf86270 */
[----:B------:R-:W-:Y:S01]  /*14990*/  IMAD.X R201, R201, 0x1, R199, P6 ;  /* 0x00000001c9c97824 */ /* 0x000fe200030e06c7 */
[----:B------:R-:W0:Y:S01]  /*149a0*/  LDCU UR4, c[0x0][0x39c] ;  /* 0x00007380ff0477ac */ /* 0x000e220008000800 */
[----:B------:R-:W-:Y:S01]  /*149b0*/  VIADD R204, R204, UR60 ;  /* 0x0000003ccccc7c36 */ /* 0x000fe20008000000 */
[----:B------:R1:W-:Y:S01]  /*149c0*/  @P5 STG.E.U8 desc[UR24][R202.64], R207 ;  /* 0x000000cfca005986 */ /* 0x0003e2000c101118 */
[----:B------:R-:W-:Y:S01]  /*149d0*/  ISETP.LT.AND P5, PT, R2, UR11, !P2 ;  /* 0x0000000b02007c0c */ /* 0x000fe2000d7a1270 */
[----:B------:R-:W-:Y:S01]  /*149e0*/  VIADD R205, R0, 0x3f ;  /* 0x0000003f00cd7836 */ /* 0x000fe20000000000 */
[----:B-----5:R-:W-:Y:S01]  /*149f0*/  ISETP.LT.AND P2, PT, R3, UR14, !P2 ;  /* 0x0000000e03007c0c */ /* 0x020fe2000d741270 */
[----:B------:R5:W-:Y:S01]  /*14a00*/  @P3 STG.E.U8 desc[UR24][R200.64], R206 ;  /* 0x000000cec8003986 */ /* 0x000be2000c101118 */
[----:B------:R-:W0:Y:S01]  /*14a10*/  LDCU UR11, c[0x0][0x398] ;  /* 0x00007300ff0b77ac */ /* 0x000e220008000800 */
[----:B------:R-:W0:Y:S01]  /*14a20*/  LDCU UR14, c[0x0][0x398] ;  /* 0x00007300ff0e77ac */ /* 0x000e220008000800 */
[----:B-1----:R-:W-:-:S02]  /*14a30*/  IADD3 R202, P3, PT, R204, R197, RZ ;  /* 0x000000c5ccca7210 */ /* 0x002fc40007f7e0ff */
[----:B------:R-:W-:Y:S02]  /*14a40*/  PRMT R207, R207, 0x9910, RZ ;  /* 0x00009910cfcf7816 */ /* 0x000fe400000000ff */
[----:B-----5:R-:W-:Y:S02]  /*14a50*/  SHF.R.S32.HI R201, RZ, 0x1f, R204 ;  /* 0x0000001fffc97819 */ /* 0x020fe400000114cc */
[----:B------:R-:W-:Y:S02]  /*14a60*/  IADD3 R200, P6, PT, R204, R198, RZ ;  /* 0x000000c6ccc87210 */ /* 0x000fe40007fde0ff */
[----:B------:R-:W-:Y:S01]  /*14a70*/  PRMT R206, R206, 0x9910, RZ ;  /* 0x00009910cece7816 */ /* 0x000fe200000000ff */
[C---:B------:R-:W-:Y:S01]  /*14a80*/  IMAD.X R203, R201.reuse, 0x1, R196, P3 ;  /* 0x00000001c9cb7824 */ /* 0x040fe200018e06c4 */
[----:B------:R-:W-:Y:S01]  /*14a90*/  SHF.R.S32.HI R207, RZ, 0x8, R207 ;  /* 0x00000008ffcf7819 */ /* 0x000fe200000114cf */
[----:B------:R-:W-:Y:S01]  /*14aa0*/  IMAD.X R201, R201, 0x1, R199, P6 ;  /* 0x00000001c9c97824 */ /* 0x000fe200030e06c7 */
[----:B------:R-:W-:Y:S01]  /*14ab0*/  SHF.R.S32.HI R206, RZ, 0x8, R206 ;  /* 0x00000008ffce7819 */ /* 0x000fe200000114ce */
[----:B------:R-:W-:-:S02]  /*14ac0*/  VIADD R204, R204, UR60 ;  /* 0x0000003ccccc7c36 */ /* 0x000fc40008000000 */
[----:B------:R1:W-:Y:S01]  /*14ad0*/  @P5 STG.E.U8 desc[UR24][R202.64], R207 ;  /* 0x000000cfca005986 */ /* 0x0003e2000c101118 */
[----:B------:R-:W-:Y:S01]  /*14ae0*/  ISETP.LT.AND P5, PT, R2, UR8, !P0 ;  /* 0x0000000802007c0c */ /* 0x000fe2000c7a1270 */
[----:B------:R-:W5:Y:S02]  /*14af0*/  LDCU UR8, c[0x0][0x398] ;  /* 0x00007300ff0877ac */ /* 0x000f640008000800 */
[----:B------:R1:W-:Y:S01]  /*14b00*/  @P2 STG.E.U8 desc[UR24][R200.64], R206 ;  /* 0x000000cec8002986 */ /* 0x0003e2000c101118 */
[----:B----4-:R-:W-:Y:S01]  /*14b10*/  ISETP.LT.AND P2, PT, R3, UR12, !P0 ;  /* 0x0000000c03007c0c */ /* 0x010fe2000c741270 */
[----:B------:R-:W4:Y:S01]  /*14b20*/  LDCU UR12, c[0x0][0x398] ;  /* 0x00007300ff0c77ac */ /* 0x000f220008000800 */
[----:B0-----:R-:W-:Y:S01]  /*14b30*/  ISETP.GE.AND P3, PT, R205, UR4, PT ;  /* 0x00000004cd007c0c */ /* 0x001fe2000bf66270 */
[----:B------:R-:W-:Y:S01]  /*14b40*/  VIADD R205, R0, 0x40 ;  /* 0x0000004000cd7836 */ /* 0x000fe20000000000 */
[----:B------:R-:W0:Y:S01]  /*14b50*/  LDCU UR4, c[0x0][0x39c] ;  /* 0x00007380ff0477ac */ /* 0x000e220008000800 */
[----:B-1----:R-:W-:-:S02]  /*14b60*/  IADD3 R202, P0, PT, R204, R197, RZ ;  /* 0x000000c5ccca7210 */ /* 0x002fc40007f1e0ff */
[----:B------:R-:W-:-:S05]  /*14b70*/  SHF.R.S32.HI R201, RZ, 0x1f, R204 ;  /* 0x0000001fffc97819 */ /* 0x000fca00000114cc */
[----:B------:R-:W-:Y:S01]  /*14b80*/  IMAD.X R203, R201, 0x1, R196, P0 ;  /* 0x00000001c9cb7824 */ /* 0x000fe200000e06c4 */
[----:B------:R-:W-:Y:S01]  /*14b90*/  ISETP.GE.AND P0, PT, R205, UR6, PT ;  /* 0x00000006cd007c0c */ /* 0x000fe2000bf06270 */
[----:B------:R-:W1:Y:S01]  /*14ba0*/  LDCU UR6, c[0x0][0x39c] ;  /* 0x00007380ff0677ac */ /* 0x000e620008000800 */
[----:B--2---:R-:W-:Y:S02]  /*14bb0*/  F2FP.SATFINITE.E5M2.F32.PACK_AB_MERGE_C R205, R175, R174, RZ ;  /* 0x000000aeafcd723e */ /* 0x004fe400048060ff */
[----:B------:R-:W2:Y:S04]  /*14bc0*/  LDL.LU R174, [R1+0x4f8] ;  /* 0x0004f80001ae7983 */ /* 0x000ea80000300800 */
[----:B------:R-:W2:Y:S01]  /*14bd0*/  LDL.LU R175, [R1+0x4fc] ;  /* 0x0004fc0001af7983 */ /* 0x000ea20000300800 */
[----:B---3--:R-:W-:-:S03]  /*14be0*/  F2FP.SATFINITE.E5M2.F32.PACK_AB_MERGE_C R206, R173, R172, RZ ;  /* 0x000000acadce723e */ /* 0x008fc600048060ff */
[----:B------:R-:W3:Y:S04]  /*14bf0*/  LDL.LU R172, [R1+0xf8] ;  /* 0x0000f80001ac7983 */ /* 0x000ee80000300800 */
[----:B------:R-:W3:Y:S04]  /*14c00*/  LDL.LU R173, [R1+0xfc] ;  /* 0x0000fc0001ad7983 */ /* 0x000ee80000300800 */
[----:B------:R-:W3:Y:S04]  /*14c10*/  LDL.LU R176, [R1+0x300] ;  /* 0x0003000001b07983 */ /* 0x000ee80000300800 */
[----:B------:R-:W3:Y:S01]  /*14c20*/  LDL.LU R177, [R1+0x304] ;  /* 0x0003040001b17983 */ /* 0x000ee20000300800 */
[----:B------:R-:W-:-:S03]  /*14c30*/  IADD3 R200, P6, PT, R204, R198, RZ ;  /* 0x000000c6ccc87210 */ /* 0x000fc60007fde0ff */
[----:B------:R0:W-:Y:S02]  /*14c40*/  @P5 STG.E.U8 desc[UR24][R202.64], R205 ;  /* 0x000000cdca005986 */ /* 0x0001e4000c101118 */
[----:B------:R-:W-:Y:S01]  /*14c50*/  IMAD.X R201, R201, 0x1, R199, P6 ;  /* 0x00000001c9c97824 */ /* 0x000fe200030e06c7 */
[----:B------:R-:W-:Y:S01]  /*14c60*/  ISETP.LT.AND P5, PT, R2, UR11, !P1 ;  /* 0x0000000b02007c0c */ /* 0x000fe2000cfa1270 */
[----:B------:R-:W1:Y:S03]  /*14c70*/  LDCU UR11, c[0x0][0x398] ;  /* 0x00007300ff0b77ac */ /* 0x000e660008000800 */
[----:B------:R4:W-:Y:S01]  /*14c80*/  @P2 STG.E.U8 desc[UR24][R200.64], R206 ;  /* 0x000000cec8002986 */ /* 0x0009e2000c101118 */
[----:B0-----:R-:W-:Y:S01]  /*14c90*/  VIADD R202, R204, UR60 ;  /* 0x0000003cccca7c36 */ /* 0x001fe20008000000 */
[----:B------:R-:W-:-:S04]  /*14ca0*/  PRMT R204, R205, 0x9910, RZ ;  /* 0x00009910cdcc7816 */ /* 0x000fc800000000ff */
[----:B------:R-:W-:Y:S01]  /*14cb0*/  SHF.R.S32.HI R203, RZ, 0x1f, R202 ;  /* 0x0000001fffcb7819 */ /* 0x000fe200000114ca */
[----:B----4-:R-:W-:Y:S01]  /*14cc0*/  VIADD R201, R0, 0x41 ;  /* 0x0000004100c97836 */ /* 0x010fe20000000000 */
[----:B------:R-:W-:Y:S02]  /*14cd0*/  IADD3 R200, P6, PT, R202, R197, RZ ;  /* 0x000000c5cac87210 */ /* 0x000fe40007fde0ff */
[----:B------:R-:W-:Y:S02]  /*14ce0*/  SHF.R.S32.HI R204, RZ, 0x8, R204 ;  /* 0x00000008ffcc7819 */ /* 0x000fe400000114cc */
[----:B------:R-:W-:Y:S01]  /*14cf0*/  ISETP.GE.AND P2, PT, R201, UR4, PT ;  /* 0x00000004c9007c0c */ /* 0x000fe2000bf46270 */
[----:B------:R-:W-:Y:S01]  /*14d00*/  IMAD.X R201, R203, 0x1, R196, P6 ;  /* 0x00000001cbc97824 */ /* 0x000fe200030e06c4 */
[----:B-----5:R-:W-:Y:S01]  /*14d10*/  ISETP.LT.AND P1, PT, R3, UR8, !P1 ;  /* 0x0000000803007c0c */ /* 0x020fe2000cf21270 */
[----:B------:R-:W0:Y:S03]  /*14d20*/  LDCU UR8, c[0x0][0x398] ;  /* 0x00007300ff0877ac */ /* 0x000e260008000800 */
[----:B------:R4:W-:Y:S01]  /*14d30*/  @P5 STG.E.U8 desc[UR24][R200.64], R204 ;  /* 0x000000ccc8005986 */ /* 0x0009e2000c101118 */
[----:B------:R-:W-:Y:S01]  /*14d40*/  PRMT R205, R206, 0x9910, RZ ;  /* 0x00009910cecd7816 */ /* 0x000fe200000000ff */
[----:B------:R-:W5:Y:S01]  /*14d50*/  LDCU UR4, c[0x0][0x39c] ;  /* 0x00007380ff0477ac */ /* 0x000f620008000800 */
[----:B----4-:R-:W-:Y:S01]  /*14d60*/  IADD3 R200, P5, PT, R202, R198, RZ ;  /* 0x000000c6cac87210 */ /* 0x010fe20007fbe0ff */
[----:B------:R-:W-:-:S04]  /*14d70*/  VIADD R204, R0, 0x42 ;  /* 0x0000004200cc7836 */ /* 0x000fc80000000000 */
[----:B------:R-:W-:Y:S01]  /*14d80*/  IMAD.X R201, R203, 0x1, R199, P5 ;  /* 0x00000001cbc97824 */ /* 0x000fe200028e06c7 */
[----:B------:R-:W-:Y:S02]  /*14d90*/  SHF.R.S32.HI R203, RZ, 0x8, R205 ;  /* 0x00000008ffcb7819 */ /* 0x000fe400000114cd */
[----:B-1----:R-:W-:Y:S01]  /*14da0*/  ISETP.GE.AND P5, PT, R204, UR6, PT ;  /* 0x00000006cc007c0c */ /* 0x002fe2000bfa6270 */
[----:B------:R-:W-:Y:S01]  /*14db0*/  VIADD R204, R202, UR60 ;  /* 0x0000003ccacc7c36 */ /* 0x000fe20008000000 */
[----:B------:R-:W1:Y:S01]  /*14dc0*/  LDCU UR6, c[0x0][0x398] ;  /* 0x00007300ff0677ac */ /* 0x000e620008000800 */
[----:B------:R4:W-:Y:S01]  /*14dd0*/  @P1 STG.E.U8 desc[UR24][R200.64], R203 ;  /* 0x000000cbc8001986 */ /* 0x0009e2000c101118 */
[----:B------:R-:W-:Y:S02]  /*14de0*/  ISETP.LT.AND P1, PT, R2, UR12, !P4 ;  /* 0x0000000c02007c0c */ /* 0x000fe4000e721270 */
[----:B------:R-:W-:Y:S01]  /*14df0*/  IADD3 R202, P6, PT, R204, R197, RZ ;  /* 0x000000c5ccca7210 */ /* 0x000fe20007fde0ff */
[----:B------:R-:W-:Y:S01]  /*14e00*/  VIADD R205, R0, 0x43 ;  /* 0x0000004300cd7836 */ /* 0x000fe20000000000 */
[----:B------:R-:W-:Y:S01]  /*14e10*/  ISETP.LT.AND P4, PT, R3, UR11, !P4 ;  /* 0x0000000b03007c0c */ /* 0x000fe2000e781270 */
[----:B------:R-:W0:Y:S01]  /*14e20*/  LDCU UR11, c[0x0][0x398] ;  /* 0x00007300ff0b77ac */ /* 0x000e220008000800 */
[----:B------:R-:W0:Y:S01]  /*14e30*/  LDCU UR12, c[0x0][0x398] ;  /* 0x00007300ff0c77ac */ /* 0x000e220008000800 */
[----:B----4-:R-:W-:-:S05]  /*14e40*/  SHF.R.S32.HI R201, RZ, 0x1f, R204 ;  /* 0x0000001fffc97819 */ /* 0x010fca00000114cc */
[----:B------:R-:W-:Y:S01]  /*14e50*/  IMAD.X R203, R201, 0x1, R196, P6 ;  /* 0x00000001c9cb7824 */ /* 0x000fe200030e06c4 */
[C---:B------:R-:W-:Y:S01]  /*14e60*/  IADD3 R200, P6, PT, R204.reuse, R198, RZ ;  /* 0x000000c6ccc87210 */ /* 0x040fe20007fde0ff */
[----:B------:R-:W-:-:S04]  /*14e70*/  VIADD R204, R204, UR60 ;  /* 0x0000003ccccc7c36 */ /* 0x000fc80008000000 */
[----:B------:R-:W-:Y:S01]  /*14e80*/  IMAD.X R201, R201, 0x1, R199, P6 ;  /* 0x00000001c9c97824 */ /* 0x000fe200030e06c7 */
[----:B--2---:R-:W-:Y:S02]  /*14e90*/  F2FP.SATFINITE.E5M2.F32.PACK_AB_MERGE_C R206, R175, R174, RZ ;  /* 0x000000aeafce723e */ /* 0x004fe400048060ff */
[----:B------:R-:W2:Y:S01]  /*14ea0*/  LDL.LU R174, [R1+0x388] ;  /* 0x0003880001ae7983 */ /* 0x000ea20000300800 */
[----:B---3--:R-:W-:-:S03]  /*14eb0*/  F2FP.SATFINITE.E5M2.F32.PACK_AB_MERGE_C R207, R173, R172, RZ ;  /* 0x000000acadcf723e */ /* 0x008fc600048060ff */
[----:B------:R3:W-:Y:S04]  /*14ec0*/  @P1 STG.E.U8 desc[UR24][R202.64], R206 ;  /* 0x000000ceca001986 */ /* 0x0007e8000c101118 */
[----:B------:R4:W-:Y:S01]  /*14ed0*/  @P4 STG.E.U8 desc[UR24][R200.64], R207 ;  /* 0x000000cfc8004986 */ /* 0x0009e2000c101118 */
[----:B------:R-:W-:Y:S01]  /*14ee0*/  ISETP.LT.AND P4, PT, R2, UR14, !P3 ;  /* 0x0000000e02007c0c */ /* 0x000fe2000df81270 */
[----:B------:R-:W1:Y:S01]  /*14ef0*/  LDCU UR14, c[0x0][0x398] ;  /* 0x00007300ff0e77ac */ /* 0x000e620008000800 */
[----:B0-----:R-:W-:Y:S01]  /*14f00*/  ISETP.LT.AND P3, PT, R3, UR8, !P3 ;  /* 0x0000000803007c0c */ /* 0x001fe2000df61270 */
[----:B------:R-:W2:Y:S01]  /*14f10*/  LDL.LU R175, [R1+0x38c] ;  /* 0x00038c0001af7983 */ /* 0x000ea20000300800 */
[----:B---3--:R-:W-:-:S03]  /*14f20*/  IADD3 R202, P6, PT, R204, R197, RZ ;  /* 0x000000c5ccca7210 */ /* 0x008fc60007fde0ff */
[----:B------:R-:W3:Y:S01]  /*14f30*/  LDL.LU R172, [R1+0x398] ;  /* 0x0003980001ac7983 */ /* 0x000ee20000300800 */
[----:B-----5:R-:W-:Y:S01]  /*14f40*/  ISETP.GE.AND P1, PT, R205, UR4, PT ;  /* 0x00000004cd007c0c */ /* 0x020fe2000bf26270 */
[----:B------:R-:W0:Y:S01]  /*14f50*/  LDCU UR4, c[0x0][0x39c] ;  /* 0x00007380ff0477ac */ /* 0x000e220008000800 */
[----:B----4-:R-:W-:Y:S01]  /*14f60*/  SHF.R.S32.HI R201, RZ, 0x1f, R204 ;  /* 0x0000001fffc97819 */ /* 0x010fe200000114cc */
[----:B------:R-:W3:Y:S01]  /*14f70*/  LDL.LU R173, [R1+0x39c] ;  /* 0x00039c0001ad7983 */ /* 0x000ee20000300800 */
[----:B------:R-:W-:Y:S01]  /*14f80*/  PRMT R206, R206, 0x9910, RZ ;  /* 0x00009910cece7816 */ /* 0x000fe200000000ff */
[----:B------:R-:W4:Y:S02]  /*14f90*/  LDCU UR8, c[0x0][0x398] ;  /* 0x00007300ff0877ac */ /* 0x000f240008000800 */
[----:B------:R-:W-:Y:S01]  /*14fa0*/  IMAD.X R203, R201, 0x1, R196, P6 ;  /* 0x00000001c9cb7824 */ /* 0x000fe200030e06c4 */
[----:B------:R-:W-:Y:S02]  /*14fb0*/  IADD3 R200, P6, PT, R204, R198, RZ ;  /* 0x000000c6ccc87210 */ /* 0x000fe40007fde0ff */
[----:B------:R-:W-:-:S02]  /*14fc0*/  PRMT R205, R207, 0x9910, RZ ;  /* 0x00009910cfcd7816 */ /* 0x000fc400000000ff */
[----:B------:R-:W-:Y:S01]  /*14fd0*/  SHF.R.S32.HI R206, RZ, 0x8, R206 ;  /* 0x00000008ffce7819 */ /* 0x000fe200000114ce */
[----:B------:R-:W-:Y:S01]  /*14fe0*/  IMAD.X R201, R201, 0x1, R199, P6 ;  /* 0x00000001c9c97824 */ /* 0x000fe200030e06c7 */
[----:B------:R-:W-:Y:S01]  /*14ff0*/  SHF.R.S32.HI R205, RZ, 0x8, R205 ;  /* 0x00000008ffcd7819 */ /* 0x000fe200000114cd */
[----:B------:R-:W-:Y:S02]  /*15000*/  VIADD R204, R204, UR60 ;  /* 0x0000003ccccc7c36 */ /* 0x000fe40008000000 */
[----:B------:R5:W-:Y:S01]  /*15010*/  @P4 STG.E.U8 desc[UR24][R202.64], R206 ;  /* 0x000000ceca004986 */ /* 0x000be2000c101118 */
[----:B------:R-:W-:Y:S01]  /*15020*/  ISETP.LT.AND P4, PT, R2, UR16, !P0 ;  /* 0x0000001002007c0c */ /* 0x000fe2000c781270 */
[----:B------:R-:W0:Y:S02]  /*15030*/  LDCU UR16, c[0x0][0x398] ;  /* 0x00007300ff1077ac */ /* 0x000e240008000800 */
[----:B------:R4:W-:Y:S01]  /*15040*/  @P3 STG.E.U8 desc[UR24][R200.64], R205 ;  /* 0x000000cdc8003986 */ /* 0x0009e2000c101118 */
[----:B-1----:R-:W-:Y:S01]  /*15050*/  ISETP.LT.AND P3, PT, R3, UR6, !P0 ;  /* 0x0000000603007c0c */ /* 0x002fe2000c761270 */
[----:B------:R-:W1:Y:S01]  /*15060*/  LDCU UR6, c[0x0][0x39c] ;  /* 0x00007380ff0677ac */ /* 0x000e620008000800 */
[----:B-----5:R-:W-:-:S02]  /*15070*/  IADD3 R202, P0, PT, R204, R197, RZ ;  /* 0x000000c5ccca7210 */ /* 0x020fc40007f1e0ff */
[----:B----4-:R-:W-:Y:S01]  /*15080*/  SHF.R.S32.HI R201, RZ, 0x1f, R204 ;  /* 0x0000001fffc97819 */ /* 0x010fe200000114cc */
[----:B------:R-:W-:-:S04]  /*15090*/  VIADD R205, R0, 0x44 ;  /* 0x0000004400cd7836 */ /* 0x000fc80000000000 */
[----:B------:R-:W-:Y:S01]  /*150a0*/  IMAD.X R203, R201, 0x1, R196, P0 ;  /* 0x00000001c9cb7824 */ /* 0x000fe200000e06c4 */
[----:B0-----:R-:W-:Y:S01]  /*150b0*/  ISETP.GE.AND P0, PT, R205, UR4, PT ;  /* 0x00000004cd007c0c */ /* 0x001fe2000bf06270 */
[----:B------:R-:W0:Y:S01]  /*150c0*/  LDCU UR4, c[0x0][0x39c] ;  /* 0x00007380ff0477ac */ /* 0x000e220008000800 */
[----:B------:R-:W-:Y:S02]  /*150d0*/  F2FP.SATFINITE.E5M2.F32.PACK_AB_MERGE_C R205, R177, R176, RZ ;  /* 0x000000b0b1cd723e */ /* 0x000fe400048060ff */
[----:B------:R-:W4:Y:S04]  /*150e0*/  LDL.LU R176, [R1+0x308] ;  /* 0x0003080001b07983 */ /* 0x000f280000300800 */
[----:B------:R-:W4:Y:S01]  /*150f0*/  LDL.LU R177, [R1+0x30c] ;  /* 0x00030c0001b17983 */ /* 0x000f220000300800 */
[----:B------:R-:W-:-:S02]  /*15100*/  IADD3 R200, P6, PT, R204, R198, RZ ;  /* 0x000000c6ccc87210 */ /* 0x000fc40007fde0ff */
[----:B------:R-:W-:-:S03]  /*15110*/  F2FP.SATFINITE.E5M2.F32.PACK_AB_MERGE_C R206, R133, R132, RZ ;  /* 0x0000008485ce723e */ /* 0x000fc600048060ff */
[----:B------:R-:W-:Y:S01]  /*15120*/  IMAD.X R201, R201, 0x1, R199, P6 ;  /* 0x00000001c9c97824 */ /* 0x000fe200030e06c7 */
[----:B------:R5:W-:Y:S01]  /*15130*/  @P4 STG.E.U8 desc[UR24][R202.64], R205 ;  /* 0x000000cdca004986 */ /* 0x000be2000c101118 */
[----:B------:R-:W-:Y:S01]  /*15140*/  ISETP.LT.AND P4, PT, R2, UR11, !P2 ;  /* 0x0000000b02007c0c */ /* 0x000fe2000d781270 */
[----:B------:R-:W-:Y:S02]  /*15150*/  VIADD R133, R0, 0x45 ;  /* 0x0000004500857836 */ /* 0x000fe40000000000 */
[----:B------:R1:W-:Y:S01]  /*15160*/  @P3 STG.E.U8 desc[UR24][R200.64], R206 ;  /* 0x000000cec8003986 */ /* 0x0003e2000c101118 */
[----:B------:R-:W2:Y:S02]  /*15170*/  LDCU UR11, c[0x0][0x398] ;  /* 0x00007300ff0b77ac */ /* 0x000ea40008000800 */
[----:B0-----:R-:W-:Y:S02]  /*15180*/  ISETP.GE.AND P3, PT, R133, UR4, PT ;  /* 0x0000000485007c0c */ /* 0x001fe4000bf66270 */
[----:B-----5:R-:W-:Y:S01]  /*15190*/  PRMT R202, R205, 0x9910, RZ ;  /* 0x00009910cdca7816 */ /* 0x020fe200000000ff */
[----:B------:R-:W0:Y:S01]  /*151a0*/  LDCU UR4, c[0x0][0x39c] ;  /* 0x00007380ff0477ac */ /* 0x000e220008000800 */
[----:B-1----:R-:W-:-:S05]  /*151b0*/  VIADD R200, R204, UR60 ;  /* 0x0000003cccc87c36 */ /* 0x002fca0008000000 */
[----:B------:R-:W-:Y:S02]  /*151c0*/  SHF.R.S32.HI R201, RZ, 0x1f, R200 ;  /* 0x0000001fffc97819 */ /* 0x000fe400000114c8 */
[----:B------:R-:W-:Y:S02]  /*151d0*/  IADD3 R132, P6, PT, R200, R197, RZ ;  /* 0x000000c5c8847210 */ /* 0x000fe40007fde0ff */
[----:B------:R-:W-:-:S03]  /*151e0*/  SHF.R.S32.HI R202, RZ, 0x8, R202 ;  /* 0x00000008ffca7819 */ /* 0x000fc600000114ca */
[----:B------:R-:W-:Y:S01]  /*151f0*/  IMAD.X R133, R201, 0x1, R196, P6 ;  /* 0x00000001c9857824 */ /* 0x000fe200030e06c4 */
[----:B------:R-:W-:-:S04]  /*15200*/  PRMT R203, R206, 0x9910, RZ ;  /* 0x00009910cecb7816 */ /* 0x000fc800000000ff */
[----:B------:R1:W-:Y:S02]  /*15210*/  @P4 STG.E.U8 desc[UR24][R132.64], R202 ;  /* 0x000000ca84004986 */ /* 0x0003e4000c101118 */
[----:B-1----:R-:W-:-:S05]  /*15220*/  IADD3 R132, P4, PT, R200, R198, RZ ;  /* 0x000000c6c8847210 */ /* 0x002fca0007f9e0ff */
[----:B------:R-:W-:Y:S01]  /*15230*/  IMAD.X R133, R201, 0x1, R199, P4 ;  /* 0x00000001c9857824 */ /* 0x000fe200020e06c7 */
[----:B------:R-:W-:Y:S02]  /*15240*/  SHF.R.S32.HI R201, RZ, 0x8, R203 ;  /* 0x00000008ffc97819 */ /* 0x000fe400000114cb */
[----:B----4-:R-:W-:Y:S02]  /*15250*/  F2FP.SATFINITE.E5M2.F32.PACK_AB_MERGE_C R203, R177, R176, RZ ;  /* 0x000000b0b1cb723e */ /* 0x010fe400048060ff */
[----:B------:R-:W4:Y:S04]  /*15260*/  LDL.LU R176, [R1+0x310] ;  /* 0x0003100001b07983 */ /* 0x000f280000300800 */
[----:B------:R-:W4:Y:S01]  /*15270*/  LDL.LU R177, [R1+0x314] ;  /* 0x0003140001b17983 */ /* 0x000f220000300800 */
[----:B------:R-:W-:Y:S01]  /*15280*/  ISETP.LT.AND P2, PT, R3, UR12, !P2 ;  /* 0x0000000c03007c0c */ /* 0x000fe2000d741270 */
[----:B------:R-:W-:Y:S01]  /*15290*/  VIADD R202, R0, 0x46 ;  /* 0x0000004600ca7836 */ /* 0x000fe20000000000 */
[----:B------:R-:W1:Y:S04]  /*152a0*/  LDCU UR12, c[0x0][0x398] ;  /* 0x00007300ff0c77ac */ /* 0x000e680008000800 */
[----:B------:R-:W-:Y:S01]  /*152b0*/  ISETP.GE.AND P4, PT, R202, UR6, PT ;  /* 0x00000006ca007c0c */ /* 0x000fe2000bf86270 */
[----:B------:R-:W-:Y:S01]  /*152c0*/  VIADD R202, R200, UR60 ;  /* 0x0000003cc8ca7c36 */ /* 0x000fe20008000000 */
[----:B------:R-:W5:Y:S05]  /*152d0*/  LDCU UR6, c[0x0][0x39c] ;  /* 0x00007380ff0677ac */ /* 0x000f6a0008000800 */
[----:B------:R0:W-:Y:S01]  /*152e0*/  @P2 STG.E.U8 desc[UR24][R132.64], R201 ;  /* 0x000000c984002986 */ /* 0x0001e2000c101118 */
[----:B------:R-:W-:Y:S01]  /*152f0*/  ISETP.LT.AND P2, PT, R2, UR18, !P5 ;  /* 0x0000001202007c0c */ /* 0x000fe2000ef41270 */
[----:B------:R-:W1:Y:S01]  /*15300*/  LDCU UR18, c[0x0][0x398] ;  /* 0x00007300ff1277ac */ /* 0x000e620008000800 */
[----:B------:R-:W-:-:S02]  /*15310*/  IADD3 R200, P6, PT, R202, R197, RZ ;  /* 0x000000c5cac87210 */ /* 0x000fc40007fde0ff */
[----:B------:R-:W-:Y:S01]  /*15320*/  ISETP.LT.AND P5, PT, R3, UR20, !P5 ;  /* 0x0000001403007c0c */ /* 0x000fe2000efa1270 */
[----:B------:R-:W1:Y:S01]  /*15330*/  LDCU UR20, c[0x0][0x398] ;  /* 0x00007300ff1477ac */ /* 0x000e620008000800 */
[----:B0-----:R-:W-:-:S05]  /*15340*/  SHF.R.S32.HI R133, RZ, 0x1f, R202 ;  /* 0x0000001fff857819 */ /* 0x001fca00000114ca */
[----:B------:R-:W-:Y:S01]  /*15350*/  IMAD.X R201, R133, 0x1, R196, P6 ;  /* 0x0000000185c97824 */ /* 0x000fe200030e06c4 */
[----:B------:R-:W-:-:S04]  /*15360*/  IADD3 R132, P6, PT, R202, R198, RZ ;  /* 0x000000c6ca847210 */ /* 0x000fc80007fde0ff */
[----:B------:R0:W-:Y:S01]  /*15370*/  @P2 STG.E.U8 desc[UR24][R200.64], R203 ;  /* 0x000000cbc8002986 */ /* 0x0001e2000c101118 */
[----:B------:R-:W-:Y:S01]  /*15380*/  IMAD.X R133, R133, 0x1, R199, P6 ;  /* 0x0000000185857824 */ /* 0x000fe200030e06c7 */
[----:B------:R-:W-:Y:S01]  /*15390*/  ISETP.GE.AND P2, PT, R134, UR4, PT ;  /* 0x0000000486007c0c */ /* 0x000fe2000bf46270 */
[----:B------:R-:W1:Y:S03]  /*153a0*/  LDCU UR4, c[0x0][0x39c] ;  /* 0x00007380ff0477ac */ /* 0x000e660008000800 */
[----:B------:R2:W-:Y:S01]  /*153b0*/  @P5 STG.E.U8 desc[UR24][R132.64], R135 ;  /* 0x0000008784005986 */ /* 0x0005e2000c101118 */
[----:B0-----:R-:W-:Y:S01]  /*153c0*/  VIADD R200, R202, UR60 ;  /* 0x0000003ccac87c36 */ /* 0x001fe20008000000 */
[----:B------:R-:W-:Y:S01]  /*153d0*/  ISETP.LT.AND P5, PT, R2, UR8, !P1 ;  /* 0x0000000802007c0c */ /* 0x000fe2000cfa1270 */
[----:B------:R-:W0:Y:S03]  /*153e0*/  LDCU UR8, c[0x0][0x39c] ;  /* 0x00007380ff0877ac */ /* 0x000e260008000800 */
[----:B------:R-:W-:-:S02]  /*153f0*/  IADD3 R134, P6, PT, R200, R197, RZ ;  /* 0x000000c5c8867210 */ /* 0x000fc40007fde0ff */
[----:B--2---:R-:W-:Y:S02]  /*15400*/  SHF.R.S32.HI R133, RZ, 0x1f, R200 ;  /* 0x0000001fff857819 */ /* 0x004fe400000114c8 */
[----:B------:R-:W-:Y:S01]  /*15410*/  ISETP.LT.AND P1, PT, R3, UR14, !P1 ;  /* 0x0000000e03007c0c */ /* 0x000fe2000cf21270 */
[----:B------:R-:W2:Y:S01]  /*15420*/  LDCU UR14, c[0x0][0x398] ;  /* 0x00007300ff0e77ac */ /* 0x000ea20008000800 */
[----:B------:R-:W-:Y:S01]  /*15430*/  PRMT R201, R135, 0x9910, RZ ;  /* 0x0000991087c97816 */ /* 0x000fe200000000ff */
[----:B------:R-:W-:Y:S01]  /*15440*/  IMAD.X R135, R133, 0x1, R196, P6 ;  /* 0x0000000185877824 */ /* 0x000fe200030e06c4 */
[----:B------:R-:W-:Y:S02]  /*15450*/  PRMT R202, R203, 0x9910, RZ ;  /* 0x00009910cbca7816 */ /* 0x000fe400000000ff */
[----:B------:R-:W-:Y:S02]  /*15460*/  IADD3 R132, P6, PT, R200, R198, RZ ;  /* 0x000000c6c8847210 */ /* 0x000fe40007fde0ff */
[----:B------:R-:W-:-:S02]  /*15470*/  SHF.R.S32.HI R202, RZ, 0x8, R202 ;  /* 0x00000008ffca7819 */ /* 0x000fc400000114ca */
[----:B------:R-:W-:Y:S01]  /*15480*/  SHF.R.S32.HI R201, RZ, 0x8, R201 ;  /* 0x00000008ffc97819 */ /* 0x000fe200000114c9 */
[----:B------:R-:W-:Y:S02]  /*15490*/  IMAD.X R133, R133, 0x1, R199, P6 ;  /* 0x0000000185857824 */ /* 0x000fe400030e06c7 */
[----:B------:R-:W-:Y:S01]  /*154a0*/  VIADD R200, R200, UR60 ;  /* 0x0000003cc8c87c36 */ /* 0x000fe20008000000 */
[----:B------:R0:W-:Y:S01]  /*154b0*/  @P5 STG.E.U8 desc[UR24][R134.64], R202 ;  /* 0x000000ca86005986 */ /* 0x0001e2000c101118 */
[----:B------:R-:W-:Y:S01]  /*154c0*/  ISETP.LT.AND P5, PT, R2, UR16, !P0 ;  /* 0x0000001002007c0c */ /* 0x000fe2000c7a1270 */
[----:B------:R-:W1:Y:S02]  /*154d0*/  LDCU UR16, c[0x0][0x398] ;  /* 0x00007300ff1077ac */ /* 0x000e640008000800 */
[----:B------:R2:W-:Y:S01]  /*154e0*/  @P1 STG.E.U8 desc[UR24][R132.64], R201 ;  /* 0x000000c984001986 */ /* 0x0005e2000c101118 */
[----:B------:R-:W-:Y:S01]  /*154f0*/  ISETP.LT.AND P1, PT, R3, UR22, !P0 ;  /* 0x0000001603007c0c */ /* 0x000fe2000c721270 */
[----:B------:R-:W1:Y:S01]  /*15500*/  LDCU UR22, c[0x0][0x398] ;  /* 0x00007300ff1677ac */ /* 0x000e620008000800 */
[----:B0-----:R-:W-:-:S02]  /*15510*/  IADD3 R134, P0, PT, R200, R197, RZ ;  /* 0x000000c5c8867210 */ /* 0x001fc40007f1e0ff */
[----:B--2---:R-:W-:Y:S01]  /*15520*/  SHF.R.S32.HI R133, RZ, 0x1f, R200 ;  /* 0x0000001fff857819 */ /* 0x004fe200000114c8 */
[----:B------:R-:W-:-:S04]  /*15530*/  VIADD R201, R0, 0x48 ;  /* 0x0000004800c97836 */ /* 0x000fc80000000000 */
[----:B------:R-:W-:Y:S01]  /*15540*/  IMAD.X R135, R133, 0x1, R196, P0 ;  /* 0x0000000185877824 */ /* 0x000fe200000e06c4 */
[----:B-----5:R-:W-:Y:S01]  /*15550*/  ISETP.GE.AND P0, PT, R201, UR6, PT ;  /* 0x00000006c9007c0c */ /* 0x020fe2000bf06270 */
[----:B------:R-:W0:Y:S01]  /*15560*/  LDCU UR6, c[0x0][0x39c] ;  /* 0x00007380ff0677ac */ /* 0x000e220008000800 */
[----:B----4-:R-:W-:Y:S02]  /*15570*/  F2FP.SATFINITE.E5M2.F32.PACK_AB_MERGE_C R201, R177, R176, RZ ;  /* 0x000000b0b1c9723e */ /* 0x010fe400048060ff */
[----:B------:R-:W2:Y:S04]  /*15580*/  LDL.LU R176, [R1+0x318] ;  /* 0x0003180001b07983 */ /* 0x000ea80000300800 */
[----:B------:R-:W2:Y:S01]  /*15590*/  LDL.LU R177, [R1+0x31c] ;  /* 0x00031c0001b17983 */ /* 0x000ea20000300800 */
[----:B------:R-:W-:-:S03]  /*155a0*/  IADD3 R132, P6, PT, R200, R198, RZ ;  /* 0x000000c6c8847210 */ /* 0x000fc60007fde0ff */
[----:B------:R4:W-:Y:S02]  /*155b0*/  @P5 STG.E.U8 desc[UR24][R134.64], R201 ;  /* 0x000000c986005986 */ /* 0x0009e4000c101118 */
[----:B----4-:R-:W-:Y:S02]  /*155c0*/  VIADD R134, R200, UR60 ;  /* 0x0000003cc8867c36 */ /* 0x010fe40008000000 */
[----:B------:R-:W-:Y:S01]  /*155d0*/  IMAD.X R133, R133, 0x1, R199, P6 ;  /* 0x0000000185857824 */ /* 0x000fe200030e06c7 */
[----:B------:R-:W-:Y:S01]  /*155e0*/  ISETP.LT.AND P5, PT, R2, UR11, !P3 ;  /* 0x0000000b02007c0c */ /* 0x000fe2000dfa1270 */
[----:B------:R-:W4:Y:S01]  /*155f0*/  LDCU UR11, c[0x0][0x39c] ;  /* 0x00007380ff0b77ac */ /* 0x000f220008000800 */
[----:B------:R-:W-:Y:S02]  /*15600*/  SHF.R.S32.HI R135, RZ, 0x1f, R134 ;  /* 0x0000001fff877819 */ /* 0x000fe40000011486 */
[----:B------:R5:W-:Y:S01]  /*15610*/  @P1 STG.E.U8 desc[UR24][R132.64], R137 ;  /* 0x0000008984001986 */ /* 0x000be2000c101118 */
[----:B------:R-:W-:-:S04]  /*15620*/  PRMT R136, R201, 0x9910, RZ ;  /* 0x00009910c9887816 */ /* 0x000fc800000000ff */
[----:B------:R-:W-:Y:S01]  /*15630*/  SHF.R.S32.HI R136, RZ, 0x8, R136 ;  /* 0x00000008ff887819 */ /* 0x000fe20000011488 */
[----:B-----5:R-:W-:Y:S01]  /*15640*/  VIADD R133, R0, 0x49 ;  /* 0x0000004900857836 */ /* 0x020fe20000000000 */
[----:B------:R-:W-:-:S04]  /*15650*/  IADD3 R132, P6, PT, R134, R197, RZ ;  /* 0x000000c586847210 */ /* 0x000fc80007fde0ff */
[----:B-1----:R-:W-:Y:S01]  /*15660*/  ISETP.GE.AND P1, PT, R133, UR4, PT ;  /* 0x0000000485007c0c */ /* 0x002fe2000bf26270 */
[----:B------:R-:W-:Y:S01]  /*15670*/  IMAD.X R133, R135, 0x1, R196, P6 ;  /* 0x0000000187857824 */ /* 0x000fe200030e06c4 */
[----:B------:R-:W-:Y:S01]  /*15680*/  ISETP.LT.AND P3, PT, R3, UR26, !P3 ;  /* 0x0000001a03007c0c */ /* 0x000fe2000df61270 */
[----:B------:R-:W1:Y:S03]  /*15690*/  LDCU UR4, c[0x0][0x39c] ;  /* 0x00007380ff0477ac */ /* 0x000e660008000800 */
[----:B------:R5:W-:Y:S01]  /*156a0*/  @P5 STG.E.U8 desc[UR24][R132.64], R136 ;  /* 0x0000008884005986 */ /* 0x000be2000c101118 */
[----:B------:R-:W-:Y:S01]  /*156b0*/  PRMT R137, R137, 0x9910, RZ ;  /* 0x0000991089897816 */ /* 0x000fe200000000ff */
[----:B------:R-:W0:Y:S01]  /*156c0*/  LDCU UR26, c[0x0][0x398] ;  /* 0x00007300ff1a77ac */ /* 0x000e220008000800 */
[----:B--2---:R-:W-:Y:S02]  /*156d0*/  F2FP.SATFINITE.E5M2.F32.PACK_AB_MERGE_C R200, R177, R176, RZ ;  /* 0x000000b0b1c8723e */ /* 0x004fe400048060ff */
[----:B------:R-:W2:Y:S04]  /*156e0*/  LDL.LU R176, [R1+0x320] ;  /* 0x0003200001b07983 */ /* 0x000ea80000300800 */
[----:B------:R-:W2:Y:S01]  /*156f0*/  LDL.LU R177, [R1+0x324] ;  /* 0x0003240001b17983 */ /* 0x000ea20000300800 */
[----:B-----5:R-:W-:Y:S01]  /*15700*/  IADD3 R132, P5, PT, R134, R198, RZ ;  /* 0x000000c686847210 */ /* 0x020fe20007fbe0ff */
[----:B------:R-:W-:-:S04]  /*15710*/  VIADD R136, R0, 0x4a ;  /* 0x0000004a00887836 */ /* 0x000fc80000000000 */
[----:B------:R-:W-:Y:S01]  /*15720*/  IMAD.X R133, R135, 0x1, R199, P5 ;  /* 0x0000000187857824 */ /* 0x000fe200028e06c7 */
[----:B------:R-:W-:Y:S02]  /*15730*/  SHF.R.S32.HI R135, RZ, 0x8, R137 ;  /* 0x00000008ff877819 */ /* 0x000fe40000011489 */
[----:B------:R-:W-:Y:S01]  /*15740*/  ISETP.GE.AND P5, PT, R136, UR8, PT ;  /* 0x0000000888007c0c */ /* 0x000fe2000bfa6270 */
[----:B------:R-:W-:Y:S01]  /*15750*/  VIADD R136, R134, UR60 ;  /* 0x0000003c86887c36 */ /* 0x000fe20008000000 */
[----:B------:R-:W-:Y:S01]  /*15760*/  F2FP.SATFINITE.E5M2.F32.PACK_AB_MERGE_C R138, R139, R138, RZ ;  /* 0x0000008a8b8a723e */ /* 0x000fe200048060ff */
[----:B------:R5:W-:Y:S01]  /*15770*/  @P3 STG.E.U8 desc[UR24][R132.64], R135 ;  /* 0x0000008784003986 */ /* 0x000be2000c101118 */
[----:B------:R-:W-:Y:S01]  /*15780*/  ISETP.LT.AND P3, PT, R2, UR12, !P4 ;  /* 0x0000000c02007c0c */ /* 0x000fe2000e761270 */
[----:B------:R-:W-:Y:S01]  /*15790*/  VIADD R137, R0, 0x4b ;  /* 0x0000004b00897836 */ /* 0x000fe20000000000 */
[----:B------:R-:W-:Y:S01]  /*157a0*/  IADD3 R134, P6, PT, R136, R197, RZ ;  /* 0x000000c588867210 */ /* 0x000fe20007fde0ff */
[----:B------:R-:W0:Y:S01]  /*157b0*/  LDCU UR8, c[0x0][0x39c] ;  /* 0x00007380ff0877ac */ /* 0x000e220008000800 */
[----:B------:R-:W-:-:S02]  /*157c0*/  ISETP.LT.AND P4, PT, R3, UR28, !P4 ;  /* 0x0000001c03007c0c */ /* 0x000fc4000e781270 */
[----:B------:R-:W-:Y:S01]  /*157d0*/  F2FP.SATFINITE.E5M2.F32.PACK_AB_MERGE_C R140, R141, R140, RZ ;  /* 0x0000008c8d8c723e */ /* 0x000fe200048060ff */
[----:B------:R-:W0:Y:S01]  /*157e0*/  LDCU UR12, c[0x0][0x39c] ;  /* 0x00007380ff0c77ac */ /* 0x000e220008000800 */
[----:B-----5:R-:W-:Y:S01]  /*157f0*/  SHF.R.S32.HI R133, RZ, 0x1f, R136 ;  /* 0x0000001fff857819 */ /* 0x020fe20000011488 */
[----:B------:R-:W5:Y:S04]  /*15800*/  LDCU UR28, c[0x0][0x39c] ;  /* 0x00007380ff1c77ac */ /* 0x000f680008000800 */
        /* <DEDUP_REMOVED lines=8> */
[----:B0-----:R-:W-:Y:S02]  /*15890*/  ISETP.GE.AND P3, PT, R137, UR6, PT ;  /* 0x0000000689007c0c */ /* 0x001fe4000bf66270 */
[----:B------:R-:W-:Y:S01]  /*158a0*/  ISETP.LT.AND P2, PT, R3, UR20, !P2 ;  /* 0x0000001403007c0c */ /* 0x000fe2000d741270 */
[----:B------:R-:W0:Y:S01]  /*158b0*/  LDCU UR6, c[0x0][0x39c] ;  /* 0x00007380ff0677ac */ /* 0x000e220008000800 */
[----:B-1----:R-:W-:-:S02]  /*158c0*/  PRMT R200, R200, 0x9910, RZ ;  /* 0x00009910c8c87816 */ /* 0x002fc400000000ff */
[----:B------:R-:W-:Y:S01]  /*158d0*/  IADD3 R134, P6, PT, R136, R197, RZ ;  /* 0x000000c588867210 */ /* 0x000fe20007fde0ff */
[----:B------:R-:W1:Y:S01]  /*158e0*/  LDCU UR20, c[0x0][0x398] ;  /* 0x00007300ff1477ac */ /* 0x000e620008000800 */
[----:B---3--:R-:W-:Y:S02]  /*158f0*/  SHF.R.S32.HI R133, RZ, 0x1f, R136 ;  /* 0x0000001fff857819 */ /* 0x008fe40000011488 */
[----:B------:R-:W-:Y:S01]  /*15900*/  PRMT R137, R138, 0x9910, RZ ;  /* 0x000099108a897816 */ /* 0x000fe200000000ff */
[----:B------:R-:W-:Y:S02]  /*15910*/  IMAD.MOV.U32 R138, RZ, RZ, R200 ;  /* 0x000000ffff8a7224 */ /* 0x000fe400078e00c8 */
[----:B------:R-:W-:Y:S01]  /*15920*/  IMAD.X R135, R133, 0x1, R196, P6 ;  /* 0x0000000185877824 */ /* 0x000fe200030e06c4 */
[----:B------:R-:W-:Y:S02]  /*15930*/  IADD3 R132, P6, PT, R136, R198, RZ ;  /* 0x000000c688847210 */ /* 0x000fe40007fde0ff */
[----:B------:R-:W-:-:S02]  /*15940*/  SHF.R.S32.HI R138, RZ, 0x8, R138 ;  /* 0x00000008ff8a7819 */ /* 0x000fc4000001148a */
[----:B------:R-:W-:Y:S01]  /*15950*/  SHF.R.S32.HI R137, RZ, 0x8, R137 ;  /* 0x00000008ff897819 */ /* 0x000fe20000011489 */
[----:B------:R-:W-:Y:S02]  /*15960*/  IMAD.X R133, R133, 0x1, R199, P6 ;  /* 0x0000000185857824 */ /* 0x000fe400030e06c7 */
[----:B------:R-:W-:Y:S01]  /*15970*/  VIADD R136, R136, UR60 ;  /* 0x0000003c88887c36 */ /* 0x000fe20008000000 */
[----:B------:R3:W-:Y:S01]  /*15980*/  @P4 STG.E.U8 desc[UR24][R134.64], R138 ;  /* 0x0000008a86004986 */ /* 0x0007e2000c101118 */
[----:B------:R-:W-:Y:S01]  /*15990*/  ISETP.LT.AND P4, PT, R2, UR30, !P0 ;  /* 0x0000001e02007c0c */ /* 0x000fe2000c781270 */
[----:B------:R-:W0:Y:S02]  /*159a0*/  LDCU UR30, c[0x0][0x398] ;  /* 0x00007300ff1e77ac */ /* 0x000e240008000800 */
[----:B------:R1:W-:Y:S01]  /*159b0*/  @P2 STG.E.U8 desc[UR24][R132.64], R137 ;  /* 0x0000008984002986 */ /* 0x0003e2000c101118 */
[----:B------:R-:W-:Y:S01]  /*159c0*/  ISETP.LT.AND P2, PT, R3, UR31, !P0 ;  /* 0x0000001f03007c0c */ /* 0x000fe2000c741270 */
[----:B------:R-:W0:Y:S01]  /*159d0*/  LDCU UR31, c[0x0][0x398] ;  /* 0x00007300ff1f77ac */ /* 0x000e220008000800 */
[----:B---3--:R-:W-:-:S02]  /*159e0*/  IADD3 R134, P0, PT, R136, R197, RZ ;  /* 0x000000c588867210 */ /* 0x008fc40007f1e0ff */
[----:B-1----:R-:W-:Y:S01]  /*159f0*/  SHF.R.S32.HI R133, RZ, 0x1f, R136 ;  /* 0x0000001fff857819 */ /* 0x002fe20000011488 */
[----:B------:R-:W-:-:S04]  /*15a00*/  VIADD R137, R0, 0x4c ;  /* 0x0000004c00897836 */ /* 0x000fc80000000000 */
[----:B------:R-:W-:Y:S01]  /*15a10*/  IMAD.X R135, R133, 0x1, R196, P0 ;  /* 0x0000000185877824 */ /* 0x000fe200000e06c4 */
[----:B------:R-:W-:Y:S01]  /*15a20*/  ISETP.GE.AND P0, PT, R137, UR4, PT ;  /* 0x0000000489007c0c */ /* 0x000fe2000bf06270 */
[----:B------:R-:W1:Y:S01]  /*15a30*/  LDCU UR4, c[0x0][0x39c] ;  /* 0x00007380ff0477ac */ /* 0x000e620008000800 */
[----:B--2---:R-:W-:Y:S02]  /*15a40*/  F2FP.SATFINITE.E5M2.F32.PACK_AB_MERGE_C R137, R177, R176, RZ ;  /* 0x000000b0b189723e */ /* 0x004fe400048060ff */
[----:B------:R-:W2:Y:S04]  /*15a50*/  LDL.LU R176, [R1+0x328] ;  /* 0x0003280001b07983 */ /* 0x000ea80000300800 */
[----:B------:R-:W2:Y:S01]  /*15a60*/  LDL.LU R177, [R1+0x32c] ;  /* 0x00032c0001b17983 */ /* 0x000ea20000300800 */
[----:B------:R-:W-:-:S03]  /*15a70*/  IADD3 R132, P6, PT, R136, R198, RZ ;  /* 0x000000c688847210 */ /* 0x000fc60007fde0ff */
[----:B------:R3:W-:Y:S02]  /*15a80*/  @P4 STG.E.U8 desc[UR24][R134.64], R137 ;  /* 0x0000008986004986 */ /* 0x0007e4000c101118 */
[----:B------:R-:W-:Y:S01]  /*15a90*/  IMAD.X R133, R133, 0x1, R199, P6 ;  /* 0x0000000185857824 */ /* 0x000fe200030e06c7 */
[----:B------:R-:W-:Y:S01]  /*15aa0*/  ISETP.LT.AND P4, PT, R2, UR14, !P1 ;  /* 0x0000000e02007c0c */ /* 0x000fe2000cf81270 */
[----:B------:R-:W0:Y:S03]  /*15ab0*/  LDCU UR14, c[0x0][0x398] ;  /* 0x00007300ff0e77ac */ /* 0x000e260008000800 */
[----:B------:R1:W-:Y:S01]  /*15ac0*/  @P2 STG.E.U8 desc[UR24][R132.64], R140 ;  /* 0x0000008c84002986 */ /* 0x0003e2000c101118 */
[----:B---3--:R-:W-:Y:S01]  /*15ad0*/  VIADD R134, R136, UR60 ;  /* 0x0000003c88867c36 */ /* 0x008fe20008000000 */
[----:B------:R-:W-:-:S04]  /*15ae0*/  PRMT R136, R137, 0x9910, RZ ;  /* 0x0000991089887816 */ /* 0x000fc800000000ff */
[----:B------:R-:W-:Y:S01]  /*15af0*/  SHF.R.S32.HI R135, RZ, 0x1f, R134 ;  /* 0x0000001fff877819 */ /* 0x000fe20000011486 */
[----:B-1----:R-:W-:Y:S01]  /*15b00*/  VIADD R133, R0, 0x4d ;  /* 0x0000004d00857836 */ /* 0x002fe20000000000 */
[----:B------:R-:W-:Y:S02]  /*15b10*/  IADD3 R132, P6, PT, R134, R197, RZ ;  /* 0x000000c586847210 */ /* 0x000fe40007fde0ff */
[----:B------:R-:W-:Y:S02]  /*15b20*/  SHF.R.S32.HI R136, RZ, 0x8, R136 ;  /* 0x00000008ff887819 */ /* 0x000fe40000011488 */
[----:B------:R-:W-:Y:S01]  /*15b30*/  ISETP.GE.AND P2, PT, R133, UR8, PT ;  /* 0x0000000885007c0c */ /* 0x000fe2000bf46270 */
[----:B------:R-:W-:Y:S01]  /*15b40*/  IMAD.X R133, R135, 0x1, R196, P6 ;  /* 0x0000000187857824 */ /* 0x000fe200030e06c4 */
[----:B------:R-:W-:Y:S01]  /*15b50*/  ISETP.LT.AND P1, PT, R3, UR32, !P1 ;  /* 0x0000002003007c0c */ /* 0x000fe2000cf21270 */
[----:B------:R-:W1:Y:S03]  /*15b60*/  LDCU UR8, c[0x0][0x39c] ;  /* 0x00007380ff0877ac */ /* 0x000e660008000800 */
[----:B------:R3:W-:Y:S01]  /*15b70*/  @P4 STG.E.U8 desc[UR24][R132.64], R136 ;  /* 0x0000008884004986 */ /* 0x0007e2000c101118 */
[----:B------:R-:W-:Y:S01]  /*15b80*/  PRMT R137, R140, 0x9910, RZ ;  /* 0x000099108c897816 */ /* 0x000fe200000000ff */
[----:B------:R-:W0:Y:S01]  /*15b90*/  LDCU UR32, c[0x0][0x39c] ;  /* 0x00007380ff2077ac */ /* 0x000e220008000800 */
[----:B---3--:R-:W-:Y:S01]  /*15ba0*/  IADD3 R132, P4, PT, R134, R198, RZ ;  /* 0x000000c686847210 */ /* 0x008fe20007f9e0ff */
[----:B------:R-:W-:Y:S01]  /*15bb0*/  VIADD R136, R0, 0x4e ;  /* 0x0000004e00887836 */ /* 0x000fe20000000000 */
[----:B--2---:R-:W-:-:S02]  /*15bc0*/  F2FP.SATFINITE.E5M2.F32.PACK_AB_MERGE_C R138, R177, R176, RZ ;  /* 0x000000b0b18a723e */ /* 0x004fc400048060ff */
[----:B------:R-:W2:Y:S04]  /*15bd0*/  LDL.LU R176, [R1+0x330] ;  /* 0x0003300001b07983 */ /* 0x000ea80000300800 */
[----:B------:R-:W2:Y:S01]  /*15be0*/  LDL.LU R177, [R1+0x334] ;  /* 0x0003340001b17983 */ /* 0x000ea20000300800 */
[----:B------:R-:W-:Y:S01]  /*15bf0*/  IMAD.X R133, R135, 0x1, R199, P4 ;  /* 0x0000000187857824 */ /* 0x000fe200020e06c7 */
[----:B------:R-:W-:Y:S02]  /*15c00*/  SHF.R.S32.HI R135, RZ, 0x8, R137 ;  /* 0x00000008ff877819 */ /* 0x000fe40000011489 */
[----:B0-----:R-:W-:Y:S01]  /*15c10*/  ISETP.GE.AND P4, PT, R136, UR6, PT ;  /* 0x0000000688007c0c */ /* 0x001fe2000bf86270 */
[----:B------:R-:W-:Y:S01]  /*15c20*/  VIADD R136, R134, UR60 ;  /* 0x0000003c86887c36 */ /* 0x000fe20008000000 */
[----:B------:R-:W-:Y:S01]  /*15c30*/  F2FP.SATFINITE.E5M2.F32.PACK_AB_MERGE_C R142, R143, R142, RZ ;  /* 0x0000008e8f8e723e */ /* 0x000fe200048060ff */
[----:B------:R0:W-:Y:S01]  /*15c40*/  @P1 STG.E.U8 desc[UR24][R132.64], R135 ;  /* 0x0000008784001986 */ /* 0x0001e2000c101118 */
[----:B------:R-:W-:Y:S01]  /*15c50*/  ISETP.LT.AND P1, PT, R2, UR16, !P5 ;  /* 0x0000001002007c0c */ /* 0x000fe2000ef21270 */
[----:B------:R-:W-:Y:S01]  /*15c60*/  VIADD R137, R0, 0x4f ;  /* 0x0000004f00897836 */ /* 0x000fe20000000000 */
[----:B------:R-:W-:Y:S01]  /*15c70*/  IADD3 R134, P6, PT, R136, R197, RZ ;  /* 0x000000c588867210 */ /* 0x000fe20007fde0ff */
[----:B------:R-:W3:Y:S01]  /*15c80*/  LDCU UR6, c[0x0][0x39c] ;  /* 0x00007380ff0677ac */ /* 0x000ee20008000800 */
[----:B------:R-:W-:-:S02]  /*15c90*/  ISETP.LT.AND P5, PT, R3, UR22, !P5 ;  /* 0x0000001603007c0c */ /* 0x000fc4000efa1270 */
[----:B------:R-:W-:Y:S01]  /*15ca0*/  F2FP.SATFINITE.E5M2.F32.PACK_AB_MERGE_C R144, R145, R144, RZ ;  /* 0x000000909190723e */ /* 0x000fe200048060ff */
[----:B------:R-:W1:Y:S01]  /*15cb0*/  LDCU UR22, c[0x0][0x398] ;  /* 0x00007300ff1677ac */ /* 0x000e620008000800 */
[----:B0-----:R-:W-:Y:S01]  /*15cc0*/  SHF.R.S32.HI R133, RZ, 0x1f, R136 ;  /* 0x0000001fff857819 */ /* 0x001fe20000011488 */
[----:B------:R-:W0:Y:S04]  /*15cd0*/  LDCU UR16, c[0x0][0x398] ;  /* 0x00007300ff1077ac */ /* 0x000e280008000800 */
        /* <DEDUP_REMOVED lines=8> */
[----:B------:R-:W-:Y:S02]  /*15d60*/  ISETP.LT.AND P3, PT, R3, UR34, !P3 ;  /* 0x0000002203007c0c */ /* 0x000fe4000df61270 */
[----:B0-----:R-:W-:Y:S01]  /*15d70*/  IADD3 R134, P6, PT, R136, R197, RZ ;  /* 0x000000c588867210 */ /* 0x001fe20007fde0ff */
[----:B------:R-:W0:Y:S01]  /*15d80*/  LDCU UR34, c[0x0][0x39c] ;  /* 0x00007380ff2277ac */ /* 0x000e220008000800 */
[----:B-1----:R-:W-:-:S02]  /*15d90*/  SHF.R.S32.HI R133, RZ, 0x1f, R136 ;  /* 0x0000001fff857819 */ /* 0x002fc40000011488 */
[----:B----4-:R-:W-:Y:S01]  /*15da0*/  ISETP.GE.AND P1, PT, R137, UR11, PT ;  /* 0x0000000b89007c0c */ /* 0x010fe2000bf26270 */
[----:B------:R-:W1:Y:S01]  /*15db0*/  LDCU UR11, c[0x0][0x39c] ;  /* 0x00007380ff0b77ac */ /* 0x000e620008000800 */
[----:B------:R-:W-:Y:S01]  /*15dc0*/  PRMT R138, R138, 0x9910, RZ ;  /* 0x000099108a8a7816 */ /* 0x000fe200000000ff */
[C---:B------:R-:W-:Y:S01]  /*15dd0*/  IMAD.X R135, R133.reuse, 0x1, R196, P6 ;  /* 0x0000000185877824 */ /* 0x040fe200030e06c4 */
[----:B------:R-:W-:Y:S02]  /*15de0*/  IADD3 R132, P6, PT, R136, R198, RZ ;  /* 0x000000c688847210 */ /* 0x000fe40007fde0ff */
[----:B------:R-:W-:Y:S02]  /*15df0*/  PRMT R137, R142, 0x9910, RZ ;  /* 0x000099108e897816 */ /* 0x000fe400000000ff */
[----:B------:R-:W-:Y:S01]  /*15e00*/  SHF.R.S32.HI R138, RZ, 0x8, R138 ;  /* 0x00000008ff8a7819 */ /* 0x000fe2000001148a */
[----:B------:R-:W-:Y:S01]  /*15e10*/  IMAD.X R133, R133, 0x1, R199, P6 ;  /* 0x0000000185857824 */ /* 0x000fe200030e06c7 */
[----:B------:R-:W-:Y:S01]  /*15e20*/  SHF.R.S32.HI R137, RZ, 0x8, R137 ;  /* 0x00000008ff897819 */ /* 0x000fe20000011489 */
[----:B------:R-:W-:-:S02]  /*15e30*/  VIADD R136, R136, UR60 ;  /* 0x0000003c88887c36 */ /* 0x000fc40008000000 */
[----:B------:R4:W-:Y:S01]  /*15e40*/  @P5 STG.E.U8 desc[UR24][R134.64], R138 ;  /* 0x0000008a86005986 */ /* 0x0009e2000c101118 */
[----:B------:R-:W-:Y:S01]  /*15e50*/  ISETP.LT.AND P5, PT, R2, UR26, !P0 ;  /* 0x0000001a02007c0c */ /* 0x000fe2000c7a1270 */
[----:B------:R-:W0:Y:S02]  /*15e60*/  LDCU UR26, c[0x0][0x398] ;  /* 0x00007300ff1a77ac */ /* 0x000e240008000800 */
[----:B------:R1:W-:Y:S01]  /*15e70*/  @P3 STG.E.U8 desc[UR24][R132.64], R137 ;  /* 0x0000008984003986 */ /* 0x0003e2000c101118 */
[----:B------:R-:W-:Y:S01]  /*15e80*/  ISETP.LT.AND P3, PT, R3, UR35, !P0 ;  /* 0x0000002303007c0c */ /* 0x000fe2000c761270 */
[----:B------:R-:W0:Y:S01]  /*15e90*/  LDCU UR35, c[0x0][0x39c] ;  /* 0x00007380ff2377ac */ /* 0x000e220008000800 */
[----:B----4-:R-:W-:Y:S02]  /*15ea0*/  IADD3 R134, P0, PT, R136, R197, RZ ;  /* 0x000000c588867210 */ /* 0x010fe40007f1e0ff */
        /* <DEDUP_REMOVED lines=14> */
[----:B----4-:R-:W-:Y:S01]  /*15f90*/  VIADD R134, R136, UR60 ;  /* 0x0000003c88867c36 */ /* 0x010fe20008000000 */
        /* <DEDUP_REMOVED lines=12> */
[----:B----4-:R-:W-:Y:S01]  /*16060*/  IADD3 R132, P5, PT, R134, R198, RZ ;  /* 0x000000c686847210 */ /* 0x010fe20007fbe0ff */
[----:B------:R-:W-:Y:S01]  /*16070*/  VIADD R136, R0, 0x52 ;  /* 0x0000005200887836 */ /* 0x000fe20000000000 */
[----:B--2---:R-:W-:-:S02]  /*16080*/  F2FP.SATFINITE.E5M2.F32.PACK_AB_MERGE_C R138, R177, R176, RZ ;  /* 0x000000b0b18a723e */ /* 0x004fc400048060ff */
[----:B------:R-:W2:Y:S04]  /*16090*/  LDL.LU R176, [R1+0x340] ;  /* 0x0003400001b07983 */ /* 0x000ea80000300800 */
[----:B------:R-:W2:Y:S01]  /*160a0*/  LDL.LU R177, [R1+0x344] ;  /* 0x0003440001b17983 */ /* 0x000ea20000300800 */
        /* <DEDUP_REMOVED lines=13> */
[----:B----4-:R-:W-:Y:S01]  /*16180*/  SHF.R.S32.HI R133, RZ, 0x1f, R136 ;  /* 0x0000001fff857819 */ /* 0x010fe20000011488 */
[----:B------:R-:W4:Y:S04]  /*16190*/  LDCU UR42, c[0x0][0x39c] ;  /* 0x00007380ff2a77ac */ /* 0x000f280008000800 */
        /* <DEDUP_REMOVED lines=12> */
[----:B---3--:R-:W-:Y:S01]  /*16260*/  ISETP.GE.AND P2, PT, R137, UR6, PT ;  /* 0x0000000689007c0c */ /* 0x008fe2000bf46270 */
        /* <DEDUP_REMOVED lines=15> */
[----:B---3--:R-:W-:Y:S02]  /*16360*/  IADD3 R134, P0, PT, R136, R197, RZ ;  /* 0x000000c588867210 */ /* 0x008fe40007f1e0ff */
        /* <DEDUP_REMOVED lines=34> */
[----:B-----5:R-:W-:Y:S01]  /*16590*/  ISETP.GE.AND P4, PT, R136, UR28, PT ;  /* 0x0000001c88007c0c */ /* 0x020fe2000bf86270 */
[----:B------:R-:W-:Y:S01]  /*165a0*/  VIADD R136, R134, UR60 ;  /* 0x0000003c86887c36 */ /* 0x000fe20008000000 */
[----:B------:R-:W-:Y:S01]  /*165b0*/  F2FP.SATFINITE.E5M2.F32.PACK_AB_MERGE_C R150, R151, R150, RZ ;  /* 0x000000969796723e */ /* 0x000fe200048060ff */
[----:B------:R3:W-:Y:S01]  /*165c0*/  @P3 STG.E.U8 desc[UR24][R132.64], R135 ;  /* 0x0000008784003986 */ /* 0x0007e2000c101118 */
[----:B------:R-:W-:Y:S01]  /*165d0*/  ISETP.LT.AND P3, PT, R2, UR52, !P5 ;  /* 0x0000003402007c0c */ /* 0x000fe2000ef61270 */
[----:B------:R-:W-:Y:S01]  /*165e0*/  VIADD R137, R0, 0x57 ;  /* 0x0000005700897836 */ /* 0x000fe20000000000 */
[----:B------:R-:W-:Y:S01]  /*165f0*/  IADD3 R134, P6, PT, R136, R197, RZ ;  /* 0x000000c588867210 */ /* 0x000fe20007fde0ff */
[----:B------:R-:W5:Y:S01]  /*16600*/  LDCU UR28, c[0x0][0x398] ;  /* 0x00007300ff1c77ac */ /* 0x000f620008000800 */
[----:B------:R-:W-:-:S02]  /*16610*/  ISETP.LT.AND P5, PT, R3, UR53, !P5 ;  /* 0x0000003503007c0c */ /* 0x000fc4000efa1270 */
[----:B------:R-:W-:Y:S01]  /*16620*/  F2FP.SATFINITE.E5M2.F32.PACK_AB_MERGE_C R152, R153, R152, RZ ;  /* 0x000000989998723e */ /* 0x000fe200048060ff */
[----:B------:R-:W0:Y:S01]  /*16630*/  LDCU UR52, c[0x0][0x39c] ;  /* 0x00007380ff3477ac */ /* 0x000e220008000800 */
[----:B---3--:R-:W-:Y:S01]  /*16640*/  SHF.R.S32.HI R133, RZ, 0x1f, R136 ;  /* 0x0000001fff857819 */ /* 0x008fe20000011488 */
[----:B------:R-:W3:Y:S04]  /*16650*/  LDCU UR53, c[0x0][0x39c] ;  /* 0x00007380ff3577ac */ /* 0x000ee80008000800 */
        /* <DEDUP_REMOVED lines=12> */
[----:B------:R-:W-:Y:S01]  /*16720*/  ISETP.GE.AND P3, PT, R137, UR32, PT ;  /* 0x0000002089007c0c */ /* 0x000fe2000bf66270 */
        /* <DEDUP_REMOVED lines=10> */
[----:B------:R-:W-:Y:S02]  /*167d0*/  ISETP.LT.AND P5, PT, R2, UR58, !P0 ;  /* 0x0000003a02007c0c */ /* 0x000fe4000c7a1270 */
[----:B------:R-:W-:Y:S01]  /*167e0*/  F2FP.SATFINITE.E5M2.F32.PACK_AB_MERGE_C R154, R155, R154, RZ ;  /* 0x0000009a9b9a723e */ /* 0x000fe200048060ff */
[----:B------:R1:W-:Y:S01]  /*167f0*/  @P2 STG.E.U8 desc[UR24][R132.64], R137 ;  /* 0x0000008984002986 */ /* 0x0003e2000c101118 */
[----:B------:R-:W-:Y:S02]  /*16800*/  ISETP.LT.AND P2, PT, R3, UR59, !P0 ;  /* 0x0000003b03007c0c */ /* 0x000fe4000c741270 */
[----:B------:R-:W-:Y:S02]  /*16810*/  F2FP.SATFINITE.E5M2.F32.PACK_AB_MERGE_C R156, R157, R156, RZ ;  /* 0x0000009c9d9c723e */ /* 0x000fe400048060ff */
[----:B------:R-:W-:Y:S02]  /*16820*/  F2FP.SATFINITE.E5M2.F32.PACK_AB_MERGE_C R158, R159, R158, RZ ;  /* 0x0000009e9f9e723e */ /* 0x000fe400048060ff */
[----:B------:R-:W-:-:S02]  /*16830*/  F2FP.SATFINITE.E5M2.F32.PACK_AB_MERGE_C R160, R161, R160, RZ ;  /* 0x000000a0a1a0723e */ /* 0x000fc400048060ff */
[----:B------:R-:W-:Y:S01]  /*16840*/  F2FP.SATFINITE.E5M2.F32.PACK_AB_MERGE_C R162, R163, R162, RZ ;  /* 0x000000a2a3a2723e */ /* 0x000fe200048060ff */
[----:B------:R-:W-:Y:S01]  /*16850*/  VIADD R150, R0, 0x61 ;  /* 0x0000006100967836 */ /* 0x000fe20000000000 */
[----:B0-----:R-:W-:Y:S01]  /*16860*/  IADD3 R134, P0, PT, R136, R197, RZ ;  /* 0x000000c588867210 */ /* 0x001fe20007f1e0ff */
[----:B-1----:R-:W-:Y:S01]  /*16870*/  VIADD R137, R0, 0x58 ;  /* 0x0000005800897836 */ /* 0x002fe20000000000 */
[----:B------:R-:W-:Y:S01]  /*16880*/  SHF.R.S32.HI R133, RZ, 0x1f, R136 ;  /* 0x0000001fff857819 */ /* 0x000fe20000011488 */
[----:B------:R-:W0:Y:S04]  /*16890*/  LDCU UR58, c[0x0][0x39c] ;  /* 0x00007380ff3a77ac */ /* 0x000e280008000800 */
[----:B------:R-:W-:Y:S01]  /*168a0*/  IMAD.X R135, R133, 0x1, R196, P0 ;  /* 0x0000000185877824 */ /* 0x000fe200000e06c4 */
[----:B------:R-:W-:Y:S01]  /*168b0*/  ISETP.GE.AND P0, PT, R137, UR39, PT ;  /* 0x0000002789007c0c */ /* 0x000fe2000bf06270 */
[----:B------:R-:W1:Y:S01]  /*168c0*/  LDCU UR39, c[0x0][0x39c] ;  /* 0x00007380ff2777ac */ /* 0x000e620008000800 */
[----:B------:R-:W-:-:S02]  /*168d0*/  IADD3 R132, P6, PT, R136, R198, RZ ;  /* 0x000000c688847210 */ /* 0x000fc40007fde0ff */
[----:B------:R-:W-:Y:S01]  /*168e0*/  F2FP.SATFINITE.E5M2.F32.PACK_AB_MERGE_C R164, R165, R164, RZ ;  /* 0x000000a4a5a4723e */ /* 0x000fe200048060ff */
[----:B------:R-:W0:Y:S01]  /*168f0*/  LDCU UR59, c[0x0][0x39c] ;  /* 0x00007380ff3b77ac */ /* 0x000e220008000800 */
[----:B--2---:R-:W-:Y:S02]  /*16900*/  F2FP.SATFINITE.E5M2.F32.PACK_AB_MERGE_C R137, R177, R176, RZ ;  /* 0x000000b0b189723e */ /* 0x004fe400048060ff */
[----:B------:R-:W2:Y:S04]  /*16910*/  LDL.LU R176, [R1+0x358] ;  /* 0x0003580001b07983 */ /* 0x000ea80000300800 */
[----:B------:R-:W2:Y:S01]  /*16920*/  LDL.LU R177, [R1+0x35c] ;  /* 0x00035c0001b17983 */ /* 0x000ea20000300800 */
[----:B------:R-:W-:-:S03]  /*16930*/  IMAD.X R133, R133, 0x1, R199, P6 ;  /* 0x0000000185857824 */ /* 0x000fc600030e06c7 */
[----:B------:R0:W-:Y:S01]  /*16940*/  @P5 STG.E.U8 desc[UR24][R134.64], R137 ;  /* 0x0000008986005986 */ /* 0x0001e2000c101118 */
[----:B------:R-:W-:Y:S01]  /*16950*/  ISETP.LT.AND P5, PT, R2, UR45, !P1 ;  /* 0x0000002d02007c0c */ /* 0x000fe2000cfa1270 */
[----:B------:R-:W1:Y:S02]  /*16960*/  LDCU UR45, c[0x0][0x39c] ;  /* 0x00007380ff2d77ac */ /* 0x000e640008000800 */
[----:B------:R3:W-:Y:S01]  /*16970*/  @P2 STG.E.U8 desc[UR24][R132.64], R152 ;  /* 0x0000009884002986 */ /* 0x0007e2000c101118 */
[----:B0-----:R-:W-:Y:S01]  /*16980*/  VIADD R134, R136, UR60 ;  /* 0x0000003c88867c36 */ /* 0x001fe20008000000 */
[----:B------:R-:W-:Y:S01]  /*16990*/  PRMT R136, R137, 0x9910, RZ ;  /* 0x0000991089887816 */ /* 0x000fe200000000ff */
[----:B---3--:R-:W-:-:S03]  /*169a0*/  VIADD R133, R0, 0x59 ;  /* 0x0000005900857836 */ /* 0x008fc60000000000 */
[----:B------:R-:W-:Y:S02]  /*169b0*/  SHF.R.S32.HI R135, RZ, 0x1f, R134 ;  /* 0x0000001fff877819 */ /* 0x000fe40000011486 */
[----:B------:R-:W-:Y:S02]  /*169c0*/  IADD3 R132, P6, PT, R134, R197, RZ ;  /* 0x000000c586847210 */ /* 0x000fe40007fde0ff */
[----:B------:R-:W-:Y:S01]  /*169d0*/  ISETP.GE.AND P2, PT, R133, UR46, PT ;  /* 0x0000002e85007c0c */ /* 0x000fe2000bf46270 */
[----:B------:R-:W0:Y:S01]  /*169e0*/  LDCU UR46, c[0x0][0x39c] ;  /* 0x00007380ff2e77ac */ /* 0x000e220008000800 */
[----:B------:R-:W-:Y:S01]  /*169f0*/  SHF.R.S32.HI R136, RZ, 0x8, R136 ;  /* 0x00000008ff887819 */ /* 0x000fe20000011488 */
[----:B------:R-:W-:Y:S01]  /*16a00*/  IMAD.X R133, R135, 0x1, R196, P6 ;  /* 0x0000000187857824 */ /* 0x000fe200030e06c4 */
[----:B------:R-:W-:Y:S01]  /*16a10*/  ISETP.LT.AND P1, PT, R3, UR47, !P1 ;  /* 0x0000002f03007c0c */ /* 0x000fe2000cf21270 */
[----:B------:R-:W3:Y:S03]  /*16a20*/  LDCU UR47, c[0x0][0x39c] ;  /* 0x00007380ff2f77ac */ /* 0x000ee60008000800 */
[----:B------:R0:W-:Y:S01]  /*16a30*/  @P5 STG.E.U8 desc[UR24][R132.64], R136 ;  /* 0x0000008884005986 */ /* 0x0001e2000c101118 */
[----:B------:R-:W-:-:S02]  /*16a40*/  PRMT R137, R152, 0x9910, RZ ;  /* 0x0000991098897816 */ /* 0x000fc400000000ff */
[----:B0-----:R-:W-:Y:S01]  /*16a50*/  IADD3 R132, P5, PT, R134, R198, RZ ;  /* 0x000000c686847210 */ /* 0x001fe20007fbe0ff */
[----:B------:R-:W-:Y:S01]  /*16a60*/  VIADD R136, R0, 0x5a ;  /* 0x0000005a00887836 */ /* 0x000fe20000000000 */
[----:B--2---:R-:W-:Y:S02]  /*16a70*/  F2FP.SATFINITE.E5M2.F32.PACK_AB_MERGE_C R138, R177, R176, RZ ;  /* 0x000000b0b18a723e */ /* 0x004fe400048060ff */
[----:B------:R-:W2:Y:S04]  /*16a80*/  LDL.LU R176, [R1+0x360] ;  /* 0x0003600001b07983 */ /* 0x000ea80000300800 */
[----:B------:R-:W2:Y:S01]  /*16a90*/  LDL.LU R177, [R1+0x364] ;  /* 0x0003640001b17983 */ /* 0x000ea20000300800 */
[----:B------:R-:W-:Y:S01]  /*16aa0*/  IMAD.X R133, R135, 0x1, R199, P5 ;  /* 0x0000000187857824 */ /* 0x000fe200028e06c7 */
[----:B------:R-:W-:-:S02]  /*16ab0*/  SHF.R.S32.HI R135, RZ, 0x8, R137 ;  /* 0x00000008ff877819 */ /* 0x000fc40000011489 */
[----:B------:R-:W-:Y:S01]  /*16ac0*/  ISETP.GE.AND P5, PT, R136, UR49, PT ;  /* 0x0000003188007c0c */ /* 0x000fe2000bfa6270 */
[----:B------:R-:W-:Y:S01]  /*16ad0*/  VIADD R136, R134, UR60 ;  /* 0x0000003c86887c36 */ /* 0x000fe20008000000 */
[----:B------:R-:W-:Y:S01]  /*16ae0*/  PRMT R151, R162, 0x9910, RZ ;  /* 0x00009910a2977816 */ /* 0x000fe200000000ff */
[----:B------:R0:W-:Y:S01]  /*16af0*/  @P1 STG.E.U8 desc[UR24][R132.64], R135 ;  /* 0x0000008784001986 */ /* 0x0001e2000c101118 */
[----:B------:R-:W-:Y:S01]  /*16b00*/  ISETP.LT.AND P1, PT, R2, UR41, !P4 ;  /* 0x0000002902007c0c */ /* 0x000fe2000e721270 */
[----:B------:R-:W-:Y:S01]  /*16b10*/  VIADD R137, R0, 0x5b ;  /* 0x0000005b00897836 */ /* 0x000fe20000000000 */
[C---:B------:R-:W-:Y:S01]  /*16b20*/  IADD3 R134, P6, PT, R136.reuse, R197, RZ ;  /* 0x000000c588867210 */ /* 0x040fe20007fde0ff */
[----:B------:R-:W1:Y:S01]  /*16b30*/  LDCU UR41, c[0x0][0x398] ;  /* 0x00007300ff2977ac */ /* 0x000e620008000800 */
[----:B------:R-:W-:Y:S01]  /*16b40*/  ISETP.LT.AND P4, PT, R3, UR43, !P4 ;  /* 0x0000002b03007c0c */ /* 0x000fe2000e781270 */
        /* <DEDUP_REMOVED lines=27> */
[----:B------:R-:W1:Y:S02]  /*16d00*/  LDCU UR20, c[0x0][0x39c] ;  /* 0x00007380ff1477ac */ /* 0x000e640008000800 */
[----:B------:R3:W-:Y:S01]  /*16d10*/  @P3 STG.E.U8 desc[UR24][R132.64], R137 ;  /* 0x0000008984003986 */ /* 0x0007e2000c101118 */
[----:B------:R-:W-:Y:S01]  /*16d20*/  ISETP.LT.AND P3, PT, R3, UR40, !P0 ;  /* 0x0000002803007c0c */ /* 0x000fe2000c761270 */
[----:B------:R-:W1:Y:S01]  /*16d30*/  LDCU UR40, c[0x0][0x398] ;  /* 0x00007300ff2877ac */ /* 0x000e620008000800 */
[----:B0-----:R-:W-:Y:S02]  /*16d40*/  IADD3 R134, P0, PT, R136, R197, RZ ;  /* 0x000000c588867210 */ /* 0x001fe40007f1e0ff */
[----:B---3--:R-:W-:Y:S01]  /*16d50*/  SHF.R.S32.HI R133, RZ, 0x1f, R136 ;  /* 0x0000001fff857819 */ /* 0x008fe20000011488 */
[----:B------:R-:W-:-:S04]  /*16d60*/  VIADD R137, R0, 0x5c ;  /* 0x0000005c00897836 */ /* 0x000fc80000000000 */
[----:B------:R-:W-:Y:S01]  /*16d70*/  IMAD.X R135, R133, 0x1, R196, P0 ;  /* 0x0000000185877824 */ /* 0x000fe200000e06c4 */
[----:B------:R-:W-:Y:S01]  /*16d80*/  ISETP.GE.AND P0, PT, R137, UR62, PT ;  /* 0x0000003e89007c0c */ /* 0x000fe2000bf06270 */
[----:B------:R-:W0:Y:S01]  /*16d90*/  LDCU UR62, c[0x0][0x39c] ;  /* 0x00007380ff3e77ac */ /* 0x000e220008000800 */
[----:B--2---:R-:W-:Y:S02]  /*16da0*/  F2FP.SATFINITE.E5M2.F32.PACK_AB_MERGE_C R137, R177, R176, RZ ;  /* 0x000000b0b189723e */ /* 0x004fe400048060ff */
[----:B------:R-:W2:Y:S04]  /*16db0*/  LDL.LU R176, [R1+0x368] ;  /* 0x0003680001b07983 */ /* 0x000ea80000300800 */
[----:B------:R-:W2:Y:S01]  /*16dc0*/  LDL.LU R177, [R1+0x36c] ;  /* 0x00036c0001b17983 */ /* 0x000ea20000300800 */
[----:B------:R-:W-:-:S05]  /*16dd0*/  IADD3 R132, P6, PT, R136, R198, RZ ;  /* 0x000000c688847210 */ /* 0x000fca0007fde0ff */
[----:B------:R-:W-:Y:S01]  /*16de0*/  IMAD.X R133, R133, 0x1, R199, P6 ;  /* 0x0000000185857824 */ /* 0x000fe200030e06c7 */
[----:B------:R3:W-:Y:S04]  /*16df0*/  @P4 STG.E.U8 desc[UR24][R134.64], R137 ;  /* 0x0000008986004986 */ /* 0x0007e8000c101118 */
[----:B------:R0:W-:Y:S01]  /*16e00*/  @P3 STG.E.U8 desc[UR24][R132.64], R156 ;  /* 0x0000009c84003986 */ /* 0x0001e2000c101118 */
[----:B------:R-:W-:Y:S01]  /*16e10*/  ISETP.LT.AND P3, PT, R2, UR14, !P2 ;  /* 0x0000000e02007c0c */ /* 0x000fe2000d761270 */
[----:B------:R-:W1:Y:S01]  /*16e20*/  LDCU UR14, c[0x0][0x39c] ;  /* 0x00007380ff0e77ac */ /* 0x000e620008000800 */
[----:B---3--:R-:W-:Y:S01]  /*16e30*/  VIADD R134, R136, UR60 ;  /* 0x0000003c88867c36 */ /* 0x008fe20008000000 */
[----:B------:R-:W-:Y:S01]  /*16e40*/  PRMT R136, R137, 0x9910, RZ ;  /* 0x0000991089887816 */ /* 0x000fe200000000ff */
[----:B0-----:R-:W-:-:S03]  /*16e50*/  VIADD R133, R0, 0x5d ;  /* 0x0000005d00857836 */ /* 0x001fc60000000000 */
        /* <DEDUP_REMOVED lines=19> */
[----:B------:R-:W-:Y:S01]  /*16f90*/  SHF.R.S32.HI R151, RZ, 0x8, R151 ;  /* 0x00000008ff977819 */ /* 0x000fe20000011497 */
[----:B------:R0:W-:Y:S01]  /*16fa0*/  @P2 STG.E.U8 desc[UR24][R132.64], R135 ;  /* 0x0000008784002986 */ /* 0x0001e2000c101118 */
[----:B------:R-:W-:Y:S01]  /*16fb0*/  ISETP.LT.AND P2, PT, R2, UR6, !P5 ;  /* 0x0000000602007c0c */ /* 0x000fe2000ef41270 */
[----:B------:R-:W-:Y:S01]  /*16fc0*/  VIADD R137, R0, 0xff ;  /* 0x000000ff00897836 */ /* 0x000fe20000000000 */
[C---:B------:R-:W-:Y:S01]  /*16fd0*/  IADD3 R134, P6, PT, R136.reuse, R197, RZ ;  /* 0x000000c588867210 */ /* 0x040fe20007fde0ff */
[----:B------:R-:W1:Y:S01]  /*16fe0*/  LDCU UR50, c[0x0][0x398] ;  /* 0x00007300ff3277ac */ /* 0x000e620008000800 */
[----:B------:R-:W-:Y:S02]  /*16ff0*/  ISETP.LT.AND P5, PT, R3, UR4, !P5 ;  /* 0x0000000403007c0c */ /* 0x000fe4000efa1270 */
        /* <DEDUP_REMOVED lines=26> */
[----:B------:R0:W-:Y:S04]  /*171a0*/  @P5 STG.E.U8 desc[UR24][R134.64], R138 ;  /* 0x0000008a86005986 */ /* 0x0001e8000c101118 */
[----:B------:R1:W-:Y:S01]  /*171b0*/  @P1 STG.E.U8 desc[UR24][R132.64], R137 ;  /* 0x0000008984001986 */ /* 0x0003e2000c101118 */
[----:B0-----:R-:W-:Y:S02]  /*171c0*/  IADD3 R134, P1, PT, R136, R197, RZ ;  /* 0x000000c588867210 */ /* 0x001fe40007f3e0ff */
[----:B-1----:R-:W-:Y:S01]  /*171d0*/  SHF.R.S32.HI R133, RZ, 0x1f, R136 ;  /* 0x0000001fff857819 */ /* 0x002fe20000011488 */
[----:B------:R-:W-:-:S04]  /*171e0*/  VIADD R137, R0, 0xfe ;  /* 0x000000fe00897836 */ /* 0x000fc80000000000 */
[----:B------:R-:W-:Y:S01]  /*171f0*/  IMAD.X R135, R133, 0x1, R196, P1 ;  /* 0x0000000185877824 */ /* 0x000fe200008e06c4 */
[----:B------:R-:W-:Y:S01]  /*17200*/  ISETP.GE.AND P1, PT, R137, UR23, PT ;  /* 0x0000001789007c0c */ /* 0x000fe2000bf26270 */
[----:B------:R-:W0:Y:S01]  /*17210*/  LDCU UR23, c[0x0][0x39c] ;  /* 0x00007380ff1777ac */ /* 0x000e220008000800 */
[----:B--2---:R-:W-:Y:S02]  /*17220*/  F2FP.SATFINITE.E5M2.F32.PACK_AB_MERGE_C R137, R177, R176, RZ ;  /* 0x000000b0b189723e */ /* 0x004fe400048060ff */
[----:B------:R-:W2:Y:S04]  /*17230*/  LDL.LU R176, [R1+0x378] ;  /* 0x0003780001b07983 */ /* 0x000ea80000300800 */
[----:B------:R-:W2:Y:S01]  /*17240*/  LDL.LU R177, [R1+0x37c] ;  /* 0x00037c0001b17983 */ /* 0x000ea20000300800 */
[----:B------:R-:W-:Y:S01]  /*17250*/  ISETP.LT.AND P5, PT, R2, UR16, !P0 ;  /* 0x0000001002007c0c */ /* 0x000fe2000c7a1270 */
[----:B------:R-:W1:Y:S01]  /*17260*/  LDCU UR16, c[0x0][0x39c] ;  /* 0x00007380ff1077ac */ /* 0x000e620008000800 */
[----:B------:R-:W-:-:S02]  /*17270*/  ISETP.LT.AND P0, PT, R3, UR18, !P0 ;  /* 0x0000001203007c0c */ /* 0x000fc4000c701270 */
[----:B------:R-:W-:Y:S01]  /*17280*/  IADD3 R132, P6, PT, R136, R198, RZ ;  /* 0x000000c688847210 */ /* 0x000fe20007fde0ff */
[----:B------:R-:W0:Y:S04]  /*17290*/  LDCU UR18, c[0x0][0x39c] ;  /* 0x00007380ff1277ac */ /* 0x000e280008000800 */
[----:B------:R-:W-:Y:S01]  /*172a0*/  IMAD.X R133, R133, 0x1, R199, P6 ;  /* 0x0000000185857824 */ /* 0x000fe200030e06c7 */
[----:B------:R-:W-:Y:S01]  /*172b0*/  ISETP.LT.AND P6, PT, R2, UR26, !P4 ;  /* 0x0000001a02007c0c */ /* 0x000fe2000e7c1270 */
[----:B------:R-:W0:Y:S02]  /*172c0*/  LDCU UR26, c[0x0][0x39c] ;  /* 0x00007380ff1a77ac */ /* 0x000e240008000800 */
[----:B------:R1:W-:Y:S04]  /*172d0*/  @P5 STG.E.U8 desc[UR24][R134.64], R137 ;  /* 0x0000008986005986 */ /* 0x0003e8000c101118 */
[----:B------:R0:W-:Y:S01]  /*172e0*/  @P0 STG.E.U8 desc[UR24][R132.64], R160 ;  /* 0x000000a084000986 */ /* 0x0001e2000c101118 */
[----:B-1----:R-:W-:Y:S01]  /*172f0*/  VIADD R134, R136, UR60 ;  /* 0x0000003c88867c36 */ /* 0x002fe20008000000 */
[----:B------:R-:W-:Y:S01]  /*17300*/  PRMT R136, R137, 0x9910, RZ ;  /* 0x0000991089887816 */ /* 0x000fe200000000ff */
[----:B0-----:R-:W-:-:S03]  /*17310*/  VIADD R133, R0, 0xfc ;  /* 0x000000fc00857836 */ /* 0x001fc60000000000 */
[----:B------:R-:W-:Y:S02]  /*17320*/  SHF.R.S32.HI R135, RZ, 0x1f, R134 ;  /* 0x0000001fff877819 */ /* 0x000fe40000011486 */
[C---:B------:R-:W-:Y:S02]  /*17330*/  IADD3 R132, P5, PT, R134.reuse, R197, RZ ;  /* 0x000000c586847210 */ /* 0x040fe40007fbe0ff */
[----:B------:R-:W-:Y:S01]  /*17340*/  ISETP.GE.AND P0, PT, R133, UR27, PT ;  /* 0x0000001b85007c0c */ /* 0x000fe2000bf06270 */
[----:B------:R-:W-:Y:S01]  /*17350*/  VIADD R140, R134, UR60 ;  /* 0x0000003c868c7c36 */ /* 0x000fe20008000000 */
[----:B------:R-:W-:Y:S01]  /*17360*/  SHF.R.S32.HI R136, RZ, 0x8, R136 ;  /* 0x00000008ff887819 */ /* 0x000fe20000011488 */
[----:B------:R-:W-:Y:S01]  /*17370*/  IMAD.X R133, R135, 0x1, R196, P5 ;  /* 0x0000000187857824 */ /* 0x000fe200028e06c4 */
[----:B-----5:R-:W-:Y:S01]  /*17380*/  ISETP.LT.AND P5, PT, R3, UR28, !P4 ;  /* 0x0000001c03007c0c */ /* 0x020fe2000e7a1270 */
[----:B------:R-:W0:Y:S03]  /*17390*/  LDCU UR27, c[0x0][0x39c] ;  /* 0x00007380ff1b77ac */ /* 0x000e260008000800 */
[----:B------:R1:W-:Y:S01]  /*173a0*/  @P6 STG.E.U8 desc[UR24][R132.64], R136 ;  /* 0x0000008884006986 */ /* 0x0003e2000c101118 */
[----:B------:R-:W-:Y:S01]  /*173b0*/  PRMT R137, R160, 0x9910, RZ ;  /* 0x00009910a0897816 */ /* 0x000fe200000000ff */
[----:B------:R-:W5:Y:S01]  /*173c0*/  LDCU UR28, c[0x0][0x39c] ;  /* 0x00007380ff1c77ac */ /* 0x000f620008000800 */
[----:B-1----:R-:W-:-:S05]  /*173d0*/  IADD3 R132, P4, PT, R134, R198, RZ ;  /* 0x000000c686847210 */ /* 0x002fca0007f9e0ff */
[----:B------:R-:W-:Y:S01]  /*173e0*/  IMAD.X R133, R135, 0x1, R199, P4 ;  /* 0x0000000187857824 */ /* 0x000fe200020e06c7 */
[----:B------:R-:W-:Y:S02]  /*173f0*/  SHF.R.S32.HI R135, RZ, 0x8, R137 ;  /* 0x00000008ff877819 */ /* 0x000fe40000011489 */
[----:B--2---:R-:W-:Y:S02]  /*17400*/  F2FP.SATFINITE.E5M2.F32.PACK_AB_MERGE_C R144, R177, R176, RZ ;  /* 0x000000b0b190723e */ /* 0x004fe400048060ff */
[----:B------:R-:W2:Y:S04]  /*17410*/  LDL.LU R176, [R1+0x380] ;  /* 0x0003800001b07983 */ /* 0x000ea80000300800 */
[----:B------:R-:W2:Y:S01]  /*17420*/  LDL.LU R177, [R1+0x384] ;  /* 0x0003840001b17983 */ /* 0x000ea20000300800 */
[----:B------:R-:W-:-:S03]  /*17430*/  IADD3 R134, P6, PT, R140, R197, RZ ;  /* 0x000000c58c867210 */ /* 0x000fc60007fde0ff */
[----:B------:R1:W-:Y:S01]  /*17440*/  @P5 STG.E.U8 desc[UR24][R132.64], R135 ;  /* 0x0000008784005986 */ /* 0x0003e2000c101118 */
[----:B------:R-:W-:Y:S01]  /*17450*/  ISETP.LT.AND P5, PT, R2, UR30, !P3 ;  /* 0x0000001e02007c0c */ /* 0x000fe2000dfa1270 */
[----:B------:R-:W-:Y:S01]  /*17460*/  VIADD R136, R0, 0x5f ;  /* 0x0000005f00887836 */ /* 0x000fe20000000000 */
[----:B------:R-:W-:Y:S01]  /*17470*/  ISETP.LT.AND P3, PT, R3, UR31, !P3 ;  /* 0x0000001f03007c0c */ /* 0x000fe2000df61270 */
[----:B------:R-:W0:Y:S01]  /*17480*/  LDCU UR30, c[0x0][0x39c] ;  /* 0x00007380ff1e77ac */ /* 0x000e220008000800 */
[----:B-1----:R-:W-:Y:S01]  /*17490*/  SHF.R.S32.HI R133, RZ, 0x1f, R140 ;  /* 0x0000001fff857819 */ /* 0x002fe2000001148c */
[----:B------:R-:W1:Y:S04]  /*174a0*/  LDCU UR31, c[0x0][0x39c] ;  /* 0x00007380ff1f77ac */ /* 0x000e680008000800 */
[----:B------:R-:W-:Y:S01]  /*174b0*/  IMAD.X R135, R133, 0x1, R196, P6 ;  /* 0x0000000185877824 */ /* 0x000fe200030e06c4 */
[----:B------:R-:W-:-:S02]  /*174c0*/  IADD3 R132, P6, PT, R140, R198, RZ ;  /* 0x000000c68c847210 */ /* 0x000fc40007fde0ff */
[----:B------:R-:W-:Y:S01]  /*174d0*/  ISETP.GE.AND P4, PT, R136, UR33, PT ;  /* 0x0000002188007c0c */ /* 0x000fe2000bf86270 */
[----:B------:R-:W-:Y:S01]  /*174e0*/  VIADD R136, R0, 0x60 ;  /* 0x0000006000887836 */ /* 0x000fe20000000000 */
[----:B------:R0:W-:Y:S01]  /*174f0*/  @P5 STG.E.U8 desc[UR24][R134.64], R144 ;  /* 0x0000009086005986 */ /* 0x0001e2000c101118 */
[----:B------:R-:W-:Y:S01]  /*17500*/  IMAD.X R133, R133, 0x1, R199, P6 ;  /* 0x0000000185857824 */ /* 0x000fe200030e06c7 */
[----:B------:R-:W-:Y:S01]  /*17510*/  PRMT R149, R144, 0x9910, RZ ;  /* 0x0000991090957816 */ /* 0x000fe200000000ff */
[----:B------:R-:W-:Y:S01]  /*17520*/  VIADD R140, R140, UR60 ;  /* 0x0000003c8c8c7c36 */ /* 0x000fe20008000000 */
[----:B------:R-:W-:Y:S01]  /*17530*/  ISETP.GE.AND P5, PT, R136, UR32, PT ;  /* 0x0000002088007c0c */ /* 0x000fe2000bfa6270 */
[----:B------:R-:W1:Y:S01]  /*17540*/  LDCU UR32, c[0x0][0x39c] ;  /* 0x00007380ff2077ac */ /* 0x000e620008000800 */
[----:B------:R3:W-:Y:S01]  /*17550*/  @P3 STG.E.U8 desc[UR24][R132.64], R162 ;  /* 0x000000a284003986 */ /* 0x0007e2000c101118 */
[C---:B------:R-:W-:Y:S01]  /*17560*/  VIADD R136, R140.reuse, UR60 ;  /* 0x0000003c8c887c36 */ /* 0x040fe20008000000 */
[----:B------:R-:W-:Y:S01]  /*17570*/  IADD3 R142, P3, PT, R140, R197, RZ ;  /* 0x000000c58c8e7210 */ /* 0x000fe20007f7e0ff */
[----:B------:R-:W1:Y:S03]  /*17580*/  LDCU UR33, c[0x0][0x39c] ;  /* 0x00007380ff2177ac */ /* 0x000e660008000800 */
[----:B0-----:R-:W-:-:S02]  /*17590*/  SHF.R.S32.HI R134, RZ, 0x1f, R136 ;  /* 0x0000001fff867819 */ /* 0x001fc40000011488 */
[----:B---3--:R-:W-:Y:S02]  /*175a0*/  SHF.R.S32.HI R133, RZ, 0x1f, R140 ;  /* 0x0000001fff857819 */ /* 0x008fe4000001148c */
[-C--:B------:R-:W-:Y:S01]  /*175b0*/  IADD3 R140, P6, PT, R140, R198.reuse, RZ ;  /* 0x000000c68c8c7210 */ /* 0x080fe20007fde0ff */
[C---:B------:R-:W-:Y:S02]  /*175c0*/  VIADD R132, R136.reuse, UR60 ;  /* 0x0000003c88847c36 */ /* 0x040fe40008000000 */
[C---:B------:R-:W-:Y:S01]  /*175d0*/  IMAD.X R143, R133.reuse, 0x1, R196, P3 ;  /* 0x00000001858f7824 */ /* 0x040fe200018e06c4 */
[C---:B------:R-:W-:Y:S01]  /*175e0*/  IADD3 R138, P3, PT, R136.reuse, R197, RZ ;  /* 0x000000c5888a7210 */ /* 0x040fe20007f7e0ff */
[----:B------:R-:W-:Y:S01]  /*175f0*/  IMAD.X R141, R133, 0x1, R199, P6 ;  /* 0x00000001858d7824 */ /* 0x000fe200030e06c7 */
[----:B------:R-:W-:Y:S02]  /*17600*/  IADD3 R136, P6, PT, R136, R198, RZ ;  /* 0x000000c688887210 */ /* 0x000fe40007fde0ff */
[----:B------:R-:W-:Y:S01]  /*17610*/  SHF.R.S32.HI R133, RZ, 0x1f, R132 ;  /* 0x0000001fff857819 */ /* 0x000fe20000011484 */
[----:B------:R-:W-:-:S02]  /*17620*/  IMAD.X R139, R134, 0x1, R196, P3 ;  /* 0x00000001868b7824 */ /* 0x000fc400018e06c4 */
[----:B------:R-:W-:Y:S01]  /*17630*/  IMAD.X R137, R134, 0x1, R199, P6 ;  /* 0x0000000186897824 */ /* 0x000fe200030e06c7 */
[C---:B------:R-:W-:Y:S01]  /*17640*/  IADD3 R134, P6, PT, R132.reuse, R197, RZ ;  /* 0x000000c584867210 */ /* 0x040fe20007fde0ff */
[----:B------:R-:W-:Y:S01]  /*17650*/  VIADD R144, R132, UR60 ;  /* 0x0000003c84907c36 */ /* 0x000fe20008000000 */
[----:B------:R-:W-:Y:S01]  /*17660*/  ISETP.LT.AND P3, PT, R2, UR38, !P4 ;  /* 0x0000002602007c0c */ /* 0x000fe2000e761270 */
[----:B------:R-:W0:Y:S02]  /*17670*/  LDCU UR38, c[0x0][0x398] ;  /* 0x00007300ff2677ac */ /* 0x000e240008000800 */
[----:B------:R-:W-:Y:S01]  /*17680*/  IMAD.X R135, R133, 0x1, R196, P6 ;  /* 0x0000000185877824 */ /* 0x000fe200030e06c4 */
[----:B------:R-:W-:Y:S02]  /*17690*/  IADD3 R132, P6, PT, R132, R198, RZ ;  /* 0x000000c684847210 */ /* 0x000fe40007fde0ff */
[----:B------:R-:W-:-:S03]  /*176a0*/  SHF.R.S32.HI R145, RZ, 0x1f, R144 ;  /* 0x0000001fff917819 */ /* 0x000fc60000011490 */
[----:B------:R-:W-:Y:S01]  /*176b0*/  IMAD.X R133, R133, 0x1, R199, P6 ;  /* 0x0000000185857824 */ /* 0x000fe200030e06c7 */
[C---:B------:R-:W-:Y:S01]  /*176c0*/  IADD3 R146, P6, PT, R144.reuse, R197, RZ ;  /* 0x000000c590927210 */ /* 0x040fe20007fde0ff */
[----:B------:R-:W-:-:S04]  /*176d0*/  VIADD R148, R144, UR60 ;  /* 0x0000003c90947c36 */ /* 0x000fc80008000000 */
[----:B------:R-:W-:Y:S01]  /*176e0*/  IMAD.X R147, R145, 0x1, R196, P6 ;  /* 0x0000000191937824 */ /* 0x000fe200030e06c4 */
[----:B------:R-:W-:Y:S02]  /*176f0*/  IADD3 R144, P6, PT, R144, R198, RZ ;  /* 0x000000c690907210 */ /* 0x000fe40007fde0ff */
[----:B------:R-:W-:Y:S01]  /*17700*/  ISETP.LT.AND P4, PT, R3, UR40, !P4 ;  /* 0x0000002803007c0c */ /* 0x000fe2000e781270 */
[----:B------:R-:W3:Y:S01]  /*17710*/  LDCU UR40, c[0x0][0x398] ;  /* 0x00007300ff2877ac */ /* 0x000ee20008000800 */
[----:B------:R-:W-:Y:S01]  /*17720*/  SHF.R.S32.HI R149, RZ, 0x8, R149 ;  /* 0x00000008ff957819 */ /* 0x000fe20000011495 */
[----:B------:R-:W-:Y:S01]  /*17730*/  IMAD.X R145, R145, 0x1, R199, P6 ;  /* 0x0000000191917824 */ /* 0x000fe200030e06c7 */
[----:B0-----:R-:W-:Y:S01]  /*17740*/  ISETP.LT.AND P6, PT, R2, UR38, !P5 ;  /* 0x0000002602007c0c */ /* 0x001fe2000efc1270 */
[----:B------:R-:W0:Y:S01]  /*17750*/  LDCU UR38, c[0x0][0x398] ;  /* 0x00007300ff2677ac */ /* 0x000e220008000800 */
[----:B------:R-:W-:Y:S01]  /*17760*/  ISETP.LT.AND P5, PT, R3, UR41, !P5 ;  /* 0x0000002903007c0c */ /* 0x000fe2000efa1270 */
[----:B------:R1:W-:Y:S01]  /*17770*/  @P3 STG.E.U8 desc[UR24][R142.64], R149 ;  /* 0x000000958e003986 */ /* 0x0003e2000c101118 */
[----:B------:R-:W0:Y:S05]  /*17780*/  LDCU UR41, c[0x0][0x398] ;  /* 0x00007300ff2977ac */ /* 0x000e2a0008000800 */
[----:B------:R-:W-:Y:S01]  /*17790*/  @P4 STG.E.U8 desc[UR24][R140.64], R151 ;  /* 0x000000978c004986 */ /* 0x000fe2000c101118 */
[----:B-1----:R-:W-:-:S02]  /*177a0*/  SHF.R.S32.HI R149, RZ, 0x1f, R148 ;  /* 0x0000001fff957819 */ /* 0x002fc40000011494 */
[----:B------:R-:W-:-:S05]  /*177b0*/  IADD3 R142, P3, PT, R148, R197, RZ ;  /* 0x000000c5948e7210 */ /* 0x000fca0007f7e0ff */
[----:B------:R-:W-:Y:S01]  /*177c0*/  IMAD.X R143, R149, 0x1, R196, P3 ;  /* 0x00000001958f7824 */ /* 0x000fe200018e06c4 */
[----:B------:R-:W-:Y:S02]  /*177d0*/  ISETP.GE.AND P3, PT, R150, UR34, PT ;  /* 0x0000002296007c0c */ /* 0x000fe4000bf66270 */
[----:B--2---:R-:W-:Y:S01]  /*177e0*/  F2FP.SATFINITE.E5M2.F32.PACK_AB_MERGE_C R152, R177, R176, RZ ;  /* 0x000000b0b198723e */ /* 0x004fe200048060ff */
[----:B------:R-:W-:Y:S01]  /*177f0*/  VIADD R150, R0, 0x62 ;  /* 0x0000006200967836 */ /* 0x000fe20000000000 */
[----:B------:R-:W-:Y:S01]  /*17800*/  F2FP.SATFINITE.E5M2.F32.PACK_AB_MERGE_C R252, R169, R168, RZ ;  /* 0x000000a8a9fc723e */ /* 0x000fe200048060ff */
[----:B------:R-:W1:Y:S02]  /*17810*/  LDCU UR34, c[0x0][0x39c] ;  /* 0x00007380ff2277ac */ /* 0x000e640008000800 */
[----:B------:R2:W-:Y:S01]  /*17820*/  @P6 STG.E.U8 desc[UR24][R138.64], R152 ;  /* 0x000000988a006986 */ /* 0x0005e2000c101118 */
[----:B------:R-:W-:Y:S01]  /*17830*/  ISETP.LT.AND P6, PT, R2, UR43, !P3 ;  /* 0x0000002b02007c0c */ /* 0x000fe2000dfc1270 */
[----:B------:R-:W0:Y:S02]  /*17840*/  LDCU UR43, c[0x0][0x398] ;  /* 0x00007300ff2b77ac */ /* 0x000e240008000800 */
[----:B------:R1:W-:Y:S01]  /*17850*/  @P5 STG.E.U8 desc[UR24][R136.64], R164 ;  /* 0x000000a488005986 */ /* 0x0003e2000c101118 */
[----:B--2---:R-:W-:-:S05]  /*17860*/  PRMT R152, R152, 0x9910, RZ ;  /* 0x0000991098987816 */ /* 0x004fca00000000ff */
[----:B-1----:R-:W-:-:S05]  /*17870*/  IMAD.MOV.U32 R137, RZ, RZ, R152 ;  /* 0x000000ffff897224 */ /* 0x002fca00078e0098 */
[----:B------:R-:W-:-:S05]  /*17880*/  SHF.R.S32.HI R137, RZ, 0x8, R137 ;  /* 0x00000008ff897819 */ /* 0x000fca0000011489 */
[----:B------:R1:W-:Y:S02]  /*17890*/  @P6 STG.E.U8 desc[UR24][R134.64], R137 ;  /* 0x0000008986006986 */ /* 0x0003e4000c101118 */
[----:B-1----:R-:W-:Y:S02]  /*178a0*/  F2FP.SATFINITE.E5M2.F32.PACK_AB_MERGE_C R134, R175, R174, RZ ;  /* 0x000000aeaf86723e */ /* 0x002fe400048060ff */
[----:B------:R-:W2:Y:S04]  /*178b0*/  LDL.LU R174, [R1+0x390] ;  /* 0x0003900001ae7983 */ /* 0x000ea80000300800 */
[----:B------:R-:W2:Y:S01]  /*178c0*/  LDL.LU R175, [R1+0x394] ;  /* 0x0003940001af7983 */ /* 0x000ea20000300800 */
[----:B------:R-:W-:Y:S02]  /*178d0*/  ISETP.GE.AND P4, PT, R150, UR35, PT ;  /* 0x0000002396007c0c */ /* 0x000fe4000bf86270 */
[----:B0-----:R-:W-:Y:S01]  /*178e0*/  ISETP.LT.AND P3, PT, R3, UR38, !P3 ;  /* 0x0000002603007c0c */ /* 0x001fe2000df61270 */
[----:B------:R-:W0:Y:S01]  /*178f0*/  LDCU UR38, c[0x0][0x398] ;  /* 0x00007300ff2677ac */ /* 0x000e220008000800 */
[----:B---3--:R-:W-:-:S02]  /*17900*/  ISETP.LT.AND P5, PT, R2, UR40, !P4 ;  /* 0x0000002802007c0c */ /* 0x008fc4000e7a1270 */
[----:B------:R-:W-:Y:S01]  /*17910*/  PRMT R138, R164, 0x9910, RZ ;  /* 0x00009910a48a7816 */ /* 0x000fe200000000ff */
[----:B------:R-:W-:Y:S01]  /*17920*/  VIADD R136, R0, 0x63 ;  /* 0x0000006300887836 */ /* 0x000fe20000000000 */
[----:B------:R-:W1:Y:S02]  /*17930*/  LDCU UR40, c[0x0][0x398] ;  /* 0x00007300ff2877ac */ /* 0x000e640008000800 */
[----:B------:R-:W-:Y:S02]  /*17940*/  SHF.R.S32.HI R135, RZ, 0x8, R138 ;  /* 0x00000008ff877819 */ /* 0x000fe4000001148a */
[----:B------:R-:W-:Y:S01]  /*17950*/  ISETP.GE.AND P6, PT, R136, UR36, PT ;  /* 0x0000002488007c0c */ /* 0x000fe2000bfc6270 */
[----:B------:R-:W-:Y:S01]  /*17960*/  VIADD R139, R0, 0x65 ;  /* 0x00000065008b7836 */ /* 0x000fe20000000000 */
[----:B------:R-:W-:Y:S01]  /*17970*/  ISETP.LT.AND P4, PT, R3, UR41, !P4 ;  /* 0x0000002903007c0c */ /* 0x000fe2000e781270 */
[----:B------:R3:W-:Y:S01]  /*17980*/  @P3 STG.E.U8 desc[UR24][R132.64], R135 ;  /* 0x0000008784003986 */ /* 0x0007e2000c101118 */
[----:B------:R-:W-:Y:S01]  /*17990*/  IADD3 R136, P3, PT, R148, R198, RZ ;  /* 0x000000c694887210 */ /* 0x000fe20007f7e0ff */
[----:B------:R-:W1:Y:S02]  /*179a0*/  LDCU UR41, c[0x0][0x398] ;  /* 0x00007300ff2977ac */ /* 0x000e640008000800 */
[----:B------:R4:W-:Y:S01]  /*179b0*/  @P5 STG.E.U8 desc[UR24][R146.64], R134 ;  /* 0x0000008692005986 */ /* 0x0009e2000c101118 */
[----:B0-----:R-:W-:Y:S01]  /*179c0*/  ISETP.LT.AND P5, PT, R2, UR38, !P6 ;  /* 0x0000002602007c0c */ /* 0x001fe2000f7a1270 */
[----:B------:R-:W-:Y:S01]  /*179d0*/  IMAD.X R137, R149, 0x1, R199, P3 ;  /* 0x0000000195897824 */ /* 0x000fe200018e06c7 */
[----:B------:R-:W-:Y:S01]  /*179e0*/  F2FP.SATFINITE.E5M2.F32.PACK_AB_MERGE_C R4, R173, R172, RZ ;  /* 0x000000acad04723e */ /* 0x000fe200048060ff */
[----:B------:R-:W-:Y:S01]  /*179f0*/  VIADD R138, R148, UR60 ;  /* 0x0000003c948a7c36 */ /* 0x000fe20008000000 */
[----:B------:R-:W-:Y:S01]  /*17a00*/  F2FP.SATFINITE.E5M2.F32.PACK_AB_MERGE_C R170, R171, R170, RZ ;  /* 0x000000aaabaa723e */ /* 0x000fe200048060ff */
[----:B------:R-:W0:Y:S01]  /*17a10*/  LDCU UR35, c[0x0][0x39c] ;  /* 0x00007380ff2377ac */ /* 0x000e220008000800 */
[----:B---3--:R-:W-:Y:S01]  /*17a20*/  VIADD R132, R0, 0x64 ;  /* 0x0000006400847836 */ /* 0x008fe20000000000 */
[----:B------:R-:W3:Y:S01]  /*17a30*/  LDCU UR36, c[0x0][0x39c] ;  /* 0x00007380ff2477ac */ /* 0x000ee20008000800 */
[----:B----4-:R-:W-:-:S03]  /*17a40*/  PRMT R134, R134, 0x9910, RZ ;  /* 0x0000991086867816 */ /* 0x010fc600000000ff */
[----:B------:R-:W-:Y:S01]  /*17a50*/  ISETP.GE.AND P3, PT, R132, UR37, PT ;  /* 0x0000002584007c0c */ /* 0x000fe2000bf66270 */
[----:B------:R4:W-:Y:S01]  /*17a60*/  @P4 STG.E.U8 desc[UR24][R144.64], R166 ;  /* 0x000000a690004986 */ /* 0x0009e2000c101118 */
[----:B------:R-:W-:Y:S01]  /*17a70*/  SHF.R.S32.HI R133, RZ, 0x1f, R138 ;  /* 0x0000001fff857819 */ /* 0x000fe2000001148a */
[----:B------:R-:W-:Y:S01]  /*17a80*/  IMAD.MOV.U32 R132, RZ, RZ, R134 ;  /* 0x000000ffff847224 */ /* 0x000fe200078e0086 */
[----:B------:R-:W0:Y:S04]  /*17a90*/  LDCU UR37, c[0x0][0x39c] ;  /* 0x00007380ff2577ac */ /* 0x000e280008000800 */
[----:B------:R-:W-:Y:S01]  /*17aa0*/  SHF.R.S32.HI R132, RZ, 0x8, R132 ;  /* 0x00000008ff847819 */ /* 0x000fe20000011484 */
[----:B------:R-:W0:Y:S01]  /*17ab0*/  LDCU UR38, c[0x0][0x39c] ;  /* 0x00007380ff2677ac */ /* 0x000e220008000800 */
[----:B------:R-:W-:-:S03]  /*17ac0*/  IADD3 R134, P4, PT, R138, R197, RZ ;  /* 0x000000c58a867210 */ /* 0x000fc60007f9e0ff */
[----:B------:R3:W-:Y:S01]  /*17ad0*/  @P5 STG.E.U8 desc[UR24][R142.64], R132 ;  /* 0x000000848e005986 */ /* 0x0007e2000c101118 */
[----:B----4-:R-:W-:Y:S01]  /*17ae0*/  PRMT R166, R166, 0x9910, RZ ;  /* 0x00009910a6a67816 */ /* 0x010fe200000000ff */
[----:B------:R-:W-:Y:S01]  /*17af0*/  IMAD.X R135, R133, 0x1, R196, P4 ;  /* 0x0000000185877824 */ /* 0x000fe200020e06c4 */
[----:B-1----:R-:W-:Y:S01]  /*17b00*/  ISETP.LT.AND P4, PT, R3, UR40, !P6 ;  /* 0x0000002803007c0c */ /* 0x002fe2000f781270 */
[----:B------:R-:W-:Y:S01]  /*17b10*/  STL [R1+0xa70], R4 ;  /* 0x000a700401007387 */ /* 0x000fe20000100800 */
[----:B------:R-:W-:Y:S02]  /*17b20*/  ISETP.GE.AND P6, PT, R139, UR39, PT ;  /* 0x000000278b007c0c */ /* 0x000fe4000bfc6270 */
[----:B---3--:R-:W-:Y:S01]  /*17b30*/  IADD3 R132, P5, PT, R138, R198, RZ ;  /* 0x000000c68a847210 */ /* 0x008fe20007fbe0ff */
[----:B------:R-:W-:Y:S01]  /*17b40*/  IMAD.MOV.U32 R139, RZ, RZ, R166 ;  /* 0x000000ffff8b7224 */ /* 0x000fe200078e00a6 */
[----:B------:R-:W1:Y:S03]  /*17b50*/  LDCU UR39, c[0x0][0x39c] ;  /* 0x00007380ff2777ac */ /* 0x000e660008000800 */
[----:B------:R-:W-:Y:S01]  /*17b60*/  IMAD.X R133, R133, 0x1, R199, P5 ;  /* 0x0000000185857824 */ /* 0x000fe200028e06c7 */
[----:B------:R-:W-:Y:S01]  /*17b70*/  ISETP.LT.AND P5, PT, R2, UR41, !P3 ;  /* 0x0000002902007c0c */ /* 0x000fe2000dfa1270 */
[----:B------:R-:W3:Y:S01]  /*17b80*/  LDCU UR40, c[0x0][0x39c] ;  /* 0x00007380ff2877ac */ /* 0x000ee20008000800 */
[----:B------:R-:W-:-:S02]  /*17b90*/  ISETP.LT.AND P3, PT, R3, UR43, !P3 ;  /* 0x0000002b03007c0c */ /* 0x000fc4000df61270 */
[----:B------:R-:W-:Y:S01]  /*17ba0*/  SHF.R.S32.HI R139, RZ, 0x8, R139 ;  /* 0x00000008ff8b7819 */ /* 0x000fe2000001148b */
[----:B------:R-:W4:Y:S04]  /*17bb0*/  LDCU UR43, c[0x0][0x398] ;  /* 0x00007300ff2b77ac */ /* 0x000f280008000800 */
[----:B------:R-:W-:Y:S01]  /*17bc0*/  @P4 STG.E.U8 desc[UR24][R136.64], R139 ;  /* 0x0000008b88004986 */ /* 0x000fe2000c101118 */
[----:B------:R-:W0:Y:S01]  /*17bd0*/  LDCU UR41, c[0x0][0x39c] ;  /* 0x00007380ff2977ac */ /* 0x000e220008000800 */
[----:B--2---:R-:W-:-:S05]  /*17be0*/  F2FP.SATFINITE.E5M2.F32.PACK_AB_MERGE_C R147, R175, R174, RZ ;  /* 0x000000aeaf93723e */ /* 0x004fca00048060ff */
[----:B------:R2:W-:Y:S04]  /*17bf0*/  @P5 STG.E.U8 desc[UR24][R134.64], R147 ;  /* 0x0000009386005986 */ /* 0x0005e8000c101118 */
[----:B------:R0:W-:Y:S01]  /*17c00*/  @P3 STG.E.U8 desc[UR24][R132.64], R252 ;  /* 0x000000fc84003986 */ /* 0x0001e2000c101118 */
[----:B--2---:R-:W-:-:S04]  /*17c10*/  VIADD R134, R138, UR60 ;  /* 0x0000003c8a867c36 */ /* 0x004fc80008000000 */
[C---:B0-----:R-:W-:Y:S01]  /*17c20*/  VIADD R132, R134.reuse, UR60 ;  /* 0x0000003c86847c36 */ /* 0x041fe20008000000 */
[----:B------:R-:W-:Y:S02]  /*17c30*/  SHF.R.S32.HI R135, RZ, 0x1f, R134 ;  /* 0x0000001fff877819 */ /* 0x000fe40000011486 */
[CC--:B------:R-:W-:Y:S02]  /*17c40*/  IADD3 R40, P4, PT, R134.reuse, R198.reuse, RZ ;  /* 0x000000c686287210 */ /* 0x0c0fe40007f9e0ff */
[-C--:B------:R-:W-:Y:S02]  /*17c50*/  IADD3 R148, P3, PT, R134, R197.reuse, RZ ;  /* 0x000000c586947210 */ /* 0x080fe40007f7e0ff */
[----:B------:R-:W-:Y:S01]  /*17c60*/  SHF.R.S32.HI R136, RZ, 0x1f, R132 ;  /* 0x0000001fff887819 */ /* 0x000fe20000011484 */
[C---:B------:R-:W-:Y:S01]  /*17c70*/  IMAD.X R41, R135.reuse, 0x1, R199, P4 ;  /* 0x0000000187297824 */ /* 0x040fe200020e06c7 */
[C---:B------:R-:W-:Y:S01]  /*17c80*/  IADD3 R142, P4, PT, R132.reuse, R198, RZ ;  /* 0x000000c6848e7210 */ /* 0x040fe20007f9e0ff */
[----:B------:R-:W-:Y:S01]  /*17c90*/  IMAD.X R149, R135, 0x1, R196, P3 ;  /* 0x0000000187957824 */ /* 0x000fe200018e06c4 */
[C---:B------:R-:W-:Y:S01]  /*17ca0*/  IADD3 R4, P3, PT, R132.reuse, R197, RZ ;  /* 0x000000c584047210 */ /* 0x040fe20007f7e0ff */
[----:B------:R-:W-:-:S02]  /*17cb0*/  VIADD R133, R132, UR60 ;  /* 0x0000003c84857c36 */ /* 0x000fc40008000000 */
[C---:B------:R-:W-:Y:S02]  /*17cc0*/  IMAD.X R143, R136.reuse, 0x1, R199, P4 ;  /* 0x00000001888f7824 */ /* 0x040fe400020e06c7 */
[----:B------:R-:W-:Y:S01]  /*17cd0*/  IMAD.X R5, R136, 0x1, R196, P3 ;  /* 0x0000000188057824 */ /* 0x000fe200018e06c4 */
[----:B------:R-:W-:Y:S02]  /*17ce0*/  SHF.R.S32.HI R134, RZ, 0x1f, R133 ;  /* 0x0000001fff867819 */ /* 0x000fe40000011485 */
[----:B------:R-:W-:Y:S01]  /*17cf0*/  STL.64 [R1+0xce0], R142 ;  /* 0x000ce08e01007387 */ /* 0x000fe20000100a00 */
[----:B------:R-:W-:-:S03]  /*17d00*/  VIADD R132, R133, UR60 ;  /* 0x0000003c85847c36 */ /* 0x000fc60008000000 */
[----:B------:R0:W-:Y:S01]  /*17d10*/  STL.64 [R1+0xa60], R4 ;  /* 0x000a600401007387 */ /* 0x0001e20000100a00 */
[C---:B------:R-:W-:Y:S02]  /*17d20*/  IADD3 R144, P3, PT, R133.reuse, R197, RZ ;  /* 0x000000c585907210 */ /* 0x040fe40007f7e0ff */
[----:B------:R-:W-:Y:S02]  /*17d30*/  SHF.R.S32.HI R135, RZ, 0x1f, R132 ;  /* 0x0000001fff877819 */ /* 0x000fe40000011484 */
[----:B0-----:R-:W-:Y:S01]  /*17d40*/  IADD3 R4, P4, PT, R133, R198, RZ ;  /* 0x000000c685047210 */ /* 0x001fe20007f9e0ff */
[----:B------:R-:W-:-:S04]  /*17d50*/  VIADD R133, R132, UR60 ;  /* 0x0000003c84857c36 */ /* 0x000fc80008000000 */
[--C-:B------:R-:W-:Y:S01]  /*17d60*/  IMAD.X R5, R134, 0x1, R199.reuse, P4 ;  /* 0x0000000186057824 */ /* 0x100fe200020e06c7 */
[-C--:B------:R-:W-:Y:S01]  /*17d70*/  IADD3 R174, P4, PT, R132, R198.reuse, RZ ;  /* 0x000000c684ae7210 */ /* 0x080fe20007f9e0ff */
[--C-:B------:R-:W-:Y:S01]  /*17d80*/  IMAD.X R145, R134, 0x1, R196.reuse, P3 ;  /* 0x0000000186917824 */ /* 0x100fe200018e06c4 */
[-C--:B------:R-:W-:Y:S02]  /*17d90*/  IADD3 R172, P3, PT, R132, R197.reuse, RZ ;  /* 0x000000c584ac7210 */ /* 0x080fe40007f7e0ff */
[----:B------:R0:W-:Y:S01]  /*17da0*/  STL.64 [R1+0xa58], R4 ;  /* 0x000a580401007387 */ /* 0x0001e20000100a00 */
[C---:B------:R-:W-:Y:S01]  /*17db0*/  IMAD.X R175, R135.reuse, 0x1, R199, P4 ;  /* 0x0000000187af7824 */ /* 0x040fe200020e06c7 */
[----:B------:R-:W-:Y:S01]  /*17dc0*/  SHF.R.S32.HI R134, RZ, 0x1f, R133 ;  /* 0x0000001fff867819 */ /* 0x000fe20000011485 */
[----:B------:R-:W-:Y:S01]  /*17dd0*/  IMAD.X R173, R135, 0x1, R196, P3 ;  /* 0x0000000187ad7824 */ /* 0x000fe200018e06c4 */
[C---:B------:R-:W-:Y:S01]  /*17de0*/  IADD3 R6, P3, PT, R133.reuse, R197, RZ ;  /* 0x000000c585067210 */ /* 0x040fe20007f7e0ff */
[C---:B------:R-:W-:Y:S01]  /*17df0*/  VIADD R132, R133.reuse, UR60 ;  /* 0x0000003c85847c36 */ /* 0x040fe20008000000 */
[----:B0-----:R-:W-:-:S02]  /*17e00*/  IADD3 R4, P4, PT, R133, R198, RZ ;  /* 0x000000c685047210 */ /* 0x001fc40007f9e0ff */
[----:B------:R-:W-:Y:S03]  /*17e10*/  STL.64 [R1+0xcd8], R172 ;  /* 0x000cd8ac01007387 */ /* 0x000fe60000100a00 */
[C---:B------:R-:W-:Y:S01]  /*17e20*/  IMAD.X R5, R134.reuse, 0x1, R199, P4 ;  /* 0x0000000186057824 */ /* 0x040fe200020e06c7 */
[----:B------:R-:W-:Y:S01]  /*17e30*/  SHF.R.S32.HI R135, RZ, 0x1f, R132 ;  /* 0x0000001fff877819 */ /* 0x000fe20000011484 */
[----:B------:R-:W-:-:S03]  /*17e40*/  IMAD.X R7, R134, 0x1, R196, P3 ;  /* 0x0000000186077824 */ /* 0x000fc600018e06c4 */
[----:B------:R0:W-:Y:S01]  /*17e50*/  STL.64 [R1+0xa38], R4 ;  /* 0x000a380401007387 */ /* 0x0001e20000100a00 */
[C---:B------:R-:W-:Y:S01]  /*17e60*/  IADD3 R138, P4, PT, R132.reuse, R198, RZ ;  /* 0x000000c6848a7210 */ /* 0x040fe20007f9e0ff */
[C---:B------:R-:W-:Y:S01]  /*17e70*/  VIADD R133, R132.reuse, UR60 ;  /* 0x0000003c84857c36 */ /* 0x040fe20008000000 */
[----:B0-----:R-:W-:Y:S01]  /*17e80*/  IADD3 R4, P3, PT, R132, R197, RZ ;  /* 0x000000c584047210 */ /* 0x001fe20007f7e0ff */
[----:B------:R-:W-:Y:S04]  /*17e90*/  STL.64 [R1+0xa40], R6 ;  /* 0x000a400601007387 */ /* 0x000fe80000100a00 */
[C---:B------:R-:W-:Y:S01]  /*17ea0*/  IMAD.X R5, R135.reuse, 0x1, R196, P3 ;  /* 0x0000000187057824 */ /* 0x040fe200018e06c4 */
[----:B------:R-:W-:Y:S01]  /*17eb0*/  SHF.R.S32.HI R134, RZ, 0x1f, R133 ;  /* 0x0000001fff867819 */ /* 0x000fe20000011485 */
[----:B------:R-:W-:-:S03]  /*17ec0*/  IMAD.X R139, R135, 0x1, R199, P4 ;  /* 0x00000001878b7824 */ /* 0x000fc600020e06c7 */
[----:B------:R0:W-:Y:S01]  /*17ed0*/  STL.64 [R1+0xa30], R4 ;  /* 0x000a300401007387 */ /* 0x0001e20000100a00 */
[C---:B------:R-:W-:Y:S01]  /*17ee0*/  VIADD R132, R133.reuse, UR60 ;  /* 0x0000003c85847c36 */ /* 0x040fe20008000000 */
[----:B------:R-:W-:-:S04]  /*17ef0*/  IADD3 R140, P3, PT, R133, R197, RZ ;  /* 0x000000c5858c7210 */ /* 0x000fc80007f7e0ff */
        /* <DEDUP_REMOVED lines=13> */
[----:B0-----:R-:W-:-:S05]  /*17fd0*/  IADD3 R4, P4, PT, R133, R198, RZ ;  /* 0x000000c685047210 */ /* 0x001fca0007f9e0ff */
        /* <DEDUP_REMOVED lines=12> */
[C---:B------:R-:W-:Y:S01]  /*180a0*/  IADD3 R180, P3, PT, R133.reuse, R197, RZ ;  /* 0x000000c585b47210 */ /* 0x040fe20007f7e0ff */
[C---:B------:R-:W-:Y:S01]  /*180b0*/  VIADD R132, R133.reuse, UR60 ;  /* 0x0000003c85847c36 */ /* 0x040fe20008000000 */
[----:B0-----:R-:W-:-:S05]  /*180c0*/  IADD3 R4, P4, PT, R133, R198, RZ ;  /* 0x000000c685047210 */ /* 0x001fca0007f9e0ff */
[C---:B------:R-:W-:Y:S01]  /*180d0*/  IMAD.X R5, R134.reuse, 0x1, R199, P4 ;  /* 0x0000000186057824 */ /* 0x040fe200020e06c7 */
[----:B------:R-:W-:Y:S01]  /*180e0*/  SHF.R.S32.HI R135, RZ, 0x1f, R132 ;  /* 0x0000001fff877819 */ /* 0x000fe20000011484 */
[----:B------:R-:W-:-:S03]  /*180f0*/  IMAD.X R181, R134, 0x1, R196, P3 ;  /* 0x0000000186b57824 */ /* 0x000fc600018e06c4 */
[----:B------:R0:W-:Y:S01]  /*18100*/  STL.64 [R1+0x9f0], R4 ;  /* 0x0009f00401007387 */ /* 0x0001e20000100a00 */
[C---:B------:R-:W-:Y:S01]  /*18110*/  VIADD R133, R132.reuse, UR60 ;  /* 0x0000003c84857c36 */ /* 0x040fe20008000000 */
[C---:B------:R-:W-:Y:S02]  /*18120*/  IADD3 R182, P4, PT, R132.reuse, R198, RZ ;  /* 0x000000c684b67210 */ /* 0x040fe40007f9e0ff */
[----:B0-----:R-:W-:-:S05]  /*18130*/  IADD3 R4, P3, PT, R132, R197, RZ ;  /* 0x000000c584047210 */ /* 0x001fca0007f7e0ff */
[C-C-:B------:R-:W-:Y:S01]  /*18140*/  IMAD.X R5, R135.reuse, 0x1, R196.reuse, P3 ;  /* 0x0000000187057824 */ /* 0x140fe200018e06c4 */
[----:B------:R-:W-:Y:S01]  /*18150*/  SHF.R.S32.HI R134, RZ, 0x1f, R133 ;  /* 0x0000001fff867819 */ /* 0x000fe20000011485 */
[----:B------:R-:W-:Y:S01]  /*18160*/  IMAD.X R183, R135, 0x1, R199, P4 ;  /* 0x0000000187b77824 */ /* 0x000fe200020e06c7 */
[C---:B------:R-:W-:Y:S02]  /*18170*/  IADD3 R6, P3, PT, R133.reuse, R197, RZ ;  /* 0x000000c585067210 */ /* 0x040fe40007f7e0ff */
[----:B------:R0:W-:Y:S01]  /*18180*/  STL.64 [R1+0x9e8], R4 ;  /* 0x0009e80401007387 */ /* 0x0001e20000100a00 */
[C---:B------:R-:W-:Y:S02]  /*18190*/  VIADD R132, R133.reuse, UR60 ;  /* 0x0000003c85847c36 */ /* 0x040fe40008000000 */
[----:B------:R-:W-:Y:S01]  /*181a0*/  IMAD.X R7, R134, 0x1, R196, P3 ;  /* 0x0000000186077824 */ /* 0x000fe200018e06c4 */
[----:B0-----:R-:W-:-:S04]  /*181b0*/  IADD3 R4, P4, PT, R133, R198, RZ ;  /* 0x000000c685047210 */ /* 0x001fc80007f9e0ff */
[----:B------:R-:W-:Y:S01]  /*181c0*/  STL.64 [R1+0x9d8], R6 ;  /* 0x0009d80601007387 */ /* 0x000fe20000100a00 */
[----:B------:R-:W-:Y:S01]  /*181d0*/  IMAD.X R5, R134, 0x1, R199, P4 ;  /* 0x0000000186057824 */ /* 0x000fe200020e06c7 */
[----:B------:R-:W-:-:S04]  /*181e0*/  SHF.R.S32.HI R135, RZ, 0x1f, R132 ;  /* 0x0000001fff877819 */ /* 0x000fc80000011484 */
[----:B------:R0:W-:Y:S01]  /*181f0*/  STL.64 [R1+0x9d0], R4 ;  /* 0x0009d00401007387 */ /* 0x0001e20000100a00 */
[C---:B------:R-:W-:Y:S01]  /*18200*/  VIADD R133, R132.reuse, UR60 ;  /* 0x0000003c84857c36 */ /* 0x040fe20008000000 */
[----:B0-----:R-:W-:-:S05]  /*18210*/  IADD3 R4, P4, PT, R132, R198, RZ ;  /* 0x000000c684047210 */ /* 0x001fca0007f9e0ff */
[C---:B------:R-:W-:Y:S01]  /*18220*/  IMAD.X R5, R135.reuse, 0x1, R199, P4 ;  /* 0x0000000187057824 */ /* 0x040fe200020e06c7 */
[-C--:B------:R-:W-:Y:S02]  /*18230*/  IADD3 R6, P3, PT, R132, R197.reuse, RZ ;  /* 0x000000c584067210 */ /* 0x080fe40007f7e0ff */
[----:B------:R-:W-:Y:S02]  /*18240*/  SHF.R.S32.HI R134, RZ, 0x1f, R133 ;  /* 0x0000001fff867819 */ /* 0x000fe40000011485 */
[----:B------:R0:W-:Y:S01]  /*18250*/  STL.64 [R1+0x9b0], R4 ;  /* 0x0009b00401007387 */ /* 0x0001e20000100a00 */
[----:B------:R-:W-:Y:S01]  /*18260*/  IMAD.X R7, R135, 0x1, R196, P3 ;  /* 0x0000000187077824 */ /* 0x000fe200018e06c4 */
[C---:B------:R-:W-:Y:S01]  /*18270*/  IADD3 R184, P3, PT, R133.reuse, R197, RZ ;  /* 0x000000c585b87210 */ /* 0x040fe20007f7e0ff */
[C---:B------:R-:W-:Y:S01]  /*18280*/  VIADD R132, R133.reuse, UR60 ;  /* 0x0000003c85847c36 */ /* 0x040fe20008000000 */
[----:B0-----:R-:W-:Y:S02]  /*18290*/  IADD3 R4, P4, PT, R133, R198, RZ ;  /* 0x000000c685047210 */ /* 0x001fe40007f9e0ff */
[----:B------:R-:W-:Y:S03]  /*182a0*/  STL.64 [R1+0x9c8], R6 ;  /* 0x0009c80601007387 */ /* 0x000fe60000100a00 */
        /* <DEDUP_REMOVED lines=22> */
[----:B------:R-:W-:Y:S02]  /*18410*/  IADD3 R6, P3, PT, R132, R197, RZ ;  /* 0x000000c584067210 */ /* 0x000fe40007f7e0ff */
[----:B------:R-:W-:Y:S02]  /*18420*/  SHF.R.S32.HI R134, RZ, 0x1f, R133 ;  /* 0x0000001fff867819 */ /* 0x000fe40000011485 */
[----:B------:R0:W-:Y:S01]  /*18430*/  STL.64 [R1+0x980], R4 ;  /* 0x0009800401007387 */ /* 0x0001e20000100a00 */
[----:B------:R-:W-:Y:S02]  /*18440*/  IMAD.X R7, R135, 0x1, R196, P3 ;  /* 0x0000000187077824 */ /* 0x000fe400018e06c4 */
[C---:B------:R-:W-:Y:S01]  /*18450*/  VIADD R132, R133.reuse, UR60 ;  /* 0x0000003c85847c36 */ /* 0x040fe20008000000 */
[----:B0-----:R-:W-:Y:S02]  /*18460*/  IADD3 R4, P4, PT, R133, R198, RZ ;  /* 0x000000c685047210 */ /* 0x001fe40007f9e0ff */
[----:B------:R-:W-:Y:S03]  /*18470*/  STL.64 [R1+0x988], R6 ;  /* 0x0009880601007387 */ /* 0x000fe60000100a00 */
[----:B------:R-:W-:Y:S01]  /*18480*/  IMAD.X R5, R134, 0x1, R199, P4 ;  /* 0x0000000186057824 */ /* 0x000fe200020e06c7 */
[----:B------:R-:W-:-:S04]  /*18490*/  SHF.R.S32.HI R135, RZ, 0x1f, R132 ;  /* 0x0000001fff877819 */ /* 0x000fc80000011484 */
[----:B------:R0:W-:Y:S01]  /*184a0*/  STL.64 [R1+0x970], R4 ;  /* 0x0009700401007387 */ /* 0x0001e20000100a00 */
[----:B------:R-:W-:Y:S01]  /*184b0*/  IADD3 R188, P3, PT, R133, R197, RZ ;  /* 0x000000c585bc7210 */ /* 0x000fe20007f7e0ff */
[C---:B------:R-:W-:Y:S01]  /*184c0*/  VIADD R133, R132.reuse, UR60 ;  /* 0x0000003c84857c36 */ /* 0x040fe20008000000 */
[----:B0-----:R-:W-:-:S03]  /*184d0*/  IADD3 R4, P4, PT, R132, R198, RZ ;  /* 0x000000c684047210 */ /* 0x001fc60007f9e0ff */
[--C-:B------:R-:W-:Y:S02]  /*184e0*/  IMAD.X R189, R134, 0x1, R196.reuse, P3 ;  /* 0x0000000186bd7824 */ /* 0x100fe400018e06c4 */
[C---:B------:R-:W-:Y:S01]  /*184f0*/  IMAD.X R5, R135.reuse, 0x1, R199, P4 ;  /* 0x0000000187057824 */ /* 0x040fe200020e06c7 */
[----:B------:R-:W-:Y:S02]  /*18500*/  IADD3 R6, P3, PT, R132, R197, RZ ;  /* 0x000000c584067210 */ /* 0x000fe40007f7e0ff */
[----:B------:R-:W-:Y:S02]  /*18510*/  SHF.R.S32.HI R134, RZ, 0x1f, R133 ;  /* 0x0000001fff867819 */ /* 0x000fe40000011485 */
[----:B------:R0:W-:Y:S01]  /*18520*/  STL.64 [R1+0x960], R4 ;  /* 0x0009600401007387 */ /* 0x0001e20000100a00 */
[----:B------:R-:W-:Y:S02]  /*18530*/  IMAD.X R7, R135, 0x1, R196, P3 ;  /* 0x0000000187077824 */ /* 0x000fe400018e06c4 */
[C---:B------:R-:W-:Y:S01]  /*18540*/  VIADD R132, R133.reuse, UR60 ;  /* 0x0000003c85847c36 */ /* 0x040fe20008000000 */
[----:B0-----:R-:W-:-:S02]  /*18550*/  IADD3 R4, P4, PT, R133, R198, RZ ;  /* 0x000000c685047210 */ /* 0x001fc40007f9e0ff */
        /* <DEDUP_REMOVED lines=504> */
[-C--:B------:R-:W-:Y:S02]  /*1a4e0*/  IADD3 R6, P3, PT, R132, R197.reuse, RZ ;  /* 0x000000c584067210 */ /* 0x080fe40007f7e0ff */
[----:B------:R-:W-:Y:S02]  /*1a4f0*/  SHF.R.S32.HI R134, RZ, 0x1f, R133 ;  /* 0x0000001fff867819 */ /* 0x000fe40000011485 */
[----:B------:R0:W-:Y:S01]  /*1a500*/  STL.64 [R1+0x520], R4 ;  /* 0x0005200401007387 */ /* 0x0001e20000100a00 */
[----:B------:R-:W-:Y:S01]  /*1a510*/  IMAD.X R7, R135, 0x1, R196, P3 ;  /* 0x0000000187077824 */ /* 0x000fe200018e06c4 */
[C---:B------:R-:W-:Y:S01]  /*1a520*/  IADD3 R130, P3, PT, R133.reuse, R197, RZ ;  /* 0x000000c585827210 */ /* 0x040fe20007f7e0ff */
[C---:B------:R-:W-:Y:S01]  /*1a530*/  VIADD R132, R133.reuse, UR60 ;  /* 0x0000003c85847c36 */ /* 0x040fe20008000000 */
[----:B0-----:R-:W-:-:S02]  /*1a540*/  IADD3 R4, P4, PT, R133, R198, RZ ;  /* 0x000000c685047210 */ /* 0x001fc40007f9e0ff */
[----:B------:R0:W-:Y:S03]  /*1a550*/  STL.64 [R1+0x528], R6 ;  /* 0x0005280601007387 */ /* 0x0001e60000100a00 */
[C---:B------:R-:W-:Y:S01]  /*1a560*/  IMAD.X R5, R134.reuse, 0x1, R199, P4 ;  /* 0x0000000186057824 */ /* 0x040fe200020e06c7 */
[----:B------:R-:W-:Y:S01]  /*1a570*/  SHF.R.S32.HI R135, RZ, 0x1f, R132 ;  /* 0x0000001fff877819 */ /* 0x000fe20000011484 */
[----:B------:R-:W-:-:S03]  /*1a580*/  IMAD.X R131, R134, 0x1, R196, P3 ;  /* 0x0000000186837824 */ /* 0x000fc600018e06c4 */
[----:B------:R2:W-:Y:S01]  /*1a590*/  STL.64 [R1+0x510], R4 ;  /* 0x0005100401007387 */ /* 0x0005e20000100a00 */
[C---:B0-----:R-:W-:Y:S01]  /*1a5a0*/  IADD3 R6, P3, PT, R132.reuse, R197, RZ ;  /* 0x000000c584067210 */ /* 0x041fe20007f7e0ff */
[C---:B------:R-:W-:Y:S01]  /*1a5b0*/  VIADD R133, R132.reuse, UR60 ;  /* 0x0000003c84857c36 */ /* 0x040fe20008000000 */
[----:B--2---:R-:W-:-:S03]  /*1a5c0*/  IADD3 R4, P4, PT, R132, R198, RZ ;  /* 0x000000c684047210 */ /* 0x004fc60007f9e0ff */
[C---:B------:R-:W-:Y:S02]  /*1a5d0*/  IMAD.X R7, R135.reuse, 0x1, R196, P3 ;  /* 0x0000000187077824 */ /* 0x040fe400018e06c4 */
[----:B------:R-:W-:Y:S01]  /*1a5e0*/  IMAD.X R5, R135, 0x1, R199, P4 ;  /* 0x0000000187057824 */ /* 0x000fe200020e06c7 */
[----:B------:R-:W-:-:S04]  /*1a5f0*/  SHF.R.S32.HI R134, RZ, 0x1f, R133 ;  /* 0x0000001fff867819 */ /* 0x000fc80000011485 */
[----:B------:R-:W-:Y:S04]  /*1a600*/  STL.64 [R1+0x500], R4 ;  /* 0x0005000401007387 */ /* 0x000fe80000100a00 */
[----:B------:R0:W-:Y:S01]  /*1a610*/  STL.64 [R1+0x508], R6 ;  /* 0x0005080601007387 */ /* 0x0001e20000100a00 */
[C---:B------:R-:W-:Y:S01]  /*1a620*/  VIADD R132, R133.reuse, UR60 ;  /* 0x0000003c85847c36 */ /* 0x040fe20008000000 */
[C---:B0-----:R-:W-:Y:S02]  /*1a630*/  IADD3 R6, P4, PT, R133.reuse, R198, RZ ;  /* 0x000000c685067210 */ /* 0x041fe40007f9e0ff */
[----:B------:R-:W-:-:S03]  /*1a640*/  IADD3 R4, P3, PT, R133, R197, RZ ;  /* 0x000000c585047210 */ /* 0x000fc60007f7e0ff */
[C---:B------:R-:W-:Y:S01]  /*1a650*/  IMAD.X R7, R134.reuse, 0x1, R199, P4 ;  /* 0x0000000186077824 */ /* 0x040fe200020e06c7 */
[----:B------:R-:W-:Y:S01]  /*1a660*/  SHF.R.S32.HI R135, RZ, 0x1f, R132 ;  /* 0x0000001fff877819 */ /* 0x000fe20000011484 */
[--C-:B------:R-:W-:Y:S01]  /*1a670*/  IMAD.X R5, R134, 0x1, R196.reuse, P3 ;  /* 0x0000000186057824 */ /* 0x100fe200018e06c4 */
[C---:B------:R-:W-:Y:S02]  /*1a680*/  IADD3 R8, P3, PT, R132.reuse, R197, RZ ;  /* 0x000000c584087210 */ /* 0x040fe40007f7e0ff */
[----:B------:R0:W-:Y:S01]  /*1a690*/  STL.64 [R1+0x4f0], R6 ;  /* 0x0004f00601007387 */ /* 0x0001e20000100a00 */
[C---:B------:R-:W-:Y:S02]  /*1a6a0*/  VIADD R133, R132.reuse, UR60 ;  /* 0x0000003c84857c36 */ /* 0x040fe40008000000 */
[----:B------:R-:W-:Y:S01]  /*1a6b0*/  IMAD.X R9, R135, 0x1, R196, P3 ;  /* 0x0000000187097824 */ /* 0x000fe200018e06c4 */
[----:B0-----:R-:W-:-:S05]  /*1a6c0*/  IADD3 R6, P4, PT, R132, R198, RZ ;  /* 0x000000c684067210 */ /* 0x001fca0007f9e0ff */
        /* <DEDUP_REMOVED lines=244> */
[C---:B------:R-:W-:Y:S02]  /*1b610*/  VIADD R132, R133.reuse, UR60 ;  /* 0x0000003c85847c36 */ /* 0x040fe40008000000 */
[----:B------:R-:W-:Y:S01]  /*1b620*/  IMAD.MOV.U32 R172, RZ, RZ, R40 ;  /* 0x000000ffffac7224 */ /* 0x000fe200078e0028 */
[----:B------:R-:W2:Y:S01]  /*1b630*/  LDL.LU.64 R142, [R1+0xa60] ;  /* 0x000a6000018e7983 */ /* 0x000ea20000300a00 */
[C---:B0-----:R-:W-:Y:S02]  /*1b640*/  IADD3 R42, P4, PT, R133.reuse, R198, RZ ;  /* 0x000000c6852a7210 */ /* 0x041fe40007f9e0ff */
[----:B------:R-:W-:-:S03]  /*1b650*/  IADD3 R38, P3, PT, R133, R197, RZ ;  /* 0x000000c585267210 */ /* 0x000fc60007f7e0ff */
[C---:B------:R-:W-:Y:S01]  /*1b660*/  IMAD.X R43, R134.reuse, 0x1, R199, P4 ;  /* 0x00000001862b7824 */ /* 0x040fe200020e06c7 */
[----:B------:R-:W-:Y:S01]  /*1b670*/  SHF.R.S32.HI R135, RZ, 0x1f, R132 ;  /* 0x0000001fff877819 */ /* 0x000fe20000011484 */
[--C-:B------:R-:W-:Y:S01]  /*1b680*/  IMAD.X R39, R134, 0x1, R196.reuse, P3 ;  /* 0x0000000186277824 */ /* 0x100fe200018e06c4 */
[C---:B------:R-:W-:Y:S02]  /*1b690*/  IADD3 R40, P3, PT, R132.reuse, R197, RZ ;  /* 0x000000c584287210 */ /* 0x040fe40007f7e0ff */
[----:B------:R0:W-:Y:S01]  /*1b6a0*/  STL.64 [R1+0x70], R42 ;  /* 0x0000702a01007387 */ /* 0x0001e20000100a00 */
[----:B------:R-:W-:Y:S02]  /*1b6b0*/  VIADD R133, R132, UR60 ;  /* 0x0000003c84857c36 */ /* 0x000fe40008000000 */
[----:B------:R-:W-:Y:S02]  /*1b6c0*/  IMAD.MOV.U32 R173, RZ, RZ, R41 ;  /* 0x000000ffffad7224 */ /* 0x000fe400078e0029 */
[----:B------:R-:W-:Y:S01]  /*1b6d0*/  IMAD.X R41, R135, 0x1, R196, P3 ;  /* 0x0000000187297824 */ /* 0x000fe200018e06c4 */
[----:B------:R-:W-:-:S02]  /*1b6e0*/  SHF.R.S32.HI R134, RZ, 0x1f, R133 ;  /* 0x0000001fff867819 */ /* 0x000fc40000011485 */
[----:B0-----:R-:W-:Y:S01]  /*1b6f0*/  IADD3 R42, P4, PT, R132, R198, RZ ;  /* 0x000000c6842a7210 */ /* 0x001fe20007f9e0ff */
[C---:B------:R-:W-:Y:S01]  /*1b700*/  VIADD R132, R133.reuse, UR60 ;  /* 0x0000003c85847c36 */ /* 0x040fe20008000000 */
[----:B------:R-:W-:-:S03]  /*1b710*/  IADD3 R44, P3, PT, R133, R197, RZ ;  /* 0x000000c5852c7210 */ /* 0x000fc60007f7e0ff */
[--C-:B------:R-:W-:Y:S01]  /*1b720*/  IMAD.X R43, R135, 0x1, R199.reuse, P4 ;  /* 0x00000001872b7824 */ /* 0x100fe200020e06c7 */
[-C--:B------:R-:W-:Y:S01]  /*1b730*/  IADD3 R46, P4, PT, R133, R198.reuse, RZ ;  /* 0x000000c6852e7210 */ /* 0x080fe20007f9e0ff */
[----:B------:R-:W-:Y:S01]  /*1b740*/  IMAD.X R45, R134, 0x1, R196, P3 ;  /* 0x00000001862d7824 */ /* 0x000fe200018e06c4 */
[----:B------:R-:W-:Y:S01]  /*1b750*/  SHF.R.S32.HI R135, RZ, 0x1f, R132 ;  /* 0x0000001fff877819 */ /* 0x000fe20000011484 */
[C---:B------:R-:W-:Y:S01]  /*1b760*/  VIADD R133, R132.reuse, UR60 ;  /* 0x0000003c84857c36 */ /* 0x040fe20008000000 */
[-C--:B------:R-:W-:Y:S01]  /*1b770*/  IADD3 R48, P3, PT, R132, R197.reuse, RZ ;  /* 0x000000c584307210 */ /* 0x080fe20007f7e0ff */
[----:B------:R-:W-:Y:S01]  /*1b780*/  IMAD.X R47, R134, 0x1, R199, P4 ;  /* 0x00000001862f7824 */ /* 0x000fe200020e06c7 */
[-C--:B------:R-:W-:Y:S01]  /*1b790*/  IADD3 R50, P4, PT, R132, R198.reuse, RZ ;  /* 0x000000c684327210 */ /* 0x080fe20007f9e0ff */
[----:B------:R-:W-:Y:S01]  /*1b7a0*/  VIADD R132, R133, UR60 ;  /* 0x0000003c85847c36 */ /* 0x000fe20008000000 */
[----:B------:R-:W-:Y:S01]  /*1b7b0*/  SHF.R.S32.HI R134, RZ, 0x1f, R133 ;  /* 0x0000001fff867819 */ /* 0x000fe20000011485 */
[----:B------:R-:W-:Y:S01]  /*1b7c0*/  IMAD.X R49, R135, 0x1, R196, P3 ;  /* 0x0000000187317824 */ /* 0x000fe200018e06c4 */
        /* <DEDUP_REMOVED lines=48> */
[----:B------:R-:W-:Y:S01]  /*1bad0*/  IADD3 R234, P3, PT, R133, R197, RZ ;  /* 0x000000c585ea7210 */ /* 0x000fe20007f7e0ff */
[----:B------:R-:W-:Y:S01]  /*1bae0*/  IMAD.X R237, R135, 0x1, R199, P4 ;  /* 0x0000000187ed7824 */ /* 0x000fe200020e06c7 */
[----:B------:R-:W-:-:S02]  /*1baf0*/  IADD3 R232, P4, PT, R133, R198, RZ ;  /* 0x000000c685e87210 */ /* 0x000fc40007f9e0ff */
[----:B------:R-:W-:Y:S01]  /*1bb00*/  SHF.R.S32.HI R135, RZ, 0x1f, R132 ;  /* 0x0000001fff877819 */ /* 0x000fe20000011484 */
[----:B------:R-:W-:Y:S01]  /*1bb10*/  IMAD.X R235, R146, 0x1, R196, P3 ;  /* 0x0000000192eb7824 */ /* 0x000fe200018e06c4 */
[----:B------:R-:W-:Y:S01]  /*1bb20*/  IADD3 R230, P3, PT, R132, R197, RZ ;  /* 0x000000c584e67210 */ /* 0x000fe20007f7e0ff */
[----:B------:R-:W-:Y:S01]  /*1bb30*/  IMAD.X R233, R146, 0x1, R199, P4 ;  /* 0x0000000192e97824 */ /* 0x000fe200020e06c7 */
[----:B------:R-:W-:-:S03]  /*1bb40*/  IADD3 R228, P4, PT, R132, R198, RZ ;  /* 0x000000c684e47210 */ /* 0x000fc60007f9e0ff */
[C---:B------:R-:W-:Y:S02]  /*1bb50*/  IMAD.X R231, R135.reuse, 0x1, R196, P3 ;  /* 0x0000000187e77824 */ /* 0x040fe400018e06c4 */
[----:B------:R-:W-:Y:S02]  /*1bb60*/  IMAD.X R229, R135, 0x1, R199, P4 ;  /* 0x0000000187e57824 */ /* 0x000fe400020e06c7 */
[----:B------:R-:W2:Y:S01]  /*1bb70*/  LDL.LU R135, [R1+0xa70] ;  /* 0x000a700001877983 */ /* 0x000ea20000300800 */
[----:B------:R-:W-:-:S04]  /*1bb80*/  VIADD R134, R132, UR60 ;  /* 0x0000003c84867c36 */ /* 0x000fc80008000000 */
[C---:B------:R-:W-:Y:S01]  /*1bb90*/  VIADD R133, R134.reuse, UR60 ;  /* 0x0000003c86857c36 */ /* 0x040fe20008000000 */
[----:B------:R-:W-:Y:S02]  /*1bba0*/  SHF.R.S32.HI R146, RZ, 0x1f, R134 ;  /* 0x0000001fff927819 */ /* 0x000fe40000011486 */
[CC--:B------:R-:W-:Y:S02]  /*1bbb0*/  IADD3 R226, P3, PT, R134.reuse, R197.reuse, RZ ;  /* 0x000000c586e27210 */ /* 0x0c0fe40007f7e0ff */
[-C--:B------:R-:W-:Y:S01]  /*1bbc0*/  IADD3 R224, P4, PT, R134, R198.reuse, RZ ;  /* 0x000000c686e07210 */ /* 0x080fe20007f9e0ff */
[C---:B------:R-:W-:Y:S01]  /*1bbd0*/  VIADD R132, R133.reuse, UR60 ;  /* 0x0000003c85847c36 */ /* 0x040fe20008000000 */
[----:B------:R-:W-:Y:S01]  /*1bbe0*/  SHF.R.S32.HI R134, RZ, 0x1f, R133 ;  /* 0x0000001fff867819 */ /* 0x000fe20000011485 */
[C---:B------:R-:W-:Y:S01]  /*1bbf0*/  IMAD.X R227, R146.reuse, 0x1, R196, P3 ;  /* 0x0000000192e37824 */ /* 0x040fe200018e06c4 */
[CC--:B------:R-:W-:Y:S01]  /*1bc00*/  IADD3 R222, P3, PT, R133.reuse, R197.reuse, RZ ;  /* 0x000000c585de7210 */ /* 0x0c0fe20007f7e0ff */
[--C-:B------:R-:W-:Y:S01]  /*1bc10*/  IMAD.X R225, R146, 0x1, R199.reuse, P4 ;  /* 0x0000000192e17824 */ /* 0x100fe200020e06c7 */
[-C--:B------:R-:W-:Y:S01]  /*1bc20*/  IADD3 R220, P4, PT, R133, R198.reuse, RZ ;  /* 0x000000c685dc7210 */ /* 0x080fe20007f9e0ff */
[----:B------:R-:W-:Y:S01]  /*1bc30*/  VIADD R212, R132, UR60 ;  /* 0x0000003c84d47c36 */ /* 0x000fe20008000000 */
[----:B------:R-:W-:Y:S01]  /*1bc40*/  SHF.R.S32.HI R133, RZ, 0x1f, R132 ;  /* 0x0000001fff857819 */ /* 0x000fe20000011484 */
[----:B------:R-:W-:Y:S01]  /*1bc50*/  IMAD.X R223, R134, 0x1, R196, P3 ;  /* 0x0000000186df7824 */ /* 0x000fe200018e06c4 */
[-C--:B------:R-:W-:Y:S01]  /*1bc60*/  IADD3 R218, P3, PT, R132, R197.reuse, RZ ;  /* 0x000000c584da7210 */ /* 0x080fe20007f7e0ff */
[--C-:B------:R-:W-:Y:S01]  /*1bc70*/  IMAD.X R221, R134, 0x1, R199.reuse, P4 ;  /* 0x0000000186dd7824 */ /* 0x100fe200020e06c7 */
        /* <DEDUP_REMOVED lines=24> */
[----:B------:R-:W-:Y:S01]  /*1be00*/  IADD3 R200, P4, PT, R200, R198, RZ ;  /* 0x000000c6c8c87210 */ /* 0x000fe20007f9e0ff */
[C---:B------:R-:W-:Y:S01]  /*1be10*/  VIADD R162, R166.reuse, UR60 ;  /* 0x0000003ca6a27c36 */ /* 0x040fe20008000000 */
[----:B------:R-:W-:Y:S01]  /*1be20*/  SHF.R.S32.HI R132, RZ, 0x1f, R166 ;  /* 0x0000001fff847819 */ /* 0x000fe200000114a6 */
[C---:B------:R-:W-:Y:S01]  /*1be30*/  IMAD.X R203, R133.reuse, 0x1, R196, P3 ;  /* 0x0000000185cb7824 */ /* 0x040fe200018e06c4 */
[----:B------:R-:W-:Y:S01]  /*1be40*/  IADD3 R168, P3, PT, R166, R197, RZ ;  /* 0x000000c5a6a87210 */ /* 0x000fe20007f7e0ff */
[----:B------:R-:W-:Y:S01]  /*1be50*/  IMAD.X R201, R133, 0x1, R199, P4 ;  /* 0x0000000185c97824 */ /* 0x000fe200020e06c7 */
[----:B------:R-:W-:Y:S01]  /*1be60*/  SHF.R.S32.HI R133, RZ, 0x1f, R162 ;  /* 0x0000001fff857819 */ /* 0x000fe200000114a2 */
[----:B------:R-:W-:-:S02]  /*1be70*/  VIADD R158, R162, UR60 ;  /* 0x0000003ca29e7c36 */ /* 0x000fc40008000000 */
[----:B------:R-:W-:Y:S01]  /*1be80*/  IMAD.X R169, R132, 0x1, R196, P3 ;  /* 0x0000000184a97824 */ /* 0x000fe200018e06c4 */
[-C--:B------:R-:W-:Y:S02]  /*1be90*/  IADD3 R164, P3, PT, R162, R197.reuse, RZ ;  /* 0x000000c5a2a47210 */ /* 0x080fe40007f7e0ff */
[-C--:B------:R-:W-:Y:S01]  /*1bea0*/  IADD3 R166, P4, PT, R166, R198.reuse, RZ ;  /* 0x000000c6a6a67210 */ /* 0x080fe20007f9e0ff */
[C---:B------:R-:W-:Y:S01]  /*1beb0*/  VIADD R154, R158.reuse, UR60 ;  /* 0x0000003c9e9a7c36 */ /* 0x040fe20008000000 */
[----:B------:R-:W-:Y:S01]  /*1bec0*/  SHF.R.S32.HI R134, RZ, 0x1f, R158 ;  /* 0x0000001fff867819 */ /* 0x000fe2000001149e */
[C---:B------:R-:W-:Y:S01]  /*1bed0*/  IMAD.X R165, R133.reuse, 0x1, R196, P3 ;  /* 0x0000000185a57824 */ /* 0x040fe200018e06c4 */
[-C--:B------:R-:W-:Y:S01]  /*1bee0*/  IADD3 R160, P3, PT, R158, R197.reuse, RZ ;  /* 0x000000c59ea07210 */ /* 0x080fe20007f7e0ff */
[--C-:B------:R-:W-:Y:S01]  /*1bef0*/  IMAD.X R167, R132, 0x1, R199.reuse, P4 ;  /* 0x0000000184a77824 */ /* 0x100fe200020e06c7 */
[-C--:B------:R-:W-:Y:S02]  /*1bf00*/  IADD3 R162, P4, PT, R162, R198.reuse, RZ ;  /* 0x000000c6a2a27210 */ /* 0x080fe40007f9e0ff */
[----:B------:R-:W-:Y:S01]  /*1bf10*/  SHF.R.S32.HI R132, RZ, 0x1f, R154 ;  /* 0x0000001fff847819 */ /* 0x000fe2000001149a */
[----:B------:R-:W-:Y:S01]  /*1bf20*/  IMAD.X R161, R134, 0x1, R196, P3 ;  /* 0x0000000186a17824 */ /* 0x000fe200018e06c4 */
[----:B------:R-:W-:Y:S01]  /*1bf30*/  IADD3 R156, P3, PT, R154, R197, RZ ;  /* 0x000000c59a9c7210 */ /* 0x000fe20007f7e0ff */
[----:B------:R-:W-:Y:S01]  /*1bf40*/  IMAD.X R163, R133, 0x1, R199, P4 ;  /* 0x0000000185a37824 */ /* 0x000fe200020e06c7 */
[----:B------:R-:W-:Y:S01]  /*1bf50*/  IADD3 R158, P4, PT, R158, R198, RZ ;  /* 0x000000c69e9e7210 */ /* 0x000fe20007f9e0ff */
[----:B------:R-:W-:-:S02]  /*1bf60*/  VIADD R150, R154, UR60 ;  /* 0x0000003c9a967c36 */ /* 0x000fc40008000000 */
[----:B------:R-:W-:Y:S01]  /*1bf70*/  IMAD.X R157, R132, 0x1, R196, P3 ;  /* 0x00000001849d7824 */ /* 0x000fe200018e06c4 */
[----:B----4-:R-:W-:Y:S01]  /*1bf80*/  ISETP.LT.AND P3, PT, R2, UR43, !P6 ;  /* 0x0000002b02007c0c */ /* 0x010fe2000f761270 */
[----:B------:R-:W-:Y:S01]  /*1bf90*/  IMAD.X R159, R134, 0x1, R199, P4 ;  /* 0x00000001869f7824 */ /* 0x000fe200020e06c7 */
[----:B------:R-:W-:Y:S01]  /*1bfa0*/  IADD3 R154, P4, PT, R154, R198, RZ ;  /* 0x000000c69a9a7210 */ /* 0x000fe20007f9e0ff */
[----:B------:R-:W0:Y:S01]  /*1bfb0*/  LDCU UR43, c[0x0][0x398] ;  /* 0x00007300ff2b77ac */ /* 0x000e220008000800 */
[----:B------:R-:W-:-:S03]  /*1bfc0*/  SHF.R.S32.HI R134, RZ, 0x1f, R150 ;  /* 0x0000001fff867819 */ /* 0x000fc60000011496 */
[--C-:B------:R-:W-:Y:S01]  /*1bfd0*/  IMAD.X R155, R132, 0x1, R199.reuse, P4 ;  /* 0x00000001849b7824 */ /* 0x100fe200020e06c7 */
[----:B------:R-:W-:Y:S01]  /*1bfe0*/  IADD3 R152, P4, PT, R150, R197, RZ ;  /* 0x000000c596987210 */ /* 0x000fe20007f9e0ff */
[----:B------:R-:W-:Y:S02]  /*1bff0*/  VIADD R132, R0, 0x66 ;  /* 0x0000006600847836 */ /* 0x000fe40000000000 */
[----:B------:R-:W-:Y:S02]  /*1c000*/  VIADD R146, R150, UR60 ;  /* 0x0000003c96927c36 */ /* 0x000fe40008000000 */
[----:B------:R-:W-:Y:S01]  /*1c010*/  IMAD.X R153, R134, 0x1, R196, P4 ;  /* 0x0000000186997824 */ /* 0x000fe200020e06c4 */
[----:B------:R-:W-:Y:S02]  /*1c020*/  IADD3 R150, P4, PT, R150, R198, RZ ;  /* 0x000000c696967210 */ /* 0x000fe40007f9e0ff */
[----:B------:R-:W-:Y:S01]  /*1c030*/  ISETP.GE.AND P5, PT, R132, UR42, PT ;  /* 0x0000002a84007c0c */ /* 0x000fe2000bfa6270 */
[----:B------:R-:W4:Y:S01]  /*1c040*/  LDCU UR42, c[0x0][0x39c] ;  /* 0x00007380ff2a77ac */ /* 0x000f220008000800 */
[----:B------:R-:W-:Y:S01]  /*1c050*/  ISETP.LT.AND P6, PT, R3, UR50, !P6 ;  /* 0x0000003203007c0c */ /* 0x000fe2000f7c1270 */
[----:B------:R-:W-:Y:S01]  /*1c060*/  IMAD.X R151, R134, 0x1, R199, P4 ;  /* 0x0000000186977824 */ /* 0x000fe200020e06c7 */
[----:B0-----:R-:W-:Y:S01]  /*1c070*/  ISETP.LT.AND P4, PT, R2, UR43, !P5 ;  /* 0x0000002b02007c0c */ /* 0x001fe2000ef81270 */
[----:B------:R-:W0:Y:S01]  /*1c080*/  LDCU UR50, c[0x0][0x398] ;  /* 0x00007300ff3277ac */ /* 0x000e220008000800 */
[----:B------:R-:W-:-:S02]  /*1c090*/  PRMT R133, R147, 0x9910, RZ ;  /* 0x0000991093857816 */ /* 0x000fc400000000ff */
[----:B------:R-:W-:Y:S01]  /*1c0a0*/  PRMT R134, R252, 0x9910, RZ ;  /* 0x00009910fc867816 */ /* 0x000fe200000000ff */
[----:B------:R-:W0:Y:S01]  /*1c0b0*/  LDCU UR43, c[0x0][0x39c] ;  /* 0x00007380ff2b77ac */ /* 0x000e220008000800 */
[----:B------:R-:W-:Y:S02]  /*1c0c0*/  SHF.R.S32.HI R132, RZ, 0x8, R133 ;  /* 0x00000008ff847819 */ /* 0x000fe40000011485 */
[----:B------:R-:W-:-:S03]  /*1c0d0*/  SHF.R.S32.HI R134, RZ, 0x8, R134 ;  /* 0x00000008ff867819 */ /* 0x000fc60000011486 */
[----:B------:R-:W-:Y:S04]  /*1c0e0*/  @P3 STG.E.U8 desc[UR24][R148.64], R132 ;  /* 0x0000008494003986 */ /* 0x000fe8000c101118 */
[----:B------:R0:W-:Y:S04]  /*1c0f0*/  @P6 STG.E.U8 desc[UR24][R172.64], R134 ;  /* 0x00000086ac006986 */ /* 0x0001e8000c101118 */
[----:B0-----:R-:W3:Y:S04]  /*1c100*/  LDL.LU.64 R172, [R1+0xa58] ;  /* 0x000a580001ac7983 */ /* 0x001ee80000300a00 */
[----:B--2---:R0:W-:Y:S04]  /*1c110*/  @P4 STG.E.U8 desc[UR24][R142.64], R135 ;  /* 0x000000878e004986 */ /* 0x0041e8000c101118 */
[----:B0-----:R-:W2:Y:S01]  /*1c120*/  LDL.LU.64 R142, [R1+0xce0] ;  /* 0x000ce000018e7983 */ /* 0x001ea20000300a00 */
[----:B------:R-:W-:Y:S01]  /*1c130*/  ISETP.LT.AND P5, PT, R3, UR55, !P5 ;  /* 0x0000003703007c0c */ /* 0x000fe2000efa1270 */
[----:B------:R-:W-:Y:S01]  /*1c140*/  VIADD R132, R0, 0x67 ;  /* 0x0000006700847836 */ /* 0x000fe20000000000 */
[----:B------:R-:W-:Y:S01]  /*1c150*/  SHF.R.S32.HI R133, RZ, 0x1f, R146 ;  /* 0x0000001fff857819 */ /* 0x000fe20000011492 */
[----:B------:R-:W3:Y:S01]  /*1c160*/  LDL.LU R252, [R1+0x3ac] ;  /* 0x0003ac0001fc7983 */ /* 0x000ee20000300800 */
[----:B------:R-:W-:Y:S01]  /*1c170*/  IADD3 R148, P3, PT, R146, R197, RZ ;  /* 0x000000c592947210 */ /* 0x000fe20007f7e0ff */
[----:B------:R-:W0:Y:S01]  /*1c180*/  LDCU UR55, c[0x0][0x398] ;  /* 0x00007300ff3777ac */ /* 0x000e220008000800 */
[----:B------:R-:W-:-:S03]  /*1c190*/  PRMT R134, R135, 0x9910, RZ ;  /* 0x0000991087867816 */ /* 0x000fc600000000ff */
[----:B------:R-:W-:Y:S01]  /*1c1a0*/  IMAD.X R149, R133, 0x1, R196, P3 ;  /* 0x0000000185957824 */ /* 0x000fe200018e06c4 */
[----:B------:R-:W-:Y:S01]  /*1c1b0*/  ISETP.GE.AND P3, PT, R132, UR44, PT ;  /* 0x0000002c84007c0c */ /* 0x000fe2000bf66270 */
[----:B------:R-:W-:Y:S01]  /*1c1c0*/  VIADD R132, R0, 0x68 ;  /* 0x0000006800847836 */ /* 0x000fe20000000000 */
[----:B------:R-:W-:Y:S01]  /*1c1d0*/  PRMT R135, R170, 0x9910, RZ ;  /* 0x00009910aa877816 */ /* 0x000fe200000000ff */
[----:B------:R-:W0:Y:S01]  /*1c1e0*/  LDCU UR44, c[0x0][0x39c] ;  /* 0x00007380ff2c77ac */ /* 0x000e220008000800 */
[----:B------:R-:W-:Y:S02]  /*1c1f0*/  ISETP.LT.AND P6, PT, R2, UR65, !P3 ;  /* 0x0000004102007c0c */ /* 0x000fe4000dfc1270 */
[----:B------:R-:W-:Y:S01]  /*1c200*/  ISETP.GE.AND P4, PT, R132, UR45, PT ;  /* 0x0000002d84007c0c */ /* 0x000fe2000bf86270 */
[----:B------:R-:W-:Y:S01]  /*1c210*/  IMAD.MOV.U32 R132, RZ, RZ, R134 ;  /* 0x000000ffff847224 */ /* 0x000fe200078e0086 */
[----:B------:R-:W-:Y:S01]  /*1c220*/  ISETP.LT.AND P3, PT, R3, UR50, !P3 ;  /* 0x0000003203007c0c */ /* 0x000fe2000df61270 */
[----:B------:R-:W3:Y:S01]  /*1c230*/  LDL.LU R134, [R1+0x3a4] ;  /* 0x0003a40001867983 */ /* 0x000ee20000300800 */
[----:B------:R-:W-:Y:S01]  /*1c240*/  SHF.R.S32.HI R135, RZ, 0x8, R135 ;  /* 0x00000008ff877819 */ /* 0x000fe20000011487 */
[----:B------:R-:W0:Y:S01]  /*1c250*/  LDCU UR65, c[0x0][0x398] ;  /* 0x00007300ff4177ac */ /* 0x000e220008000800 */
[----:B------:R-:W-:Y:S01]  /*1c260*/  SHF.R.S32.HI R132, RZ, 0x8, R132 ;  /* 0x00000008ff847819 */ /* 0x000fe20000011484 */
[----:B------:R-:W0:Y:S01]  /*1c270*/  LDCU UR50, c[0x0][0x398] ;  /* 0x00007300ff3277ac */ /* 0x000e220008000800 */
[----:B------:R-:W0:Y:S01]  /*1c280*/  LDCU UR45, c[0x0][0x39c] ;  /* 0x00007380ff2d77ac */ /* 0x000e220008000800 */
[----:B--2---:R2:W-:Y:S02]  /*1c290*/  @P5 STG.E.U8 desc[UR24][R142.64], R170 ;  /* 0x000000aa8e005986 */ /* 0x0045e4000c101118 */
[C---:B--2---:R-:W-:Y:S01]  /*1c2a0*/  VIADD R142, R146.reuse, UR60 ;  /* 0x0000003c928e7c36 */ /* 0x044fe20008000000 */
[----:B------:R-:W-:Y:S01]  /*1c2b0*/  IADD3 R146, P5, PT, R146, R198, RZ ;  /* 0x000000c692927210 */ /* 0x000fe20007fbe0ff */
[----:B------:R-:W2:Y:S04]  /*1c2c0*/  LDL.LU R143, [R1+0x3a8] ;  /* 0x0003a800018f7983 */ /* 0x000ea80000300800 */
[----:B------:R-:W-:Y:S01]  /*1c2d0*/  IMAD.X R147, R133, 0x1, R199, P5 ;  /* 0x0000000185937824 */ /* 0x000fe200028e06c7 */
[----:B------:R-:W-:Y:S01]  /*1c2e0*/  @P6 STG.E.U8 desc[UR24][R144.64], R132 ;  /* 0x0000008490006986 */ /* 0x000fe2000c101118 */
[----:B------:R-:W-:-:S03]  /*1c2f0*/  VIADD R133, R0, 0x69 ;  /* 0x0000006900857836 */ /* 0x000fc60000000000 */
[----:B------:R-:W2:Y:S02]  /*1c300*/  LDL.LU.64 R170, [R1+0xa38] ;  /* 0x000a380001aa7983 */ /* 0x000ea40000300a00 */
[----:B------:R-:W-:Y:S01]  /*1c310*/  ISETP.GE.AND P6, PT, R133, UR46, PT ;  /* 0x0000002e85007c0c */ /* 0x000fe2000bfc6270 */
[----:B------:R-:W0:Y:S01]  /*1c320*/  LDCU UR46, c[0x0][0x39c] ;  /* 0x00007380ff2e77ac */ /* 0x000e220008000800 */
[----:B------:R-:W2:Y:S04]  /*1c330*/  LDL.LU R133, [R1+0x3a0] ;  /* 0x0003a00001857983 */ /* 0x000ea80000300800 */
[----:B---3--:R3:W-:Y:S04]  /*1c340*/  @P3 STG.E.U8 desc[UR24][R172.64], R135 ;  /* 0x00000087ac003986 */ /* 0x0087e8000c101118 */
[----:B---3--:R-:W3:Y:S01]  /*1c350*/  LDL.LU.64 R172, [R1+0xcd8] ;  /* 0x000cd80001ac7983 */ /* 0x008ee20000300a00 */
[----:B------:R-:W-:-:S02]  /*1c360*/  SHF.R.S32.HI R132, RZ, 0x1f, R142 ;  /* 0x0000001fff847819 */ /* 0x000fc4000001148e */
[----:B------:R-:W-:-:S05]  /*1c370*/  IADD3 R144, P5, PT, R142, R197, RZ ;  /* 0x000000c58e907210 */ /* 0x000fca0007fbe0ff */
[----:B------:R-:W-:Y:S01]  /*1c380*/  IMAD.X R145, R132, 0x1, R196, P5 ;  /* 0x0000000184917824 */ /* 0x000fe200028e06c4 */
[----:B0-----:R-:W-:Y:S01]  /*1c390*/  ISETP.LT.AND P5, PT, R2, UR55, !P4 ;  /* 0x0000003702007c0c */ /* 0x001fe2000e7a1270 */
[----:B------:R-:W0:Y:S01]  /*1c3a0*/  LDCU UR55, c[0x0][0x398] ;  /* 0x00007300ff3777ac */ /* 0x000e220008000800 */
[----:B--2---:R-:W-:-:S11]  /*1c3b0*/  F2FP.SATFINITE.E5M2.F32.PACK_AB_MERGE_C R134, R134, R133, RZ ;  /* 0x000000858686723e */ /* 0x004fd600048060ff */
[----:B---3--:R2:W-:Y:S04]  /*1c3c0*/  @P5 STG.E.U8 desc[UR24][R172.64], R134 ;  /* 0x00000086ac005986 */ /* 0x0085e8000c101118 */
[----:B--2---:R-:W2:Y:S01]  /*1c3d0*/  LDL.LU.64 R172, [R1+0xcd0] ;  /* 0x000cd00001ac7983 */ /* 0x004ea20000300a00 */
[----:B------:R-:W-:Y:S01]  /*1c3e0*/  ISETP.LT.AND P4, PT, R3, UR65, !P4 ;  /* 0x0000004103007c0c */ /* 0x000fe2000e781270 */
[----:B------:R-:W-:Y:S01]  /*1c3f0*/  VIADD R133, R0, 0x6a ;  /* 0x0000006a00857836 */ /* 0x000fe20000000000 */
[----:B------:R-:W-:Y:S01]  /*1c400*/  PRMT R134, R134, 0x9910, RZ ;  /* 0x0000991086867816 */ /* 0x000fe200000000ff */
[----:B------:R-:W3:Y:S03]  /*1c410*/  LDCU UR65, c[0x0][0x398] ;  /* 0x00007300ff4177ac */ /* 0x000ee60008000800 */
[----:B------:R-:W-:Y:S01]  /*1c420*/  ISETP.GE.AND P3, PT, R133, UR47, PT ;  /* 0x0000002f85007c0c */ /* 0x000fe2000bf66270 */
[----:B------:R-:W-:Y:S01]  /*1c430*/  VIADD R133, R0, 0x6b ;  /* 0x0000006b00857836 */ /* 0x000fe20000000000 */
[----:B------:R-:W-:Y:S01]  /*1c440*/  ISETP.LT.AND P5, PT, R2, UR69, !P6 ;  /* 0x0000004502007c0c */ /* 0x000fe2000f7a1270 */
[----:B------:R-:W0:Y:S01]  /*1c450*/  LDCU UR69, c[0x0][0x398] ;  /* 0x00007300ff4577ac */ /* 0x000e220008000800 */
[----:B--2---:R-:W-:Y:S01]  /*1c460*/  F2FP.SATFINITE.E5M2.F32.PACK_AB_MERGE_C R172, R173, R172, RZ ;  /* 0x000000acadac723e */ /* 0x004fe200048060ff */
[----:B------:R-:W2:Y:S04]  /*1c470*/  LDCU UR47, c[0x0][0x39c] ;  /* 0x00007380ff2f77ac */ /* 0x000ea80008000800 */
[----:B------:R0:W-:Y:S01]  /*1c480*/  @P4 STG.E.U8 desc[UR24][R174.64], R172 ;  /* 0x000000acae004986 */ /* 0x0001e2000c101118 */
[----:B------:R-:W-:Y:S01]  /*1c490*/  ISETP.GE.AND P4, PT, R133, UR48, PT ;  /* 0x0000003085007c0c */ /* 0x000fe2000bf86270 */
[----:B------:R-:W1:Y:S01]  /*1c4a0*/  LDCU UR48, c[0x0][0x39c] ;  /* 0x00007380ff3077ac */ /* 0x000e620008000800 */
[----:B------:R-:W-:Y:S01]  /*1c4b0*/  SHF.R.S32.HI R133, RZ, 0x8, R134 ;  /* 0x00000008ff857819 */ /* 0x000fe20000011486 */
[----:B0-----:R-:W2:Y:S04]  /*1c4c0*/  LDL.LU.64 R174, [R1+0xcc8] ;  /* 0x000cc80001ae7983 */ /* 0x001ea80000300a00 */
[----:B------:R-:W2:Y:S01]  /*1c4d0*/  LDL.LU.64 R134, [R1+0xa40] ;  /* 0x000a400001867983 */ /* 0x000ea20000300a00 */
[----:B------:R-:W-:-:S02]  /*1c4e0*/  PRMT R172, R172, 0x9910, RZ ;  /* 0x00009910acac7816 */ /* 0x000fc400000000ff */
[C---:B------:R-:W-:Y:S01]  /*1c4f0*/  ISETP.LT.AND P6, PT, R3.reuse, UR50, !P6 ;  /* 0x0000003203007c0c */ /* 0x040fe2000f7c1270 */
[----:B------:R-:W0:Y:S01]  /*1c500*/  LDCU UR50, c[0x0][0x398] ;  /* 0x00007300ff3277ac */ /* 0x000e220008000800 */
[----:B--2---:R2:W-:Y:S02]  /*1c510*/  @P5 STG.E.U8 desc[UR24][R134.64], R133 ;  /* 0x0000008586005986 */ /* 0x0045e4000c101118 */
[----:B--2---:R-:W-:Y:S02]  /*1c520*/  IMAD.MOV.U32 R133, RZ, RZ, R172 ;  /* 0x000000ffff857224 */ /* 0x004fe400078e00ac */
[----:B------:R-:W2:Y:S01]  /*1c530*/  LDL.LU.64 R172, [R1+0xa30] ;  /* 0x000a300001ac7983 */ /* 0x000ea20000300a00 */
[----:B------:R-:W-:Y:S01]  /*1c540*/  ISETP.LT.AND P5, PT, R2, UR55, !P3 ;  /* 0x0000003702007c0c */ /* 0x000fe2000dfa1270 */
[----:B------:R-:W0:Y:S01]  /*1c550*/  LDCU UR55, c[0x0][0x398] ;  /* 0x00007300ff3777ac */ /* 0x000e220008000800 */
[----:B---3--:R-:W-:Y:S02]  /*1c560*/  ISETP.LT.AND P3, PT, R3, UR65, !P3 ;  /* 0x0000004103007c0c */ /* 0x008fe4000df61270 */
[----:B------:R-:W-:Y:S01]  /*1c570*/  SHF.R.S32.HI R133, RZ, 0x8, R133 ;  /* 0x00000008ff857819 */ /* 0x000fe20000011485 */
[----:B------:R-:W3:Y:S01]  /*1c580*/  LDCU UR65, c[0x0][0x398] ;  /* 0x00007300ff4177ac */ /* 0x000ee20008000800 */
[----:B------:R-:W-:-:S02]  /*1c590*/  F2FP.SATFINITE.E5M2.F32.PACK_AB_MERGE_C R134, R252, R143, RZ ;  /* 0x0000008ffc86723e */ /* 0x000fc400048060ff */
[----:B------:R-:W-:Y:S01]  /*1c5a0*/  F2FP.SATFINITE.E5M2.F32.PACK_AB_MERGE_C R174, R175, R174, RZ ;  /* 0x000000aeafae723e */ /* 0x000fe200048060ff */
[----:B------:R0:W-:Y:S01]  /*1c5b0*/  @P6 STG.E.U8 desc[UR24][R170.64], R133 ;  /* 0x00000085aa006986 */ /* 0x0001e2000c101118 */
[----:B------:R-:W-:-:S03]  /*1c5c0*/  PRMT R135, R134, 0x9910, RZ ;  /* 0x0000991086877816 */ /* 0x000fc600000000ff */
[----:B0-----:R-:W3:Y:S01]  /*1c5d0*/  LDL.LU.64 R170, [R1+0xa28] ;  /* 0x000a280001aa7983 */ /* 0x001ee20000300a00 */
[----:B------:R-:W-:-:S03]  /*1c5e0*/  VIADD R133, R0, 0x6c ;  /* 0x0000006c00857836 */ /* 0x000fc60000000000 */
[----:B--2---:R0:W-:Y:S04]  /*1c5f0*/  @P5 STG.E.U8 desc[UR24][R172.64], R134 ;  /* 0x00000086ac005986 */ /* 0x0041e8000c101118 */
[----:B------:R2:W-:Y:S04]  /*1c600*/  @P3 STG.E.U8 desc[UR24][R138.64], R174 ;  /* 0x000000ae8a003986 */ /* 0x0005e8000c101118 */
[----:B0-----:R-:W3:Y:S04]  /*1c610*/  LDL.LU R134, [R1+0x3b4] ;  /* 0x0003b40001867983 */ /* 0x001ee80000300800 */
[----:B------:R-:W3:Y:S04]  /*1c620*/  LDL.LU R175, [R1+0x3b8] ;  /* 0x0003b80001af7983 */ /* 0x000ee80000300800 */
[----:B------:R-:W3:Y:S04]  /*1c630*/  LDL.LU R252, [R1+0x3bc] ;  /* 0x0003bc0001fc7983 */ /* 0x000ee80000300800 */
[----:B------:R-:W3:Y:S04]  /*1c640*/  LDL.LU.64 R172, [R1+0xa08] ;  /* 0x000a080001ac7983 */ /* 0x000ee80000300a00 */
[----:B--2---:R-:W3:Y:S01]  /*1c650*/  LDL.LU R139, [R1+0x3b0] ;  /* 0x0003b000018b7983 */ /* 0x004ee20000300800 */
[----:B------:R-:W-:-:S02]  /*1c660*/  ISETP.LT.AND P6, PT, R2, UR69, !P4 ;  /* 0x0000004502007c0c */ /* 0x000fc4000e7c1270 */
[----:B------:R-:W-:Y:S01]  /*1c670*/  ISETP.GE.AND P5, PT, R133, UR49, PT ;  /* 0x0000003185007c0c */ /* 0x000fe2000bfa6270 */
[----:B------:R-:W-:Y:S02]  /*1c680*/  IMAD.MOV.U32 R133, RZ, RZ, R135 ;  /* 0x000000ffff857224 */ /* 0x000fe400078e0087 */
[C---:B------:R-:W-:Y:S01]  /*1c690*/  VIADD R138, R142.reuse, UR60 ;  /* 0x0000003c8e8a7c36 */ /* 0x040fe20008000000 */
[----:B------:R-:W-:Y:S01]  /*1c6a0*/  IADD3 R142, P3, PT, R142, R198, RZ ;  /* 0x000000c68e8e7210 */ /* 0x000fe20007f7e0ff */
[----:B------:R-:W0:Y:S01]  /*1c6b0*/  LDCU UR69, c[0x0][0x398] ;  /* 0x00007300ff4577ac */ /* 0x000e220008000800 */
[----:B------:R-:W-:-:S03]  /*1c6c0*/  SHF.R.S32.HI R133, RZ, 0x8, R133 ;  /* 0x00000008ff857819 */ /* 0x000fc60000011485 */
[----:B------:R-:W-:Y:S01]  /*1c6d0*/  IMAD.X R143, R132, 0x1, R199, P3 ;  /* 0x00000001848f7824 */ /* 0x000fe200018e06c7 */
[----:B------:R-:W-:Y:S01]  /*1c6e0*/  ISETP.LT.AND P4, PT, R3, UR50, !P4 ;  /* 0x0000003203007c0c */ /* 0x000fe2000e781270 */
[----:B------:R2:W-:Y:S01]  /*1c6f0*/  @P6 STG.E.U8 desc[UR24][R140.64], R133 ;  /* 0x000000858c006986 */ /* 0x0005e2000c101118 */
[----:B------:R-:W-:Y:S02]  /*1c700*/  PRMT R135, R174, 0x9910, RZ ;  /* 0x00009910ae877816 */ /* 0x000fe400000000ff */
[----:B---3--:R-:W-:Y:S01]  /*1c710*/  F2FP.SATFINITE.E5M2.F32.PACK_AB_MERGE_C R134, R134, R139, RZ ;  /* 0x0000008b8686723e */ /* 0x008fe200048060ff */
[----:B------:R-:W-:Y:S01]  /*1c720*/  VIADD R132, R0, 0x6d ;  /* 0x0000006d00847836 */ /* 0x000fe20000000000 */
[----:B--2---:R-:W-:Y:S01]  /*1c730*/  SHF.R.S32.HI R133, RZ, 0x1f, R138 ;  /* 0x0000001fff857819 */ /* 0x004fe2000001148a */
[----:B------:R-:W2:Y:S01]  /*1c740*/  LDCU UR49, c[0x0][0x39c] ;  /* 0x00007380ff3177ac */ /* 0x000ea20008000800 */
[----:B------:R-:W-:Y:S01]  /*1c750*/  IADD3 R140, P3, PT, R138, R197, RZ ;  /* 0x000000c58a8c7210 */ /* 0x000fe20007f7e0ff */
[----:B------:R-:W3:Y:S04]  /*1c760*/  LDCU UR50, c[0x0][0x39c] ;  /* 0x00007380ff3277ac */ /* 0x000ee80008000800 */
[----:B------:R-:W-:Y:S01]  /*1c770*/  IMAD.X R141, R133, 0x1, R196, P3 ;  /* 0x00000001858d7824 */ /* 0x000fe200018e06c4 */
[----:B------:R-:W-:Y:S01]  /*1c780*/  ISETP.LT.AND P3, PT, R2, UR55, !P5 ;  /* 0x0000003702007c0c */ /* 0x000fe2000ef61270 */
[----:B------:R-:W0:Y:S01]  /*1c790*/  LDCU UR55, c[0x0][0x398] ;  /* 0x00007300ff3777ac */ /* 0x000e220008000800 */
[----:B------:R-:W-:-:S05]  /*1c7a0*/  SHF.R.S32.HI R135, RZ, 0x8, R135 ;  /* 0x00000008ff877819 */ /* 0x000fca0000011487 */
[----:B------:R0:W-:Y:S06]  /*1c7b0*/  @P4 STG.E.U8 desc[UR24][R170.64], R135 ;  /* 0x00000087aa004986 */ /* 0x0001ec000c101118 */
[----:B------:R1:W-:Y:S04]  /*1c7c0*/  @P3 STG.E.U8 desc[UR24][R176.64], R134 ;  /* 0x00000086b0003986 */ /* 0x0003e8000c101118 */
[----:B0-----:R-:W2:Y:S04]  /*1c7d0*/  LDL.LU.64 R170, [R1+0xa00] ;  /* 0x000a000001aa7983 */ /* 0x001ea80000300a00 */
[----:B-1----:R-:W2:Y:S01]  /*1c7e0*/  LDL.LU.64 R176, [R1+0xcc0] ;  /* 0x000cc00001b07983 */ /* 0x002ea20000300a00 */
[----:B------:R-:W-:Y:S01]  /*1c7f0*/  ISETP.LT.AND P5, PT, R3, UR65, !P5 ;  /* 0x0000004103007c0c */ /* 0x000fe2000efa1270 */
[----:B------:R-:W0:Y:S01]  /*1c800*/  LDCU UR65, c[0x0][0x398] ;  /* 0x00007300ff4177ac */ /* 0x000e220008000800 */
[----:B------:R-:W-:Y:S01]  /*1c810*/  ISETP.GE.AND P6, PT, R132, UR51, PT ;  /* 0x0000003384007c0c */ /* 0x000fe2000bfc6270 */
[----:B------:R-:W-:Y:S01]  /*1c820*/  VIADD R132, R0, 0x6e ;  /* 0x0000006e00847836 */ /* 0x000fe20000000000 */
[----:B------:R-:W-:Y:S01]  /*1c830*/  PRMT R134, R134, 0x9910, RZ ;  /* 0x0000991086867816 */ /* 0x000fe200000000ff */
[----:B------:R-:W1:Y:S03]  /*1c840*/  LDCU UR51, c[0x0][0x39c] ;  /* 0x00007380ff3377ac */ /* 0x000e660008000800 */
[----:B------:R-:W-:Y:S01]  /*1c850*/  ISETP.GE.AND P4, PT, R132, UR52, PT ;  /* 0x0000003484007c0c */ /* 0x000fe2000bf86270 */
[----:B------:R-:W-:Y:S01]  /*1c860*/  VIADD R132, R0, 0x6f ;  /* 0x0000006f00847836 */ /* 0x000fe20000000000 */
        /* <DEDUP_REMOVED lines=8> */
[----:B------:R-:W-:Y:S01]  /*1c8f0*/  ISETP.LT.AND P3, PT, R2, UR69, !P6 ;  /* 0x0000004502007c0c */ /* 0x000fe2000f761270 */
[----:B------:R-:W0:Y:S01]  /*1c900*/  LDCU UR69, c[0x0][0x398] ;  /* 0x00007300ff4577ac */ /* 0x000e220008000800 */
[----:B------:R-:W-:-:S02]  /*1c910*/  PRMT R176, R176, 0x9910, RZ ;  /* 0x00009910b0b07816 */ /* 0x000fc400000000ff */
[C---:B------:R-:W-:Y:S01]  /*1c920*/  ISETP.LT.AND P6, PT, R3.reuse, UR55, !P6 ;  /* 0x0000003703007c0c */ /* 0x040fe2000f7c1270 */
[----:B------:R-:W0:Y:S08]  /*1c930*/  LDCU UR55, c[0x0][0x398] ;  /* 0x00007300ff3777ac */ /* 0x000e300008000800 */
[----:B--2---:R2:W-:Y:S01]  /*1c940*/  @P3 STG.E.U8 desc[UR24][R134.64], R132 ;  /* 0x0000008486003986 */ /* 0x0045e2000c101118 */
[----:B------:R-:W-:Y:S01]  /*1c950*/  ISETP.LT.AND P3, PT, R2, UR65, !P4 ;  /* 0x0000004102007c0c */ /* 0x000fe2000e761270 */
[----:B------:R-:W0:Y:S01]  /*1c960*/  LDCU UR65, c[0x0][0x398] ;  /* 0x00007300ff4177ac */ /* 0x000e220008000800 */
[----:B------:R-:W-:-:S02]  /*1c970*/  ISETP.LT.AND P4, PT, R3, UR71, !P4 ;  /* 0x0000004703007c0c */ /* 0x000fc4000e781270 */
[----:B------:R-:W-:Y:S01]  /*1c980*/  F2FP.SATFINITE.E5M2.F32.PACK_AB_MERGE_C R178, R179, R178, RZ ;  /* 0x000000b2b3b2723e */ /* 0x000fe200048060ff */
[----:B------:R-:W1:Y:S01]  /*1c990*/  LDCU UR71, c[0x0][0x398] ;  /* 0x00007300ff4777ac */ /* 0x000e620008000800 */
[----:B--2---:R-:W-:Y:S01]  /*1c9a0*/  IMAD.MOV.U32 R132, RZ, RZ, R176 ;  /* 0x000000ffff847224 */ /* 0x004fe200078e00b0 */
[----:B------:R-:W-:Y:S01]  /*1c9b0*/  F2FP.SATFINITE.E5M2.F32.PACK_AB_MERGE_C R134, R252, R175, RZ ;  /* 0x000000affc86723e */ /* 0x000fe200048060ff */
[----:B------:R-:W2:Y:S03]  /*1c9c0*/  LDL.LU.64 R176, [R1+0x9f0] ;  /* 0x0009f00001b07983 */ /* 0x000ea60000300a00 */
[----:B------:R-:W-:Y:S01]  /*1c9d0*/  SHF.R.S32.HI R132, RZ, 0x8, R132 ;  /* 0x00000008ff847819 */ /* 0x000fe20000011484 */
[----:B------:R-:W3:Y:S01]  /*1c9e0*/  LDL.LU.64 R174, [R1+0x9e8] ;  /* 0x0009e80001ae7983 */ /* 0x000ee20000300a00 */
[----:B------:R-:W-:-:S03]  /*1c9f0*/  PRMT R135, R134, 0x9910, RZ ;  /* 0x0000991086877816 */ /* 0x000fc600000000ff */
[----:B------:R1:W-:Y:S01]  /*1ca00*/  @P6 STG.E.U8 desc[UR24][R172.64], R132 ;  /* 0x00000084ac006986 */ /* 0x0003e2000c101118 */
[----:B0-----:R-:W-:Y:S01]  /*1ca10*/  ISETP.LT.AND P6, PT, R2, UR69, !P5 ;  /* 0x0000004502007c0c */ /* 0x001fe2000efc1270 */
[----:B------:R-:W0:Y:S02]  /*1ca20*/  LDCU UR69, c[0x0][0x398] ;  /* 0x00007300ff4577ac */ /* 0x000e240008000800 */
[----:B------:R0:W-:Y:S01]  /*1ca30*/  @P3 STG.E.U8 desc[UR24][R170.64], R134 ;  /* 0x00000086aa003986 */ /* 0x0001e2000c101118 */
[----:B-1----:R-:W-:-:S03]  /*1ca40*/  VIADD R132, R0, 0x70 ;  /* 0x0000007000847836 */ /* 0x002fc60000000000 */
[----:B------:R-:W-:Y:S02]  /*1ca50*/  @P4 STG.E.U8 desc[UR24][R136.64], R178 ;  /* 0x000000b288004986 */ /* 0x000fe4000c101118 */
[----:B------:R-:W-:Y:S01]  /*1ca60*/  ISETP.GE.AND P3, PT, R132, UR54, PT ;  /* 0x0000003684007c0c */ /* 0x000fe2000bf66270 */
[----:B------:R-:W-:Y:S02]  /*1ca70*/  IMAD.MOV.U32 R132, RZ, RZ, R135 ;  /* 0x000000ffff847224 */ /* 0x000fe400078e0087 */
[C---:B0-----:R-:W-:Y:S01]  /*1ca80*/  VIADD R134, R138.reuse, UR60 ;  /* 0x0000003c8a867c36 */ /* 0x041fe20008000000 */
[----:B------:R-:W-:Y:S01]  /*1ca90*/  IADD3 R138, P4, PT, R138, R198, RZ ;  /* 0x000000c68a8a7210 */ /* 0x000fe20007f9e0ff */
[----:B------:R-:W3:Y:S01]  /*1caa0*/  LDL.LU R135, [R1+0x3c4] ;  /* 0x0003c40001877983 */ /* 0x000ee20000300800 */
[----:B------:R-:W-:Y:S01]  /*1cab0*/  SHF.R.S32.HI R132, RZ, 0x8, R132 ;  /* 0x00000008ff847819 */ /* 0x000fe20000011484 */
[----:B------:R-:W0:Y:S02]  /*1cac0*/  LDCU UR54, c[0x0][0x39c] ;  /* 0x00007380ff3677ac */ /* 0x000e240008000800 */
[----:B------:R-:W-:-:S02]  /*1cad0*/  IMAD.X R139, R133, 0x1, R199, P4 ;  /* 0x00000001858b7824 */ /* 0x000fc400020e06c7 */
[----:B------:R1:W-:Y:S01]  /*1cae0*/  @P6 STG.E.U8 desc[UR24][R180.64], R132 ;  /* 0x00000084b4006986 */ /* 0x0003e2000c101118 */
[----:B------:R-:W-:Y:S01]  /*1caf0*/  VIADD R133, R0, 0x71 ;  /* 0x0000007100857836 */ /* 0x000fe20000000000 */
[----:B------:R-:W-:-:S04]  /*1cb00*/  PRMT R170, R178, 0x9910, RZ ;  /* 0x00009910b2aa7816 */ /* 0x000fc800000000ff */
[----:B------:R-:W-:Y:S01]  /*1cb10*/  ISETP.GE.AND P6, PT, R133, UR56, PT ;  /* 0x0000003885007c0c */ /* 0x000fe2000bfc6270 */
[----:B------:R-:W0:Y:S01]  /*1cb20*/  LDCU UR56, c[0x0][0x39c] ;  /* 0x00007380ff3877ac */ /* 0x000e220008000800 */
[----:B-1----:R-:W3:Y:S04]  /*1cb30*/  LDL.LU.64 R180, [R1+0xcb0] ;  /* 0x000cb00001b47983 */ /* 0x002ee80000300a00 */
[----:B------:R-:W4:Y:S04]  /*1cb40*/  LDL.LU R252, [R1+0x3c8] ;  /* 0x0003c80001fc7983 */ /* 0x000f280000300800 */
[----:B------:R-:W4:Y:S04]  /*1cb50*/  LDL.LU R171, [R1+0x3cc] ;  /* 0x0003cc0001ab7983 */ /* 0x000f280000300800 */
[----:B------:R-:W4:Y:S04]  /*1cb60*/  LDL.LU.64 R172, [R1+0x9d0] ;  /* 0x0009d00001ac7983 */ /* 0x000f280000300a00 */
[----:B------:R-:W4:Y:S04]  /*1cb70*/  LDL.LU.64 R178, [R1+0x9d8] ;  /* 0x0009d80001b27983 */ /* 0x000f280000300a00 */
[----:B------:R-:W4:Y:S01]  /*1cb80*/  LDL.LU R133, [R1+0x3c0] ;  /* 0x0003c00001857983 */ /* 0x000f220000300800 */
[----:B------:R-:W-:-:S02]  /*1cb90*/  SHF.R.S32.HI R132, RZ, 0x1f, R134 ;  /* 0x0000001fff847819 */ /* 0x000fc40000011486 */
[----:B------:R-:W-:Y:S02]  /*1cba0*/  IADD3 R136, P4, PT, R134, R197, RZ ;  /* 0x000000c586887210 */ /* 0x000fe40007f9e0ff */
[C---:B------:R-:W-:Y:S01]  /*1cbb0*/  ISETP.LT.AND P5, PT, R3.reuse, UR55, !P5 ;  /* 0x0000003703007c0c */ /* 0x040fe2000efa1270 */
[----:B------:R-:W1:Y:S02]  /*1cbc0*/  LDCU UR55, c[0x0][0x39c] ;  /* 0x00007380ff3777ac */ /* 0x000e640008000800 */
[----:B------:R-:W-:Y:S01]  /*1cbd0*/  IMAD.X R137, R132, 0x1, R196, P4 ;  /* 0x0000000184897824 */ /* 0x000fe200020e06c4 */
[----:B------:R-:W-:Y:S01]  /*1cbe0*/  ISETP.LT.AND P4, PT, R2, UR69, !P3 ;  /* 0x0000004502007c0c */ /* 0x000fe2000df81270 */
[----:B------:R-:W0:Y:S01]  /*1cbf0*/  LDCU UR69, c[0x0][0x398] ;  /* 0x00007300ff4577ac */ /* 0x000e220008000800 */
[----:B------:R-:W-:Y:S02]  /*1cc00*/  ISETP.LT.AND P3, PT, R3, UR71, !P3 ;  /* 0x0000004703007c0c */ /* 0x000fe4000df61270 */
[----:B------:R-:W-:Y:S01]  /*1cc10*/  SHF.R.S32.HI R170, RZ, 0x8, R170 ;  /* 0x00000008ffaa7819 */ /* 0x000fe200000114aa */
[----:B------:R-:W0:Y:S04]  /*1cc20*/  LDCU UR71, c[0x0][0x398] ;  /* 0x00007300ff4777ac */ /* 0x000e280008000800 */
[----:B--2---:R2:W-:Y:S04]  /*1cc30*/  @P5 STG.E.U8 desc[UR24][R176.64], R170 ;  /* 0x000000aab0005986 */ /* 0x0045e8000c101118 */
[----:B--2---:R-:W2:Y:S01]  /*1cc40*/  LDL.LU.64 R176, [R1+0x9c8] ;  /* 0x0009c80001b07983 */ /* 0x004ea20000300a00 */
[----:B---3--:R-:W-:-:S02]  /*1cc50*/  F2FP.SATFINITE.E5M2.F32.PACK_AB_MERGE_C R180, R181, R180, RZ ;  /* 0x000000b4b5b4723e */ /* 0x008fc400048060ff */
[----:B----4-:R-:W-:-:S05]  /*1cc60*/  F2FP.SATFINITE.E5M2.F32.PACK_AB_MERGE_C R135, R135, R133, RZ ;  /* 0x000000858787723e */ /* 0x010fca00048060ff */
[----:B------:R3:W-:Y:S04]  /*1cc70*/  @P4 STG.E.U8 desc[UR24][R174.64], R135 ;  /* 0x00000087ae004986 */ /* 0x0007e8000c101118 */
[----:B------:R4:W-:Y:S04]  /*1cc80*/  @P3 STG.E.U8 desc[UR24][R182.64], R180 ;  /* 0x000000b4b6003986 */ /* 0x0009e8000c101118 */
[----:B---3--:R-:W3:Y:S04]  /*1cc90*/  LDL.LU.64 R174, [R1+0x9b0] ;  /* 0x0009b00001ae7983 */ /* 0x008ee80000300a00 */
[----:B----4-:R-:W4:Y:S01]  /*1cca0*/  LDL.LU.64 R182, [R1+0xca8] ;  /* 0x000ca80001b67983 */ /* 0x010f220000300a00 */
[----:B------:R-:W-:Y:S01]  /*1ccb0*/  VIADD R133, R0, 0x72 ;  /* 0x0000007200857836 */ /* 0x000fe20000000000 */
[----:B------:R-:W-:Y:S01]  /*1ccc0*/  ISETP.LT.AND P4, PT, R2, UR65, !P6 ;  /* 0x0000004102007c0c */ /* 0x000fe2000f781270 */
[----:B------:R-:W1:Y:S01]  /*1ccd0*/  LDCU UR65, c[0x0][0x398] ;  /* 0x00007300ff4177ac */ /* 0x000e620008000800 */
[----:B------:R-:W-:Y:S01]  /*1cce0*/  PRMT R135, R135, 0x9910, RZ ;  /* 0x0000991087877816 */ /* 0x000fe200000000ff */
[----:B------:R-:W3:Y:S01]  /*1ccf0*/  LDL.LU R181, [R1+0x3d0] ;  /* 0x0003d00001b57983 */ /* 0x000ee20000300800 */
[----:B------:R-:W-:Y:S01]  /*1cd00*/  ISETP.GE.AND P5, PT, R133, UR57, PT ;  /* 0x0000003985007c0c */ /* 0x000fe2000bfa6270 */
[----:B------:R-:W-:Y:S01]  /*1cd10*/  VIADD R133, R0, 0x73 ;  /* 0x0000007300857836 */ /* 0x000fe20000000000 */
[----:B------:R-:W-:Y:S01]  /*1cd20*/  PRMT R180, R180, 0x9910, RZ ;  /* 0x00009910b4b47816 */ /* 0x000fe200000000ff */
[----:B------:R-:W1:Y:S03]  /*1cd30*/  LDCU UR57, c[0x0][0x39c] ;  /* 0x00007380ff3977ac */ /* 0x000e660008000800 */
[----:B------:R-:W-:Y:S01]  /*1cd40*/  ISETP.GE.AND P3, PT, R133, UR58, PT ;  /* 0x0000003a85007c0c */ /* 0x000fe2000bf66270 */
[----:B------:R-:W1:Y:S01]  /*1cd50*/  LDCU UR58, c[0x0][0x39c] ;  /* 0x00007380ff3a77ac */ /* 0x000e620008000800 */
[----:B------:R-:W-:-:S02]  /*1cd60*/  SHF.R.S32.HI R133, RZ, 0x8, R135 ;  /* 0x00000008ff857819 */ /* 0x000fc40000011487 */
[----:B0-----:R-:W-:Y:S01]  /*1cd70*/  ISETP.LT.AND P6, PT, R3, UR69, !P6 ;  /* 0x0000004503007c0c */ /* 0x001fe2000f7c1270 */
[----:B------:R-:W0:Y:S02]  /*1cd80*/  LDCU UR69, c[0x0][0x398] ;  /* 0x00007300ff4577ac */ /* 0x000e240008000800 */
[----:B------:R1:W-:Y:S01]  /*1cd90*/  @P4 STG.E.U8 desc[UR24][R178.64], R133 ;  /* 0x00000085b2004986 */ /* 0x0003e2000c101118 */
[----:B------:R-:W-:Y:S01]  /*1cda0*/  ISETP.LT.AND P4, PT, R2, UR71, !P5 ;  /* 0x0000004702007c0c */ /* 0x000fe2000ef81270 */
[----:B------:R-:W0:Y:S01]  /*1cdb0*/  LDCU UR71, c[0x0][0x398] ;  /* 0x00007300ff4777ac */ /* 0x000e220008000800 */
[----:B------:R-:W-:Y:S01]  /*1cdc0*/  F2FP.SATFINITE.E5M2.F32.PACK_AB_MERGE_C R135, R171, R252, RZ ;  /* 0x000000fcab87723e */ /* 0x000fe200048060ff */
[----:B-1----:R-:W-:-:S05]  /*1cdd0*/  IMAD.MOV.U32 R133, RZ, RZ, R180 ;  /* 0x000000ffff857224 */ /* 0x002fca00078e00b4 */
[----:B------:R-:W-:Y:S02]  /*1cde0*/  SHF.R.S32.HI R133, RZ, 0x8, R133 ;  /* 0x00000008ff857819 */ /* 0x000fe40000011485 */
[----:B------:R-:W-:-:S03]  /*1cdf0*/  PRMT R170, R135, 0x9910, RZ ;  /* 0x0000991087aa7816 */ /* 0x000fc600000000ff */
[----:B------:R1:W-:Y:S01]  /*1ce00*/  @P6 STG.E.U8 desc[UR24][R172.64], R133 ;  /* 0x00000085ac006986 */ /* 0x0003e2000c101118 */
[----:B------:R-:W-:Y:S01]  /*1ce10*/  ISETP.LT.AND P5, PT, R3, UR73, !P5 ;  /* 0x0000004903007c0c */ /* 0x000fe2000efa1270 */
[----:B------:R-:W0:Y:S01]  /*1ce20*/  LDCU UR73, c[0x0][0x398] ;  /* 0x00007300ff4977ac */ /* 0x000e220008000800 */
[----:B------:R-:W-:Y:S01]  /*1ce30*/  ISETP.LT.AND P6, PT, R2, UR65, !P3 ;  /* 0x0000004102007c0c */ /* 0x000fe2000dfc1270 */
[C---:B-1----:R-:W-:Y:S01]  /*1ce40*/  VIADD R133, R0.reuse, 0x74 ;  /* 0x0000007400857836 */ /* 0x042fe20000000000 */
[----:B------:R-:W5:Y:S01]  /*1ce50*/  LDL.LU R173, [R1+0x3d4] ;  /* 0x0003d40001ad7983 */ /* 0x000f620000300800 */
[----:B------:R-:W1:Y:S03]  /*1ce60*/  LDCU UR65, c[0x0][0x398] ;  /* 0x00007300ff4177ac */ /* 0x000e660008000800 */
[----:B------:R-:W5:Y:S04]  /*1ce70*/  LDL.LU.64 R178, [R1+0x9b8] ;  /* 0x0009b80001b27983 */ /* 0x000f680000300a00 */
[----:B--2---:R2:W-:Y:S01]  /*1ce80*/  @P4 STG.E.U8 desc[UR24][R176.64], R135 ;  /* 0x00000087b0004986 */ /* 0x0045e2000c101118 */
[----:B------:R-:W-:Y:S01]  /*1ce90*/  ISETP.GE.AND P4, PT, R133, UR59, PT ;  /* 0x0000003b85007c0c */ /* 0x000fe2000bf86270 */
[----:B------:R-:W-:Y:S01]  /*1cea0*/  IMAD.MOV.U32 R133, RZ, RZ, R170 ;  /* 0x000000ffff857224 */ /* 0x000fe200078e00aa */
[----:B----4-:R-:W-:Y:S01]  /*1ceb0*/  F2FP.SATFINITE.E5M2.F32.PACK_AB_MERGE_C R182, R183, R182, RZ ;  /* 0x000000b6b7b6723e */ /* 0x010fe200048060ff */
[----:B--2---:R-:W2:Y:S03]  /*1cec0*/  LDL.LU.64 R176, [R1+0x9a8] ;  /* 0x0009a80001b07983 */ /* 0x004ea60000300a00 */
[----:B------:R-:W-:Y:S01]  /*1ced0*/  SHF.R.S32.HI R133, RZ, 0x8, R133 ;  /* 0x00000008ff857819 */ /* 0x000fe20000011485 */
[----:B------:R-:W-:Y:S01]  /*1cee0*/  VIADD R172, R0, 0x75 ;  /* 0x0000007500ac7836 */ /* 0x000fe20000000000 */
[----:B0-----:R-:W-:Y:S01]  /*1cef0*/  ISETP.LT.AND P3, PT, R3, UR69, !P3 ;  /* 0x0000004503007c0c */ /* 0x001fe2000df61270 */
[----:B---3--:R-:W-:Y:S01]  /*1cf00*/  @P5 STG.E.U8 desc[UR24][R174.64], R182 ;  /* 0x000000b6ae005986 */ /* 0x008fe2000c101118 */
[----:B-----5:R-:W-:-:S03]  /*1cf10*/  F2FP.SATFINITE.E5M2.F32.PACK_AB_MERGE_C R173, R173, R181, RZ ;  /* 0x000000b5adad723e */ /* 0x020fc600048060ff */
[----:B------:R0:W-:Y:S01]  /*1cf20*/  @P6 STG.E.U8 desc[UR24][R184.64], R133 ;  /* 0x00000085b8006986 */ /* 0x0001e2000c101118 */
[----:B------:R-:W-:Y:S01]  /*1cf30*/  VIADD R170, R134, UR60 ;  /* 0x0000003c86aa7c36 */ /* 0x000fe20008000000 */
[----:B------:R-:W3:Y:S01]  /*1cf40*/  LDCU UR69, c[0x0][0x398] ;  /* 0x00007300ff4577ac */ /* 0x000ee20008000800 */
[----:B------:R-:W4:Y:S01]  /*1cf50*/  LDCU UR59, c[0x0][0x39c] ;  /* 0x00007380ff3b77ac */ /* 0x000f220008000800 */
[----:B0-----:R-:W5:Y:S01]  /*1cf60*/  LDL.LU.64 R184, [R1+0xca0] ;  /* 0x000ca00001b87983 */ /* 0x001f620000300a00 */
[----:B------:R-:W-:Y:S01]  /*1cf70*/  PRMT R174, R182, 0x9910, RZ ;  /* 0x00009910b6ae7816 */ /* 0x000fe200000000ff */
[----:B------:R-:W0:Y:S02]  /*1cf80*/  LDCU UR60, c[0x0][0x39c] ;  /* 0x00007380ff3c77ac */ /* 0x000e240008000800 */
[----:B------:R-:W3:Y:S04]  /*1cf90*/  LDL.LU R175, [R1+0x3d8] ;  /* 0x0003d80001af7983 */ /* 0x000ee80000300800 */
[----:B------:R-:W3:Y:S04]  /*1cfa0*/  LDL.LU R252, [R1+0x3dc] ;  /* 0x0003dc0001fc7983 */ /* 0x000ee80000300800 */
[----:B------:R-:W3:Y:S01]  /*1cfb0*/  LDL.LU.64 R182, [R1+0x998] ;  /* 0x0009980001b67983 */ /* 0x000ee20000300a00 */
[----:B------:R-:W-:Y:S01]  /*1cfc0*/  ISETP.LT.AND P6, PT, R2, UR71, !P4 ;  /* 0x0000004702007c0c */ /* 0x000fe2000e7c1270 */
[----:B------:R-:W0:Y:S01]  /*1cfd0*/  LDCU UR71, c[0x0][0x398] ;  /* 0x00007300ff4777ac */ /* 0x000e220008000800 */
[----:B------:R-:W-:Y:S01]  /*1cfe0*/  ISETP.LT.AND P4, PT, R3, UR73, !P4 ;  /* 0x0000004903007c0c */ /* 0x000fe2000e781270 */
[----:B------:R-:W3:Y:S01]  /*1cff0*/  LDL.LU.64 R180, [R1+0x990] ;  /* 0x0009900001b47983 */ /* 0x000ee20000300a00 */
[----:B------:R-:W-:Y:S01]  /*1d000*/  SHF.R.S32.HI R174, RZ, 0x8, R174 ;  /* 0x00000008ffae7819 */ /* 0x000fe200000114ae */
[----:B------:R-:W0:Y:S04]  /*1d010*/  LDCU UR73, c[0x0][0x398] ;  /* 0x00007300ff4977ac */ /* 0x000e280008000800 */
[----:B------:R1:W-:Y:S04]  /*1d020*/  @P3 STG.E.U8 desc[UR24][R178.64], R174 ;  /* 0x000000aeb2003986 */ /* 0x0003e8000c101118 */
[----:B-1----:R-:W3:Y:S04]  /*1d030*/  LDL.LU.64 R178, [R1+0x988] ;  /* 0x0009880001b27983 */ /* 0x002ee80000300a00 */
[----:B--2---:R1:W-:Y:S04]  /*1d040*/  @P6 STG.E.U8 desc[UR24][R176.64], R173 ;  /* 0x000000adb0006986 */ /* 0x0043e8000c101118 */
[----:B-1----:R-:W2:Y:S01]  /*1d050*/  LDL.LU.64 R176, [R1+0x980] ;  /* 0x0009800001b07983 */ /* 0x002ea20000300a00 */
[----:B-----5:R-:W-:-:S05]  /*1d060*/  F2FP.SATFINITE.E5M2.F32.PACK_AB_MERGE_C R184, R185, R184, RZ ;  /* 0x000000b8b9b8723e */ /* 0x020fca00048060ff */
[----:B------:R1:W-:Y:S04]  /*1d070*/  @P4 STG.E.U8 desc[UR24][R186.64], R184 ;  /* 0x000000b8ba004986 */ /* 0x0003e8000c101118 */
[----:B-1----:R-:W5:Y:S01]  /*1d080*/  LDL.LU.64 R186, [R1+0xc98] ;  /* 0x000c980001ba7983 */ /* 0x002f620000300a00 */
[----:B------:R-:W-:Y:S02]  /*1d090*/  IADD3 R134, P5, PT, R134, R198, RZ ;  /* 0x000000c686867210 */ /* 0x000fe40007fbe0ff */
[----:B------:R-:W-:-:S03]  /*1d0a0*/  SHF.R.S32.HI R171, RZ, 0x1f, R170 ;  /* 0x0000001fffab7819 */ /* 0x000fc600000114aa */
[----:B------:R-:W-:Y:S01]  /*1d0b0*/  IMAD.X R135, R132, 0x1, R199, P5 ;  /* 0x0000000184877824 */ /* 0x000fe200028e06c7 */
[----:B------:R-:W-:-:S05]  /*1d0c0*/  IADD3 R132, P5, PT, R170, R197, RZ ;  /* 0x000000c5aa847210 */ /* 0x000fca0007fbe0ff */
[----:B------:R-:W-:Y:S01]  /*1d0d0*/  IMAD.X R133, R171, 0x1, R196, P5 ;  /* 0x00000001ab857824 */ /* 0x000fe200028e06c4 */
[----:B------:R-:W-:Y:S01]  /*1d0e0*/  ISETP.GE.AND P5, PT, R172, UR61, PT ;  /* 0x0000003dac007c0c */ /* 0x000fe2000bfa6270 */
[----:B------:R-:W-:Y:S01]  /*1d0f0*/  VIADD R172, R0, 0x76 ;  /* 0x0000007600ac7836 */ /* 0x000fe20000000000 */
[----:B------:R-:W-:Y:S01]  /*1d100*/  PRMT R173, R173, 0x9910, RZ ;  /* 0x00009910adad7816 */ /* 0x000fe200000000ff */
[----:B------:R-:W4:Y:S01]  /*1d110*/  LDL.LU R196, [R1+0x3e0] ;  /* 0x0003e00001c47983 */ /* 0x000f220000300800 */
[----:B------:R-:W-:Y:S01]  /*1d120*/  ISETP.LT.AND P6, PT, R2, UR65, !P5 ;  /* 0x0000004102007c0c */ /* 0x000fe2000efc1270 */
[----:B------:R-:W1:Y:S01]  /*1d130*/  LDCU UR65, c[0x0][0x398] ;  /* 0x00007300ff4177ac */ /* 0x000e620008000800 */
[----:B------:R-:W-:Y:S01]  /*1d140*/  ISETP.GE.AND P3, PT, R172, UR62, PT ;  /* 0x0000003eac007c0c */ /* 0x000fe2000bf66270 */
[----:B------:R-:W-:Y:S01]  /*1d150*/  VIADD R172, R0, 0x77 ;  /* 0x0000007700ac7836 */ /* 0x000fe20000000000 */
[----:B------:R-:W-:Y:S01]  /*1d160*/  PRMT R184, R184, 0x9910, RZ ;  /* 0x00009910b8b87816 */ /* 0x000fe200000000ff */
[----:B------:R-:W4:Y:S01]  /*1d170*/  LDL.LU R197, [R1+0x3e4] ;  /* 0x0003e40001c57983 */ /* 0x000f220000300800 */
[----:B---3--:R-:W-:Y:S01]  /*1d180*/  ISETP.LT.AND P5, PT, R3, UR69, !P5 ;  /* 0x0000004503007c0c */ /* 0x008fe2000efa1270 */
[----:B------:R-:W3:Y:S01]  /*1d190*/  LDCU UR69, c[0x0][0x398] ;  /* 0x00007300ff4577ac */ /* 0x000ee20008000800 */
[----:B------:R-:W-:-:S02]  /*1d1a0*/  ISETP.GE.AND P4, PT, R172, UR63, PT ;  /* 0x0000003fac007c0c */ /* 0x000fc4000bf86270 */
[----:B------:R-:W-:Y:S01]  /*1d1b0*/  SHF.R.S32.HI R172, RZ, 0x8, R173 ;  /* 0x00000008ffac7819 */ /* 0x000fe200000114ad */
[----:B------:R-:W1:Y:S04]  /*1d1c0*/  LDCU UR61, c[0x0][0x39c] ;  /* 0x00007380ff3d77ac */ /* 0x000e680008000800 */
[----:B------:R3:W-:Y:S01]  /*1d1d0*/  @P6 STG.E.U8 desc[UR24][R182.64], R172 ;  /* 0x000000acb6006986 */ /* 0x0007e2000c101118 */
[----:B0-----:R-:W-:Y:S01]  /*1d1e0*/  ISETP.LT.AND P6, PT, R2, UR71, !P3 ;  /* 0x0000004702007c0c */ /* 0x001fe2000dfc1270 */
[----:B------:R-:W0:Y:S01]  /*1d1f0*/  LDCU UR71, c[0x0][0x398] ;  /* 0x00007300ff4777ac */ /* 0x000e220008000800 */
[----:B------:R-:W0:Y:S01]  /*1d200*/  LDCU UR62, c[0x0][0x39c] ;  /* 0x00007380ff3e77ac */ /* 0x000e220008000800 */
[----:B------:R-:W0:Y:S01]  /*1d210*/  LDCU UR63, c[0x0][0x39c] ;  /* 0x00007380ff3f77ac */ /* 0x000e220008000800 */
[----:B---3--:R-:W-:Y:S01]  /*1d220*/  IMAD.MOV.U32 R172, RZ, RZ, R184 ;  /* 0x000000ffffac7224 */ /* 0x008fe200078e00b8 */
[----:B------:R-:W-:Y:S01]  /*1d230*/  F2FP.SATFINITE.E5M2.F32.PACK_AB_MERGE_C R173, R252, R175, RZ ;  /* 0x000000affcad723e */ /* 0x000fe200048060ff */
[----:B------:R-:W3:Y:S03]  /*1d240*/  LDL.LU.64 R182, [R1+0x970] ;  /* 0x0009700001b67983 */ /* 0x000ee60000300a00 */
[----:B------:R-:W-:-:S02]  /*1d250*/  SHF.R.S32.HI R172, RZ, 0x8, R172 ;  /* 0x00000008ffac7819 */ /* 0x000fc400000114ac */
[----:B-1----:R-:W-:Y:S01]  /*1d260*/  ISETP.LT.AND P3, PT, R3, UR65, !P3 ;  /* 0x0000004103007c0c */ /* 0x002fe2000df61270 */
[----:B------:R-:W1:Y:S02]  /*1d270*/  LDCU UR65, c[0x0][0x39c] ;  /* 0x00007380ff4177ac */ /* 0x000e640008000800 */
[----:B------:R0:W-:Y:S01]  /*1d280*/  @P5 STG.E.U8 desc[UR24][R180.64], R172 ;  /* 0x000000acb4005986 */ /* 0x0001e2000c101118 */
[----:B------:R-:W-:Y:S01]  /*1d290*/  ISETP.LT.AND P5, PT, R2, UR73, !P4 ;  /* 0x0000004902007c0c */ /* 0x000fe2000e7a1270 */
[----:B------:R-:W1:Y:S01]  /*1d2a0*/  LDCU UR73, c[0x0][0x398] ;  /* 0x00007300ff4977ac */ /* 0x000e620008000800 */
[----:B------:R-:W-:Y:S01]  /*1d2b0*/  PRMT R174, R173, 0x9910, RZ ;  /* 0x00009910adae7816 */ /* 0x000fe200000000ff */
[----:B------:R1:W-:Y:S01]  /*1d2c0*/  @P6 STG.E.U8 desc[UR24][R178.64], R173 ;  /* 0x000000adb2006986 */ /* 0x0003e2000c101118 */
[----:B0-----:R-:W-:-:S03]  /*1d2d0*/  VIADD R172, R0, 0x78 ;  /* 0x0000007800ac7836 */ /* 0x001fc60000000000 */
[----:B------:R-:W3:Y:S02]  /*1d2e0*/  LDL.LU.64 R180, [R1+0x968] ;  /* 0x0009680001b47983 */ /* 0x000ee40000300a00 */
[----:B------:R-:W-:Y:S02]  /*1d2f0*/  ISETP.GE.AND P6, PT, R172, UR64, PT ;  /* 0x00000040ac007c0c */ /* 0x000fe4000bfc6270 */
[----:B-1----:R-:W3:Y:S01]  /*1d300*/  LDL.LU.64 R178, [R1+0x960] ;  /* 0x0009600001b27983 */ /* 0x002ee20000300a00 */
[----:B------:R-:W-:Y:S01]  /*1d310*/  SHF.R.S32.HI R172, RZ, 0x8, R174 ;  /* 0x00000008ffac7819 */ /* 0x000fe200000114ae */
[----:B------:R-:W0:Y:S01]  /*1d320*/  LDCU UR64, c[0x0][0x39c] ;  /* 0x00007380ff4077ac */ /* 0x000e220008000800 */
[----:B-----5:R-:W-:-:S05]  /*1d330*/  F2FP.SATFINITE.E5M2.F32.PACK_AB_MERGE_C R186, R187, R186, RZ ;  /* 0x000000babbba723e */ /* 0x020fca00048060ff */
[----:B--2---:R-:W-:Y:S04]  /*1d340*/  @P3 STG.E.U8 desc[UR24][R176.64], R186 ;  /* 0x000000bab0003986 */ /* 0x004fe8000c101118 */
[----:B------:R1:W-:Y:S04]  /*1d350*/  @P5 STG.E.U8 desc[UR24][R188.64], R172 ;  /* 0x000000acbc005986 */ /* 0x0003e8000c101118 */
[----:B-1----:R-:W2:Y:S01]  /*1d360*/  LDL.LU.64 R188, [R1+0xc90] ;  /* 0x000c900001bc7983 */ /* 0x002ea20000300a00 */
[----:B------:R-:W-:Y:S02]  /*1d370*/  IADD3 R198, P3, PT, R170, R198, RZ ;  /* 0x000000c6aac67210 */ /* 0x000fe40007f7e0ff */
[----:B------:R-:W-:Y:S01]  /*1d380*/  ISETP.LT.AND P4, PT, R3, UR69, !P4 ;  /* 0x0000004503007c0c */ /* 0x000fe2000e781270 */
[----:B------:R-:W1:Y:S01]  /*1d390*/  LDCU UR69, c[0x0][0x398] ;  /* 0x00007300ff4577ac */ /* 0x000e620008000800 */
[----:B----4-:R-:W-:Y:S01]  /*1d3a0*/  F2FP.SATFINITE.E5M2.F32.PACK_AB_MERGE_C R172, R197, R196, RZ ;  /* 0x000000c4c5ac723e */ /* 0x010fe200048060ff */
[----:B------:R-:W-:Y:S01]  /*1d3b0*/  IMAD.X R199, R171, 0x1, R199, P3 ;  /* 0x00000001abc77824 */ /* 0x000fe200018e06c7 */
[----:B------:R-:W-:Y:S01]  /*1d3c0*/  ISETP.LT.AND P3, PT, R2, UR71, !P6 ;  /* 0x0000004702007c0c */ /* 0x000fe2000f761270 */
[----:B------:R-:W-:Y:S01]  /*1d3d0*/  VIADD R170, R0, 0x79 ;  /* 0x0000007900aa7836 */ /* 0x000fe20000000000 */
[----:B------:R-:W-:Y:S01]  /*1d3e0*/  PRMT R171, R186, 0x9910, RZ ;  /* 0x00009910baab7816 */ /* 0x000fe200000000ff */
[----:B------:R-:W4:Y:S01]  /*1d3f0*/  LDL.LU R175, [R1+0x3e8] ;  /* 0x0003e80001af7983 */ /* 0x000f220000300800 */
[----:B------:R-:W5:Y:S02]  /*1d400*/  LDCU UR71, c[0x0][0x398] ;  /* 0x00007300ff4777ac */ /* 0x000f640008000800 */
[----:B------:R-:W-:Y:S01]  /*1d410*/  SHF.R.S32.HI R171, RZ, 0x8, R171 ;  /* 0x00000008ffab7819 */ /* 0x000fe200000114ab */
[----:B------:R-:W4:Y:S01]  /*1d420*/  LDL.LU R252, [R1+0x3ec] ;  /* 0x0003ec0001fc7983 */ /* 0x000f220000300800 */
[----:B------:R-:W-:-:S02]  /*1d430*/  ISETP.GE.AND P5, PT, R170, UR66, PT ;  /* 0x00000042aa007c0c */ /* 0x000fc4000bfa6270 */
[----:B------:R-:W-:Y:S01]  /*1d440*/  ISETP.LT.AND P6, PT, R3, UR73, !P6 ;  /* 0x0000004903007c0c */ /* 0x000fe2000f7c1270 */
[----:B------:R-:W4:Y:S01]  /*1d450*/  LDL.LU.64 R176, [R1+0x950] ;  /* 0x0009500001b07983 */ /* 0x000f220000300a00 */
[----:B------:R-:W0:Y:S03]  /*1d460*/  LDCU UR73, c[0x0][0x398] ;  /* 0x00007300ff4977ac */ /* 0x000e260008000800 */
[----:B------:R-:W4:Y:S04]  /*1d470*/  LDL.LU.64 R196, [R1+0x948] ;  /* 0x0009480001c47983 */ /* 0x000f280000300a00 */
[----:B---3--:R3:W-:Y:S01]  /*1d480*/  @P4 STG.E.U8 desc[UR24][R182.64], R171 ;  /* 0x000000abb6004986 */ /* 0x0087e2000c101118 */
[----:B--2---:R-:W-:-:S03]  /*1d490*/  F2FP.SATFINITE.E5M2.F32.PACK_AB_MERGE_C R188, R189, R188, RZ ;  /* 0x000000bcbdbc723e */ /* 0x004fc600048060ff */
[----:B------:R-:W-:Y:S01]  /*1d4a0*/  @P3 STG.E.U8 desc[UR24][R180.64], R172 ;  /* 0x000000acb4003986 */ /* 0x000fe2000c101118 */
[----:B-1----:R-:W-:Y:S01]  /*1d4b0*/  ISETP.LT.AND P3, PT, R2, UR69, !P5 ;  /* 0x0000004502007c0c */ /* 0x002fe2000ef61270 */
[----:B------:R-:W-:Y:S01]  /*1d4c0*/  VIADD R170, R0, 0x7a ;  /* 0x0000007a00aa7836 */ /* 0x000fe20000000000 */
[----:B---3--:R-:W-:Y:S01]  /*1d4d0*/  PRMT R171, R172, 0x9910, RZ ;  /* 0x00009910acab7816 */ /* 0x008fe200000000ff */
[----:B------:R-:W-:Y:S01]  /*1d4e0*/  @P6 STG.E.U8 desc[UR24][R178.64], R188 ;  /* 0x000000bcb2006986 */ /* 0x000fe2000c101118 */
[----:B------:R-:W1:Y:S02]  /*1d4f0*/  LDCU UR69, c[0x0][0x398] ;  /* 0x00007300ff4577ac */ /* 0x000e640008000800 */
[----:B------:R-:W-:Y:S01]  /*1d500*/  SHF.R.S32.HI R171, RZ, 0x8, R171 ;  /* 0x00000008ffab7819 */ /* 0x000fe200000114ab */
[----:B------:R-:W2:Y:S01]  /*1d510*/  LDL.LU.64 R182, [R1+0x940] ;  /* 0x0009400001b67983 */ /* 0x000ea20000300a00 */
[----:B------:R-:W3:Y:S05]  /*1d520*/  LDCU UR66, c[0x0][0x39c] ;  /* 0x00007380ff4277ac */ /* 0x000eea0008000800 */
[----:B------:R0:W-:Y:S04]  /*1d530*/  @P3 STG.E.U8 desc[UR24][R190.64], R171 ;  /* 0x000000abbe003986 */ /* 0x0001e8000c101118 */
[----:B0-----:R-:W2:Y:S01]  /*1d540*/  LDL.LU.64 R190, [R1+0xc88] ;  /* 0x000c880001be7983 */ /* 0x001ea20000300a00 */
[----:B------:R-:W-:Y:S01]  /*1d550*/  ISETP.GE.AND P4, PT, R170, UR67, PT ;  /* 0x00000043aa007c0c */ /* 0x000fe2000bf86270 */
[----:B------:R-:W-:Y:S01]  /*1d560*/  VIADD R170, R0, 0x7b ;  /* 0x0000007b00aa7836 */ /* 0x000fe20000000000 */
[----:B------:R-:W-:Y:S01]  /*1d570*/  PRMT R188, R188, 0x9910, RZ ;  /* 0x00009910bcbc7816 */ /* 0x000fe200000000ff */
[----:B------:R-:W3:Y:S01]  /*1d580*/  LDL.LU R180, [R1+0x3f0] ;  /* 0x0003f00001b47983 */ /* 0x000ee20000300800 */
[C---:B------:R-:W-:Y:S01]  /*1d590*/  ISETP.LT.AND P5, PT, R3.reuse, UR75, !P5 ;  /* 0x0000004b03007c0c */ /* 0x040fe2000efa1270 */
[----:B------:R-:W0:Y:S01]  /*1d5a0*/  LDCU UR75, c[0x0][0x398] ;  /* 0x00007300ff4b77ac */ /* 0x000e220008000800 */
[----:B------:R-:W-:Y:S01]  /*1d5b0*/  ISETP.GE.AND P6, PT, R170, UR68, PT ;  /* 0x00000044aa007c0c */ /* 0x000fe2000bfc6270 */
[----:B------:R-:W-:Y:S01]  /*1d5c0*/  IMAD.MOV.U32 R170, RZ, RZ, R188 ;  /* 0x000000ffffaa7224 */ /* 0x000fe200078e00bc */
[----:B------:R-:W-:Y:S01]  /*1d5d0*/  ISETP.LT.AND P3, PT, R2, UR73, !P4 ;  /* 0x0000004902007c0c */ /* 0x000fe2000e761270 */
[----:B------:R-:W3:Y:S01]  /*1d5e0*/  LDL.LU R181, [R1+0x3f4] ;  /* 0x0003f40001b57983 */ /* 0x000ee20000300800 */
[----:B----4-:R-:W-:Y:S01]  /*1d5f0*/  F2FP.SATFINITE.E5M2.F32.PACK_AB_MERGE_C R171, R252, R175, RZ ;  /* 0x000000affcab723e */ /* 0x010fe200048060ff */
[----:B------:R-:W4:Y:S01]  /*1d600*/  LDCU UR73, c[0x0][0x398] ;  /* 0x00007300ff4977ac */ /* 0x000f220008000800 */
[----:B------:R-:W-:Y:S01]  /*1d610*/  SHF.R.S32.HI R170, RZ, 0x8, R170 ;  /* 0x00000008ffaa7819 */ /* 0x000fe200000114aa */
[----:B------:R-:W3:Y:S01]  /*1d620*/  LDL.LU.64 R178, [R1+0x930] ;  /* 0x0009300001b27983 */ /* 0x000ee20000300a00 */
[----:B-----5:R-:W-:Y:S01]  /*1d630*/  ISETP.LT.AND P4, PT, R3, UR71, !P4 ;  /* 0x0000004703007c0c */ /* 0x020fe2000e781270 */
[----:B------:R-:W5:Y:S02]  /*1d640*/  LDCU UR71, c[0x0][0x398] ;  /* 0x00007300ff4777ac */ /* 0x000f640008000800 */
[----:B------:R0:W-:Y:S01]  /*1d650*/  @P5 STG.E.U8 desc[UR24][R176.64], R170 ;  /* 0x000000aab0005986 */ /* 0x0001e2000c101118 */
[----:B-1----:R-:W-:Y:S01]  /*1d660*/  ISETP.LT.AND P5, PT, R2, UR69, !P6 ;  /* 0x0000004502007c0c */ /* 0x002fe2000f7a1270 */
[----:B------:R-:W1:Y:S01]  /*1d670*/  LDCU UR67, c[0x0][0x39c] ;  /* 0x00007380ff4377ac */ /* 0x000e620008000800 */
[----:B------:R-:W-:Y:S01]  /*1d680*/  PRMT R172, R171, 0x9910, RZ ;  /* 0x00009910abac7816 */ /* 0x000fe200000000ff */
[----:B------:R-:W-:Y:S01]  /*1d690*/  @P3 STG.E.U8 desc[UR24][R196.64], R171 ;  /* 0x000000abc4003986 */ /* 0x000fe2000c101118 */
[----:B------:R-:W1:Y:S01]  /*1d6a0*/  LDCU UR68, c[0x0][0x39c] ;  /* 0x00007380ff4477ac */ /* 0x000e620008000800 */
[----:B0-----:R-:W-:-:S02]  /*1d6b0*/  VIADD R170, R0, 0x7c ;  /* 0x0000007c00aa7836 */ /* 0x001fc40000000000 */
[----:B------:R-:W3:Y:S01]  /*1d6c0*/  LDL.LU.64 R176, [R1+0x928] ;  /* 0x0009280001b07983 */ /* 0x000ee20000300a00 */
[----:B------:R-:W0:Y:S02]  /*1d6d0*/  LDCU UR69, c[0x0][0x39c] ;  /* 0x00007380ff4577ac */ /* 0x000e240008000800 */
[----:B------:R-:W-:Y:S01]  /*1d6e0*/  ISETP.GE.AND P3, PT, R170, UR70, PT ;  /* 0x00000046aa007c0c */ /* 0x000fe2000bf66270 */
[----:B------:R-:W0:Y:S01]  /*1d6f0*/  LDCU UR70, c[0x0][0x39c] ;  /* 0x00007380ff4677ac */ /* 0x000e220008000800 */
[----:B------:R-:W-:Y:S02]  /*1d700*/  SHF.R.S32.HI R170, RZ, 0x8, R172 ;  /* 0x00000008ffaa7819 */ /* 0x000fe400000114ac */
[----:B--2---:R-:W-:-:S05]  /*1d710*/  F2FP.SATFINITE.E5M2.F32.PACK_AB_MERGE_C R190, R191, R190, RZ ;  /* 0x000000bebfbe723e */ /* 0x004fca00048060ff */
[----:B------:R2:W-:Y:S04]  /*1d720*/  @P4 STG.E.U8 desc[UR24][R182.64], R190 ;  /* 0x000000beb6004986 */ /* 0x0005e8000c101118 */
[----:B------:R0:W-:Y:S04]  /*1d730*/  @P5 STG.E.U8 desc[UR24][R192.64], R170 ;  /* 0x000000aac0005986 */ /* 0x0001e8000c101118 */
[----:B--2---:R-:W2:Y:S04]  /*1d740*/  LDL.LU.64 R182, [R1+0x920] ;  /* 0x0009200001b67983 */ /* 0x004ea80000300a00 */
[----:B0-----:R-:W2:Y:S01]  /*1d750*/  LDL.LU.64 R192, [R1+0xc80] ;  /* 0x000c800001c07983 */ /* 0x001ea20000300a00 */
[C---:B------:R-:W-:Y:S01]  /*1d760*/  ISETP.LT.AND P6, PT, R3.reuse, UR75, !P6 ;  /* 0x0000004b03007c0c */ /* 0x040fe2000f7c1270 */
[----:B------:R-:W0:Y:S01]  /*1d770*/  LDCU UR75, c[0x0][0x398] ;  /* 0x00007300ff4b77ac */ /* 0x000e220008000800 */
[----:B-----5:R-:W-:Y:S01]  /*1d780*/  ISETP.LT.AND P5, PT, R2, UR71, !P3 ;  /* 0x0000004702007c0c */ /* 0x020fe2000dfa1270 */
[----:B------:R-:W-:Y:S01]  /*1d790*/  VIADD R170, R0, 0x7d ;  /* 0x0000007d00aa7836 */ /* 0x000fe20000000000 */
[----:B------:R-:W-:Y:S01]  /*1d7a0*/  PRMT R172, R190, 0x9910, RZ ;  /* 0x00009910beac7816 */ /* 0x000fe200000000ff */
[----:B------:R-:W5:Y:S01]  /*1d7b0*/  LDL.LU R175, [R1+0x3f8] ;  /* 0x0003f80001af7983 */ /* 0x000f620000300800 */
[----:B----4-:R-:W-:Y:S01]  /*1d7c0*/  ISETP.LT.AND P3, PT, R3, UR73, !P3 ;  /* 0x0000004903007c0c */ /* 0x010fe2000df61270 */
[----:B------:R-:W4:Y:S01]  /*1d7d0*/  LDCU UR71, c[0x0][0x39c] ;  /* 0x00007380ff4777ac */ /* 0x000f220008000800 */
[----:B------:R-:W-:Y:S01]  /*1d7e0*/  SHF.R.S32.HI R172, RZ, 0x8, R172 ;  /* 0x00000008ffac7819 */ /* 0x000fe200000114ac */
[----:B------:R-:W5:Y:S01]  /*1d7f0*/  LDL.LU R252, [R1+0x3fc] ;  /* 0x0003fc0001fc7983 */ /* 0x000f620000300800 */
[----:B---3--:R-:W-:Y:S01]  /*1d800*/  F2FP.SATFINITE.E5M2.F32.PACK_AB_MERGE_C R171, R181, R180, RZ ;  /* 0x000000b4b5ab723e */ /* 0x008fe200048060ff */
[----:B------:R-:W3:Y:S01]  /*1d810*/  LDCU UR73, c[0x0][0x39c] ;  /* 0x00007380ff4977ac */ /* 0x000ee20008000800 */
[----:B------:R-:W-:Y:S01]  /*1d820*/  ISETP.GE.AND P4, PT, R170, UR72, PT ;  /* 0x00000048aa007c0c */ /* 0x000fe2000bf86270 */
[----:B------:R-:W-:Y:S01]  /*1d830*/  VIADD R170, R0, 0x7e ;  /* 0x0000007e00aa7836 */ /* 0x000fe20000000000 */
[----:B------:R1:W-:Y:S01]  /*1d840*/  @P6 STG.E.U8 desc[UR24][R178.64], R172 ;  /* 0x000000acb2006986 */ /* 0x0003e2000c101118 */
[----:B------:R-:W2:Y:S03]  /*1d850*/  LDCU UR72, c[0x0][0x398] ;  /* 0x00007300ff4877ac */ /* 0x000ea60008000800 */
[----:B------:R3:W-:Y:S01]  /*1d860*/  @P5 STG.E.U8 desc[UR24][R176.64], R171 ;  /* 0x000000abb0005986 */ /* 0x0007e2000c101118 */
[----:B0-----:R-:W-:Y:S01]  /*1d870*/  ISETP.LT.AND P5, PT, R2, UR75, !P4 ;  /* 0x0000004b02007c0c */ /* 0x001fe2000e7a1270 */
[----:B------:R-:W0:Y:S01]  /*1d880*/  LDCU UR75, c[0x0][0x398] ;  /* 0x00007300ff4b77ac */ /* 0x000e220008000800 */
[----:B------:R-:W-:Y:S01]  /*1d890*/  ISETP.GE.AND P6, PT, R170, UR74, PT ;  /* 0x0000004aaa007c0c */ /* 0x000fe2000bfc6270 */
[----:B------:R-:W-:Y:S01]  /*1d8a0*/  VIADD R170, R0, 0x7f ;  /* 0x0000007f00aa7836 */ /* 0x000fe20000000000 */
[----:B------:R-:W4:Y:S01]  /*1d8b0*/  LDL.LU.64 R180, [R1+0x910] ;  /* 0x0009100001b47983 */ /* 0x000f220000300a00 */
[----:B------:R-:W0:Y:S03]  /*1d8c0*/  LDCU UR74, c[0x0][0x398] ;  /* 0x00007300ff4a77ac */ /* 0x000e260008000800 */
[----:B-1----:R-:W4:Y:S01]  /*1d8d0*/  LDL.LU.64 R178, [R1+0x908] ;  /* 0x0009080001b27983 */ /* 0x002f220000300a00 */
[----:B---3--:R-:W-:-:S03]  /*1d8e0*/  PRMT R171, R171, 0x9910, RZ ;  /* 0x00009910abab7816 */ /* 0x008fc600000000ff */
[----:B------:R-:W3:Y:S01]  /*1d8f0*/  LDL.LU.64 R176, [R1+0x900] ;  /* 0x0009000001b07983 */ /* 0x000ee20000300a00 */
[----:B--2---:R-:W-:-:S05]  /*1d900*/  F2FP.SATFINITE.E5M2.F32.PACK_AB_MERGE_C R192, R193, R192, RZ ;  /* 0x000000c0c1c0723e */ /* 0x004fca00048060ff */
[----:B------:R-:W-:Y:S01]  /*1d910*/  @P3 STG.E.U8 desc[UR24][R182.64], R192 ;  /* 0x000000c0b6003986 */ /* 0x000fe2000c101118 */
[----:B------:R-:W-:Y:S01]  /*1d920*/  ISETP.GE.AND P3, PT, R170, UR76, PT ;  /* 0x0000004caa007c0c */ /* 0x000fe2000bf66270 */
[----:B------:R-:W1:Y:S01]  /*1d930*/  LDCU UR76, c[0x0][0x398] ;  /* 0x00007300ff4c77ac */ /* 0x000e620008000800 */
[----:B------:R-:W-:-:S05]  /*1d940*/  SHF.R.S32.HI R170, RZ, 0x8, R171 ;  /* 0x00000008ffaa7819 */ /* 0x000fca00000114ab */
[----:B------:R2:W-:Y:S04]  /*1d950*/  @P5 STG.E.U8 desc[UR24][R194.64], R170 ;  /* 0x000000aac2005986 */ /* 0x0005e8000c101118 */
[----:B--2---:R-:W2:Y:S01]  /*1d960*/  LDL.LU.64 R194, [R1+0xc78] ;  /* 0x000c780001c27983 */ /* 0x004ea20000300a00 */
[----:B------:R-:W-:Y:S02]  /*1d970*/  PRMT R192, R192, 0x9910, RZ ;  /* 0x00009910c0c07816 */ /* 0x000fe400000000ff */
[----:B------:R-:W-:Y:S01]  /*1d980*/  ISETP.LT.AND P4, PT, R3, UR72, !P4 ;  /* 0x0000004803007c0c */ /* 0x000fe2000e781270 */
[----:B------:R-:W3:Y:S01]  /*1d990*/  LDL.LU R196, [R1+0x200] ;  /* 0x0002000001c47983 */ /* 0x000ee20000300800 */
[----:B0-----:R-:W-:Y:S01]  /*1d9a0*/  ISETP.LT.AND P5, PT, R2, UR74, !P6 ;  /* 0x0000004a02007c0c */ /* 0x001fe2000f7a1270 */
[----:B------:R-:W-:Y:S01]  /*1d9b0*/  IMAD.MOV.U32 R170, RZ, RZ, R192 ;  /* 0x000000ffffaa7224 */ /* 0x000fe200078e00c0 */
[----:B-----5:R-:W-:Y:S01]  /*1d9c0*/  F2FP.SATFINITE.E5M2.F32.PACK_AB_MERGE_C R171, R252, R175, RZ ;  /* 0x000000affcab723e */ /* 0x020fe200048060ff */
[----:B------:R-:W5:Y:S01]  /*1d9d0*/  LDL.LU R197, [R1+0x204] ;  /* 0x0002040001c57983 */ /* 0x000f620000300800 */
[----:B------:R-:W0:Y:S02]  /*1d9e0*/  LDCU UR72, c[0x0][0x398] ;  /* 0x00007300ff4877ac */ /* 0x000e240008000800 */
[----:B------:R-:W-:Y:S01]  /*1d9f0*/  SHF.R.S32.HI R170, RZ, 0x8, R170 ;  /* 0x00000008ffaa7819 */ /* 0x000fe200000114aa */
[----:B------:R-:W5:Y:S01]  /*1da00*/  LDL.LU.64 R182, [R1+0x8f0] ;  /* 0x0008f00001b67983 */ /* 0x000f620000300a00 */
[----:B------:R-:W-:Y:S01]  /*1da10*/  PRMT R172, R171, 0x9910, RZ ;  /* 0x00009910abac7816 */ /* 0x000fe200000000ff */
[----:B------:R-:W0:Y:S02]  /*1da20*/  LDCU UR74, c[0x0][0x398] ;  /* 0x00007300ff4a77ac */ /* 0x000e240008000800 */
[----:B----4-:R4:W-:Y:S01]  /*1da30*/  @P4 STG.E.U8 desc[UR24][R180.64], R170 ;  /* 0x000000aab4004986 */ /* 0x0109e2000c101118 */
[----:B------:R-:W-:Y:S01]  /*1da40*/  ISETP.LT.AND P6, PT, R3, UR75, !P6 ;  /* 0x0000004b03007c0c */ /* 0x000fe2000f7c1270 */
[----:B------:R-:W0:Y:S01]  /*1da50*/  LDCU UR75, c[0x0][0x398] ;  /* 0x00007300ff4b77ac */ /* 0x000e220008000800 */
[----:B-1----:R-:W-:Y:S01]  /*1da60*/  ISETP.LT.AND P4, PT, R2, UR76, !P3 ;  /* 0x0000004c02007c0c */ /* 0x002fe2000df81270 */
[----:B------:R1:W-:Y:S01]  /*1da70*/  @P5 STG.E.U8 desc[UR24][R178.64], R171 ;  /* 0x000000abb2005986 */ /* 0x0003e2000c101118 */
[----:B------:R-:W0:Y:S01]  /*1da80*/  LDCU UR76, c[0x0][0x39c] ;  /* 0x00007380ff4c77ac */ /* 0x000e220008000800 */
[----:B----4-:R-:W-:-:S02]  /*1da90*/  VIADD R170, R0, 0x80 ;  /* 0x0000008000aa7836 */ /* 0x010fc40000000000 */
[----:B------:R-:W4:Y:S03]  /*1daa0*/  LDL.LU.64 R180, [R1+0x8e8] ;  /* 0x0008e80001b47983 */ /* 0x000f260000300a00 */
[----:B------:R-:W-:Y:S01]  /*1dab0*/  ISETP.GE.AND P5, PT, R170, UR4, PT ;  /* 0x00000004aa007c0c */ /* 0x000fe2000bfa6270 */
[----:B------:R-:W-:Y:S01]  /*1dac0*/  IMAD.MOV.U32 R170, RZ, RZ, R172 ;  /* 0x000000ffffaa7224 */ /* 0x000fe200078e00ac */
[----:B-1----:R-:W4:Y:S01]  /*1dad0*/  LDL.LU.64 R178, [R1+0x8e0] ;  /* 0x0008e00001b27983 */ /* 0x002f220000300a00 */
[----:B------:R-:W1:Y:S03]  /*1dae0*/  LDCU UR4, c[0x0][0x398] ;  /* 0x00007300ff0477ac */ /* 0x000e660008000800 */
[----:B------:R-:W-:Y:S02]  /*1daf0*/  SHF.R.S32.HI R170, RZ, 0x8, R170 ;  /* 0x00000008ffaa7819 */ /* 0x000fe400000114aa */
[----:B--2---:R-:W-:-:S05]  /*1db00*/  F2FP.SATFINITE.E5M2.F32.PACK_AB_MERGE_C R194, R195, R194, RZ ;  /* 0x000000c2c3c2723e */ /* 0x004fca00048060ff */
[----:B---3--:R-:W-:Y:S04]  /*1db10*/  @P6 STG.E.U8 desc[UR24][R176.64], R194 ;  /* 0x000000c2b0006986 */ /* 0x008fe8000c101118 */
[----:B------:R2:W-:Y:S04]  /*1db20*/  @P4 STG.E.U8 desc[UR24][R68.64], R170 ;  /* 0x000000aa44004986 */ /* 0x0005e8000c101118 */
[----:B--2---:R-:W2:Y:S01]  /*1db30*/  LDL.LU.64 R68, [R1+0xc70] ;  /* 0x000c700001447983 */ /* 0x004ea20000300a00 */
[----:B0-----:R-:W-:Y:S01]  /*1db40*/  ISETP.LT.AND P3, PT, R3, UR72, !P3 ;  /* 0x0000004803007c0c */ /* 0x001fe2000df61270 */
[----:B------:R-:W-:Y:S01]  /*1db50*/  VIADD R170, R0, 0x81 ;  /* 0x0000008100aa7836 */ /* 0x000fe20000000000 */
[----:B------:R-:W-:Y:S01]  /*1db60*/  PRMT R172, R194, 0x9910, RZ ;  /* 0x00009910c2ac7816 */ /* 0x000fe200000000ff */
[----:B------:R-:W3:Y:S01]  /*1db70*/  LDL.LU R175, [R1+0x208] ;  /* 0x0002080001af7983 */ /* 0x000ee20000300800 */
[----:B------:R-:W-:Y:S01]  /*1db80*/  ISETP.LT.AND P6, PT, R2, UR74, !P5 ;  /* 0x0000004a02007c0c */ /* 0x000fe2000efc1270 */
[----:B------:R-:W0:Y:S01]  /*1db90*/  LDCU UR72, c[0x0][0x398] ;  /* 0x00007300ff4877ac */ /* 0x000e220008000800 */
[----:B------:R-:W-:Y:S01]  /*1dba0*/  ISETP.GE.AND P4, PT, R170, UR6, PT ;  /* 0x00000006aa007c0c */ /* 0x000fe2000bf86270 */
[----:B------:R-:W3:Y:S01]  /*1dbb0*/  LDL.LU R252, [R1+0x20c] ;  /* 0x00020c0001fc7983 */ /* 0x000ee20000300800 */
[----:B------:R-:W-:Y:S01]  /*1dbc0*/  SHF.R.S32.HI R170, RZ, 0x8, R172 ;  /* 0x00000008ffaa7819 */ /* 0x000fe200000114ac */
[----:B------:R-:W0:Y:S01]  /*1dbd0*/  LDCU UR6, c[0x0][0x398] ;  /* 0x00007300ff0677ac */ /* 0x000e220008000800 */
[----:B-----5:R-:W-:Y:S01]  /*1dbe0*/  F2FP.SATFINITE.E5M2.F32.PACK_AB_MERGE_C R171, R197, R196, RZ ;  /* 0x000000c4c5ab723e */ /* 0x020fe200048060ff */
[----:B------:R-:W5:Y:S01]  /*1dbf0*/  LDL.LU.64 R176, [R1+0x8d0] ;  /* 0x0008d00001b07983 */ /* 0x000f620000300a00 */
[----:B------:R-:W-:Y:S01]  /*1dc00*/  ISETP.LT.AND P5, PT, R3, UR75, !P5 ;  /* 0x0000004b03007c0c */ /* 0x000fe2000efa1270 */
[----:B------:R-:W0:Y:S02]  /*1dc10*/  LDCU UR74, c[0x0][0x398] ;  /* 0x00007300ff4a77ac */ /* 0x000e240008000800 */
[----:B------:R0:W-:Y:S01]  /*1dc20*/  @P3 STG.E.U8 desc[UR24][R182.64], R170 ;  /* 0x000000aab6003986 */ /* 0x0001e2000c101118 */
[----:B-1----:R-:W-:Y:S01]  /*1dc30*/  ISETP.LT.AND P3, PT, R2, UR4, !P4 ;  /* 0x0000000402007c0c */ /* 0x002fe2000e761270 */
[----:B------:R-:W1:Y:S02]  /*1dc40*/  LDCU UR4, c[0x0][0x39c] ;  /* 0x00007380ff0477ac */ /* 0x000e640008000800 */
[----:B----4-:R4:W-:Y:S01]  /*1dc50*/  @P6 STG.E.U8 desc[UR24][R180.64], R171 ;  /* 0x000000abb4006986 */ /* 0x0109e2000c101118 */
[----:B0-----:R-:W-:-:S03]  /*1dc60*/  PRMT R170, R171, 0x9910, RZ ;  /* 0x00009910abaa7816 */ /* 0x001fc600000000ff */
[----:B------:R-:W3:Y:S04]  /*1dc70*/  LDL.LU.64 R182, [R1+0x8c8] ;  /* 0x0008c80001b67983 */ /* 0x000ee80000300a00 */
[----:B----4-:R-:W4:Y:S01]  /*1dc80*/  LDL.LU.64 R180, [R1+0x8c0] ;  /* 0x0008c00001b47983 */ /* 0x010f220000300a00 */
[----:B--2---:R-:W-:Y:S01]  /*1dc90*/  F2FP.SATFINITE.E5M2.F32.PACK_AB_MERGE_C R69, R69, R68, RZ ;  /* 0x000000444545723e */ /* 0x004fe200048060ff */
[----:B------:R-:W-:-:S05]  /*1dca0*/  VIADD R68, R0, 0x82 ;  /* 0x0000008200447836 */ /* 0x000fca0000000000 */
[----:B------:R-:W-:Y:S01]  /*1dcb0*/  ISETP.GE.AND P6, PT, R68, UR8, PT ;  /* 0x0000000844007c0c */ /* 0x000fe2000bfc6270 */
[----:B------:R-:W-:Y:S01]  /*1dcc0*/  IMAD.MOV.U32 R68, RZ, RZ, R170 ;  /* 0x000000ffff447224 */ /* 0x000fe200078e00aa */
[----:B------:R-:W-:Y:S01]  /*1dcd0*/  @P5 STG.E.U8 desc[UR24][R178.64], R69 ;  /* 0x00000045b2005986 */ /* 0x000fe2000c101118 */
[----:B------:R-:W0:Y:S03]  /*1dce0*/  LDCU UR8, c[0x0][0x398] ;  /* 0x00007300ff0877ac */ /* 0x000e260008000800 */
[----:B------:R-:W-:-:S05]  /*1dcf0*/  SHF.R.S32.HI R68, RZ, 0x8, R68 ;  /* 0x00000008ff447819 */ /* 0x000fca0000011444 */
[----:B------:R2:W-:Y:S04]  /*1dd00*/  @P3 STG.E.U8 desc[UR24][R70.64], R68 ;  /* 0x0000004446003986 */ /* 0x0005e8000c101118 */
[----:B--2---:R-:W2:Y:S01]  /*1dd10*/  LDL.LU.64 R70, [R1+0xc68] ;  /* 0x000c680001467983 */ /* 0x004ea20000300a00 */
[----:B------:R-:W-:Y:S01]  /*1dd20*/  ISETP.LT.AND P4, PT, R3, UR72, !P4 ;  /* 0x0000004803007c0c */ /* 0x000fe2000e781270 */
[----:B------:R-:W-:Y:S01]  /*1dd30*/  VIADD R68, R0, 0x83 ;  /* 0x0000008300447836 */ /* 0x000fe20000000000 */
[----:B------:R-:W-:Y:S01]  /*1dd40*/  PRMT R170, R69, 0x9910, RZ ;  /* 0x0000991045aa7816 */ /* 0x000fe200000000ff */
[----:B------:R-:W4:Y:S01]  /*1dd50*/  LDL.LU R196, [R1+0x210] ;  /* 0x0002100001c47983 */ /* 0x000f220000300800 */
[----:B------:R-:W-:Y:S01]  /*1dd60*/  ISETP.LT.AND P5, PT, R2, UR6, !P6 ;  /* 0x0000000602007c0c */ /* 0x000fe2000f7a1270 */
[----:B------:R-:W1:Y:S01]  /*1dd70*/  LDCU UR72, c[0x0][0x398] ;  /* 0x00007300ff4877ac */ /* 0x000e620008000800 */
[----:B------:R-:W-:Y:S01]  /*1dd80*/  ISETP.GE.AND P3, PT, R68, UR11, PT ;  /* 0x0000000b44007c0c */ /* 0x000fe2000bf66270 */
[----:B------:R-:W4:Y:S01]  /*1dd90*/  LDL.LU R197, [R1+0x214] ;  /* 0x0002140001c57983 */ /* 0x000f220000300800 */
[----:B------:R-:W-:Y:S01]  /*1dda0*/  SHF.R.S32.HI R68, RZ, 0x8, R170 ;  /* 0x00000008ff447819 */ /* 0x000fe200000114aa */
[----:B------:R-:W1:Y:S01]  /*1ddb0*/  LDCU UR11, c[0x0][0x398] ;  /* 0x00007300ff0b77ac */ /* 0x000e620008000800 */
[----:B---3--:R-:W-:Y:S01]  /*1ddc0*/  F2FP.SATFINITE.E5M2.F32.PACK_AB_MERGE_C R69, R252, R175, RZ ;  /* 0x000000affc45723e */ /* 0x008fe200048060ff */
[----:B------:R-:W3:Y:S01]  /*1ddd0*/  LDL.LU.64 R178, [R1+0x8b0] ;  /* 0x0008b00001b27983 */ /* 0x000ee20000300a00 */
[----:B------:R-:W-:Y:S01]  /*1dde0*/  ISETP.LT.AND P6, PT, R3, UR74, !P6 ;  /* 0x0000004a03007c0c */ /* 0x000fe2000f7c1270 */
[----:B------:R-:W1:Y:S02]  /*1ddf0*/  LDCU UR74, c[0x0][0x398] ;  /* 0x00007300ff4a77ac */ /* 0x000e640008000800 */
[----:B-----5:R5:W-:Y:S01]  /*1de00*/  @P4 STG.E.U8 desc[UR24][R176.64], R68 ;  /* 0x00000044b0004986 */ /* 0x020be2000c101118 */
[----:B0-----:R-:W-:Y:S01]  /*1de10*/  ISETP.LT.AND P4, PT, R2, UR8, !P3 ;  /* 0x0000000802007c0c */ /* 0x001fe2000df81270 */
[----:B------:R-:W0:Y:S02]  /*1de20*/  LDCU UR8, c[0x0][0x398] ;  /* 0x00007300ff0877ac */ /* 0x000e240008000800 */
[----:B------:R1:W-:Y:S01]  /*1de30*/  @P5 STG.E.U8 desc[UR24][R182.64], R69 ;  /* 0x00000045b6005986 */ /* 0x0003e2000c101118 */
[----:B------:R-:W0:Y:S01]  /*1de40*/  LDCU UR6, c[0x0][0x39c] ;  /* 0x00007380ff0677ac */ /* 0x000e220008000800 */
[----:B-----5:R-:W-:-:S02]  /*1de50*/  VIADD R68, R0, 0x84 ;  /* 0x0000008400447836 */ /* 0x020fc40000000000 */
[----:B------:R-:W5:Y:S03]  /*1de60*/  LDL.LU.64 R176, [R1+0x8a8] ;  /* 0x0008a80001b07983 */ /* 0x000f660000300a00 */
[----:B------:R-:W-:Y:S01]  /*1de70*/  ISETP.GE.AND P5, PT, R68, UR12, PT ;  /* 0x0000000c44007c0c */ /* 0x000fe2000bfa6270 */
[----:B-1----:R-:W3:Y:S01]  /*1de80*/  LDL.LU.64 R182, [R1+0x8a0] ;  /* 0x0008a00001b67983 */ /* 0x002ee20000300a00 */
[----:B--2---:R-:W-:Y:S01]  /*1de90*/  F2FP.SATFINITE.E5M2.F32.PACK_AB_MERGE_C R70, R71, R70, RZ ;  /* 0x000000464746723e */ /* 0x004fe200048060ff */
[----:B------:R-:W1:Y:S01]  /*1dea0*/  LDCU UR12, c[0x0][0x398] ;  /* 0x00007300ff0c77ac */ /* 0x000e620008000800 */
[----:B------:R-:W-:-:S05]  /*1deb0*/  PRMT R71, R69, 0x9910, RZ ;  /* 0x0000991045477816 */ /* 0x000fca00000000ff */
[----:B------:R-:W-:Y:S01]  /*1dec0*/  IMAD.MOV.U32 R68, RZ, RZ, R71 ;  /* 0x000000ffff447224 */ /* 0x000fe200078e0047 */
[----:B----4-:R-:W-:Y:S04]  /*1ded0*/  @P6 STG.E.U8 desc[UR24][R180.64], R70 ;  /* 0x00000046b4006986 */ /* 0x010fe8000c101118 */
        /* <DEDUP_REMOVED lines=13> */
[----:B------:R-:W-:Y:S01]  /*1dfb0*/  F2FP.SATFINITE.E5M2.F32.PACK_AB_MERGE_C R69, R197, R196, RZ ;  /* 0x000000c4c545723e */ /* 0x000fe200048060ff */
[----:B------:R-:W4:Y:S01]  /*1dfc0*/  LDL.LU.64 R180, [R1+0x890] ;  /* 0x0008900001b47983 */ /* 0x000f220000300a00 */
[----:B------:R-:W-:-:S03]  /*1dfd0*/  ISETP.LT.AND P5, PT, R3, UR74, !P5 ;  /* 0x0000004a03007c0c */ /* 0x000fc6000efa1270 */
[----:B---3--:R3:W-:Y:S01]  /*1dfe0*/  @P3 STG.E.U8 desc[UR24][R178.64], R68 ;  /* 0x00000044b2003986 */ /* 0x0087e2000c101118 */
[----:B------:R-:W-:Y:S02]  /*1dff0*/  PRMT R70, R69, 0x9910, RZ ;  /* 0x0000991045467816 */ /* 0x000fe400000000ff */
[----:B0-----:R-:W-:Y:S01]  /*1e000*/  ISETP.LT.AND P3, PT, R2, UR8, !P4 ;  /* 0x0000000802007c0c */ /* 0x001fe2000e761270 */
[----:B-----5:R0:W-:Y:S01]  /*1e010*/  @P6 STG.E.U8 desc[UR24][R176.64], R69 ;  /* 0x00000045b0006986 */ /* 0x0201e2000c101118 */
[----:B---3--:R-:W-:-:S03]  /*1e020*/  VIADD R68, R0, 0x86 ;  /* 0x0000008600447836 */ /* 0x008fc60000000000 */
[----:B------:R-:W3:Y:S01]  /*1e030*/  LDL.LU.64 R178, [R1+0x888] ;  /* 0x0008880001b27983 */ /* 0x000ee20000300a00 */
[----:B------:R-:W5:Y:S01]  /*1e040*/  LDCU UR8, c[0x0][0x39c] ;  /* 0x00007380ff0877ac */ /* 0x000f620008000800 */
[----:B------:R-:W-:Y:S01]  /*1e050*/  ISETP.GE.AND P6, PT, R68, UR16, PT ;  /* 0x0000001044007c0c */ /* 0x000fe2000bfc6270 */
[----:B------:R-:W-:Y:S01]  /*1e060*/  IMAD.MOV.U32 R68, RZ, RZ, R70 ;  /* 0x000000ffff447224 */ /* 0x000fe200078e0046 */
[----:B0-----:R-:W3:Y:S01]  /*1e070*/  LDL.LU.64 R176, [R1+0x880] ;  /* 0x0008800001b07983 */ /* 0x001ee20000300a00 */
[----:B------:R-:W0:Y:S03]  /*1e080*/  LDCU UR16, c[0x0][0x398] ;  /* 0x00007300ff1077ac */ /* 0x000e260008000800 */
[----:B------:R-:W-:Y:S02]  /*1e090*/  SHF.R.S32.HI R68, RZ, 0x8, R68 ;  /* 0x00000008ff447819 */ /* 0x000fe40000011444 */
[----:B--2---:R-:W-:-:S05]  /*1e0a0*/  F2FP.SATFINITE.E5M2.F32.PACK_AB_MERGE_C R72, R73, R72, RZ ;  /* 0x000000484948723e */ /* 0x004fca00048060ff */
[----:B------:R-:W-:Y:S04]  /*1e0b0*/  @P5 STG.E.U8 desc[UR24][R182.64], R72 ;  /* 0x00000048b6005986 */ /* 0x000fe8000c101118 */
[----:B------:R2:W-:Y:S04]  /*1e0c0*/  @P3 STG.E.U8 desc[UR24][R74.64], R68 ;  /* 0x000000444a003986 */ /* 0x0005e8000c101118 */
[----:B--2---:R-:W2:Y:S01]  /*1e0d0*/  LDL.LU.64 R74, [R1+0xc58] ;  /* 0x000c5800014a7983 */ /* 0x004ea20000300a00 */
[C---:B-1----:R-:W-:Y:S01]  /*1e0e0*/  ISETP.LT.AND P4, PT, R3.reuse, UR12, !P4 ;  /* 0x0000000c03007c0c */ /* 0x042fe2000e781270 */
[----:B------:R-:W-:Y:S01]  /*1e0f0*/  VIADD R68, R0, 0x87 ;  /* 0x0000008700447836 */ /* 0x000fe20000000000 */
[----:B------:R-:W-:Y:S01]  /*1e100*/  PRMT R70, R72, 0x9910, RZ ;  /* 0x0000991048467816 */ /* 0x000fe200000000ff */
[----:B------:R-:W5:Y:S01]  /*1e110*/  LDL.LU R196, [R1+0x220] ;  /* 0x0002200001c47983 */ /* 0x000f620000300800 */
[----:B------:R-:W-:Y:S01]  /*1e120*/  ISETP.LT.AND P5, PT, R2, UR11, !P6 ;  /* 0x0000000b02007c0c */ /* 0x000fe2000f7a1270 */
[----:B------:R-:W1:Y:S01]  /*1e130*/  LDCU UR12, c[0x0][0x398] ;  /* 0x00007300ff0c77ac */ /* 0x000e620008000800 */
[----:B------:R-:W-:Y:S01]  /*1e140*/  ISETP.GE.AND P3, PT, R68, UR18, PT ;  /* 0x0000001244007c0c */ /* 0x000fe2000bf66270 */
[----:B------:R-:W5:Y:S01]  /*1e150*/  LDL.LU R197, [R1+0x224] ;  /* 0x0002240001c57983 */ /* 0x000f620000300800 */
[----:B------:R-:W-:Y:S01]  /*1e160*/  SHF.R.S32.HI R68, RZ, 0x8, R70 ;  /* 0x00000008ff447819 */ /* 0x000fe20000011446 */
[----:B------:R-:W1:Y:S01]  /*1e170*/  LDCU UR18, c[0x0][0x398] ;  /* 0x00007300ff1277ac */ /* 0x000e620008000800 */
[----:B----4-:R-:W-:Y:S01]  /*1e180*/  F2FP.SATFINITE.E5M2.F32.PACK_AB_MERGE_C R69, R252, R175, RZ ;  /* 0x000000affc45723e */ /* 0x010fe200048060ff */
[----:B------:R-:W4:Y:S01]  /*1e190*/  LDL.LU.64 R182, [R1+0x870] ;  /* 0x0008700001b67983 */ /* 0x000f220000300a00 */
[----:B------:R-:W-:Y:S01]  /*1e1a0*/  ISETP.LT.AND P6, PT, R3, UR14, !P6 ;  /* 0x0000000e03007c0c */ /* 0x000fe2000f7c1270 */
[----:B------:R-:W1:Y:S02]  /*1e1b0*/  LDCU UR14, c[0x0][0x398] ;  /* 0x00007300ff0e77ac */ /* 0x000e640008000800 */
[----:B------:R1:W-:Y:S01]  /*1e1c0*/  @P4 STG.E.U8 desc[UR24][R180.64], R68 ;  /* 0x00000044b4004986 */ /* 0x0003e2000c101118 */
[----:B------:R-:W-:Y:S01]  /*1e1d0*/  PRMT R70, R69, 0x9910, RZ ;  /* 0x0000991045467816 */ /* 0x000fe200000000ff */
[----:B------:R-:W2:Y:S01]  /*1e1e0*/  LDCU UR11, c[0x0][0x39c] ;  /* 0x00007380ff0b77ac */ /* 0x000ea20008000800 */
[----:B0-----:R-:W-:Y:S01]  /*1e1f0*/  ISETP.LT.AND P4, PT, R2, UR16, !P3 ;  /* 0x0000001002007c0c */ /* 0x001fe2000df81270 */
[----:B---3--:R0:W-:Y:S01]  /*1e200*/  @P5 STG.E.U8 desc[UR24][R178.64], R69 ;  /* 0x00000045b2005986 */ /* 0x0081e2000c101118 */
[----:B------:R-:W3:Y:S01]  /*1e210*/  LDCU UR16, c[0x0][0x398] ;  /* 0x00007300ff1077ac */ /* 0x000ee20008000800 */
[----:B-1----:R-:W-:-:S02]  /*1e220*/  VIADD R68, R0, 0x88 ;  /* 0x0000008800447836 */ /* 0x002fc40000000000 */
[----:B------:R-:W3:Y:S03]  /*1e230*/  LDL.LU.64 R180, [R1+0x868] ;  /* 0x0008680001b47983 */ /* 0x000ee60000300a00 */
[----:B------:R-:W-:Y:S01]  /*1e240*/  ISETP.GE.AND P5, PT, R68, UR20, PT ;  /* 0x0000001444007c0c */ /* 0x000fe2000bfa6270 */
[----:B------:R-:W-:Y:S01]  /*1e250*/  IMAD.MOV.U32 R68, RZ, RZ, R70 ;  /* 0x000000ffff447224 */ /* 0x000fe200078e0046 */
[----:B0-----:R-:W3:Y:S01]  /*1e260*/  LDL.LU.64 R178, [R1+0x860] ;  /* 0x0008600001b27983 */ /* 0x001ee20000300a00 */
[----:B--2---:R-:W-:Y:S01]  /*1e270*/  F2FP.SATFINITE.E5M2.F32.PACK_AB_MERGE_C R74, R75, R74, RZ ;  /* 0x0000004a4b4a723e */ /* 0x004fe200048060ff */
[----:B------:R-:W0:Y:S02]  /*1e280*/  LDCU UR20, c[0x0][0x398] ;  /* 0x00007300ff1477ac */ /* 0x000e240008000800 */
[----:B------:R-:W-:Y:S02]  /*1e290*/  SHF.R.S32.HI R68, RZ, 0x8, R68 ;  /* 0x00000008ff447819 */ /* 0x000fe40000011444 */
[----:B------:R-:W-:Y:S04]  /*1e2a0*/  @P6 STG.E.U8 desc[UR24][R176.64], R74 ;  /* 0x0000004ab0006986 */ /* 0x000fe8000c101118 */
[----:B------:R1:W-:Y:S04]  /*1e2b0*/  @P4 STG.E.U8 desc[UR24][R76.64], R68 ;  /* 0x000000444c004986 */ /* 0x0003e8000c101118 */
[----:B-1----:R-:W2:Y:S01]  /*1e2c0*/  LDL.LU.64 R76, [R1+0xc50] ;  /* 0x000c5000014c7983 */ /* 0x002ea20000300a00 */
[----:B------:R-:W-:Y:S01]  /*1e2d0*/  ISETP.LT.AND P3, PT, R3, UR12, !P3 ;  /* 0x0000000c03007c0c */ /* 0x000fe2000df61270 */
[----:B------:R-:W-:Y:S01]  /*1e2e0*/  VIADD R68, R0, 0x89 ;  /* 0x0000008900447836 */ /* 0x000fe20000000000 */
[----:B------:R-:W-:Y:S01]  /*1e2f0*/  PRMT R70, R74, 0x9910, RZ ;  /* 0x000099104a467816 */ /* 0x000fe200000000ff */
[----:B------:R-:W2:Y:S01]  /*1e300*/  LDL.LU R175, [R1+0x228] ;  /* 0x0002280001af7983 */ /* 0x000ea20000300800 */
[----:B------:R-:W-:Y:S01]  /*1e310*/  ISETP.LT.AND P6, PT, R2, UR18, !P5 ;  /* 0x0000001202007c0c */ /* 0x000fe2000efc1270 */
[----:B------:R-:W1:Y:S01]  /*1e320*/  LDCU UR18, c[0x0][0x398] ;  /* 0x00007300ff1277ac */ /* 0x000e620008000800 */
[----:B------:R-:W-:Y:S01]  /*1e330*/  ISETP.GE.AND P4, PT, R68, UR22, PT ;  /* 0x0000001644007c0c */ /* 0x000fe2000bf86270 */
[----:B------:R-:W2:Y:S01]  /*1e340*/  LDL.LU R252, [R1+0x22c] ;  /* 0x00022c0001fc7983 */ /* 0x000ea20000300800 */
[----:B------:R-:W-:Y:S01]  /*1e350*/  SHF.R.S32.HI R68, RZ, 0x8, R70 ;  /* 0x00000008ff447819 */ /* 0x000fe20000011446 */
[----:B------:R-:W0:Y:S01]  /*1e360*/  LDCU UR22, c[0x0][0x398] ;  /* 0x00007300ff1677ac */ /* 0x000e220008000800 */
[----:B-----5:R-:W-:Y:S01]  /*1e370*/  F2FP.SATFINITE.E5M2.F32.PACK_AB_MERGE_C R69, R197, R196, RZ ;  /* 0x000000c4c545723e */ /* 0x020fe200048060ff */
[----:B------:R-:W5:Y:S01]  /*1e380*/  LDL.LU.64 R176, [R1+0x850] ;  /* 0x0008500001b07983 */ /* 0x000f620000300a00 */
[----:B------:R-:W-:Y:S01]  /*1e390*/  ISETP.LT.AND P5, PT, R3, UR14, !P5 ;  /* 0x0000000e03007c0c */ /* 0x000fe2000efa1270 */
[----:B------:R-:W0:Y:S02]  /*1e3a0*/  LDCU UR14, c[0x0][0x398] ;  /* 0x00007300ff0e77ac */ /* 0x000e240008000800 */
[----:B----4-:R4:W-:Y:S01]  /*1e3b0*/  @P3 STG.E.U8 desc[UR24][R182.64], R68 ;  /* 0x00000044b6003986 */ /* 0x0109e2000c101118 */
[----:B------:R-:W-:Y:S01]  /*1e3c0*/  PRMT R70, R69, 0x9910, RZ ;  /* 0x0000991045467816 */ /* 0x000fe200000000ff */
[----:B------:R-:W0:Y:S01]  /*1e3d0*/  LDCU UR12, c[0x0][0x39c] ;  /* 0x00007380ff0c77ac */ /* 0x000e220008000800 */
[----:B---3--:R-:W-:Y:S01]  /*1e3e0*/  ISETP.LT.AND P3, PT, R2, UR16, !P4 ;  /* 0x0000001002007c0c */ /* 0x008fe2000e761270 */
[----:B------:R3:W-:Y:S01]  /*1e3f0*/  @P6 STG.E.U8 desc[UR24][R180.64], R69 ;  /* 0x00000045b4006986 */ /* 0x0007e2000c101118 */
[----:B----4-:R-:W-:-:S03]  /*1e400*/  VIADD R68, R0, 0x8a ;  /* 0x0000008a00447836 */ /* 0x010fc60000000000 */
[----:B------:R-:W4:Y:S01]  /*1e410*/  LDL.LU.64 R182, [R1+0x848] ;  /* 0x0008480001b67983 */ /* 0x000f220000300a00 */
[----:B------:R-:W0:Y:S01]  /*1e420*/  LDCU UR16, c[0x0][0x398] ;  /* 0x00007300ff1077ac */ /* 0x000e220008000800 */
[----:B------:R-:W-:Y:S01]  /*1e430*/  ISETP.GE.AND P6, PT, R68, UR23, PT ;  /* 0x0000001744007c0c */ /* 0x000fe2000bfc6270 */
[----:B------:R-:W-:Y:S01]  /*1e440*/  IMAD.MOV.U32 R68, RZ, RZ, R70 ;  /* 0x000000ffff447224 */ /* 0x000fe200078e0046 */
[----:B---3--:R-:W3:Y:S01]  /*1e450*/  LDL.LU.64 R180, [R1+0x840] ;  /* 0x0008400001b47983 */ /* 0x008ee20000300a00 */
[----:B--2---:R-:W-:Y:S01]  /*1e460*/  F2FP.SATFINITE.E5M2.F32.PACK_AB_MERGE_C R76, R77, R76, RZ ;  /* 0x0000004c4d4c723e */ /* 0x004fe200048060ff */
[----:B------:R-:W2:Y:S02]  /*1e470*/  LDCU UR23, c[0x0][0x398] ;  /* 0x00007300ff1777ac */ /* 0x000ea40008000800 */
[----:B------:R-:W-:Y:S02]  /*1e480*/  SHF.R.S32.HI R68, RZ, 0x8, R68 ;  /* 0x00000008ff447819 */ /* 0x000fe40000011444 */
[----:B------:R-:W-:Y:S04]  /*1e490*/  @P5 STG.E.U8 desc[UR24][R178.64], R76 ;  /* 0x0000004cb2005986 */ /* 0x000fe8000c101118 */
[----:B------:R0:W-:Y:S04]  /*1e4a0*/  @P3 STG.E.U8 desc[UR24][R78.64], R68 ;  /* 0x000000444e003986 */ /* 0x0001e8000c101118 */
[----:B0-----:R-:W2:Y:S01]  /*1e4b0*/  LDL.LU.64 R78, [R1+0xc48] ;  /* 0x000c4800014e7983 */ /* 0x001ea20000300a00 */
[C---:B------:R-:W-:Y:S01]  /*1e4c0*/  ISETP.LT.AND P4, PT, R3.reuse, UR20, !P4 ;  /* 0x0000001403007c0c */ /* 0x040fe2000e781270 */
[----:B------:R-:W-:Y:S01]  /*1e4d0*/  VIADD R68, R0, 0x8b ;  /* 0x0000008b00447836 */ /* 0x000fe20000000000 */
[----:B------:R-:W-:Y:S01]  /*1e4e0*/  PRMT R70, R76, 0x9910, RZ ;  /* 0x000099104c467816 */ /* 0x000fe200000000ff */
[----:B------:R-:W3:Y:S01]  /*1e4f0*/  LDL.LU R196, [R1+0x230] ;  /* 0x0002300001c47983 */ /* 0x000ee20000300800 */
[----:B-1----:R-:W-:Y:S01]  /*1e500*/  ISETP.LT.AND P5, PT, R2, UR18, !P6 ;  /* 0x0000001202007c0c */ /* 0x002fe2000f7a1270 */
[----:B------:R-:W0:Y:S01]  /*1e510*/  LDCU UR20, c[0x0][0x398] ;  /* 0x00007300ff1477ac */ /* 0x000e220008000800 */
[----:B------:R-:W-:Y:S01]  /*1e520*/  ISETP.GE.AND P3, PT, R68, UR26, PT ;  /* 0x0000001a44007c0c */ /* 0x000fe2000bf66270 */
[----:B------:R-:W3:Y:S01]  /*1e530*/  LDL.LU R197, [R1+0x234] ;  /* 0x0002340001c57983 */ /* 0x000ee20000300800 */
[----:B------:R-:W-:Y:S01]  /*1e540*/  SHF.R.S32.HI R68, RZ, 0x8, R70 ;  /* 0x00000008ff447819 */ /* 0x000fe20000011446 */
[----:B------:R-:W1:Y:S01]  /*1e550*/  LDCU UR18, c[0x0][0x398] ;  /* 0x00007300ff1277ac */ /* 0x000e620008000800 */
[----:B------:R-:W-:Y:S01]  /*1e560*/  F2FP.SATFINITE.E5M2.F32.PACK_AB_MERGE_C R69, R252, R175, RZ ;  /* 0x000000affc45723e */ /* 0x000fe200048060ff */
[----:B------:R-:W3:Y:S01]  /*1e570*/  LDL.LU.64 R178, [R1+0x830] ;  /* 0x0008300001b27983 */ /* 0x000ee20000300a00 */
[----:B------:R-:W-:Y:S01]  /*1e580*/  ISETP.LT.AND P6, PT, R3, UR14, !P6 ;  /* 0x0000000e03007c0c */ /* 0x000fe2000f7c1270 */
[----:B------:R-:W0:Y:S02]  /*1e590*/  LDCU UR26, c[0x0][0x398] ;  /* 0x00007300ff1a77ac */ /* 0x000e240008000800 */
[----:B-----5:R5:W-:Y:S01]  /*1e5a0*/  @P4 STG.E.U8 desc[UR24][R176.64], R68 ;  /* 0x00000044b0004986 */ /* 0x020be2000c101118 */
[----:B------:R-:W-:Y:S01]  /*1e5b0*/  PRMT R70, R69, 0x9910, RZ ;  /* 0x0000991045467816 */ /* 0x000fe200000000ff */
[----:B------:R-:W0:Y:S01]  /*1e5c0*/  LDCU UR14, c[0x0][0x39c] ;  /* 0x00007380ff0e77ac */ /* 0x000e220008000800 */
[----:B------:R-:W-:Y:S01]  /*1e5d0*/  ISETP.LT.AND P4, PT, R2, UR16, !P3 ;  /* 0x0000001002007c0c */ /* 0x000fe2000df81270 */
[----:B----4-:R4:W-:Y:S01]  /*1e5e0*/  @P5 STG.E.U8 desc[UR24][R182.64], R69 ;  /* 0x00000045b6005986 */ /* 0x0109e2000c101118 */
[----:B------:R-:W0:Y:S01]  /*1e5f0*/  LDCU UR16, c[0x0][0x398] ;  /* 0x00007300ff1077ac */ /* 0x000e220008000800 */
[----:B-----5:R-:W-:-:S02]  /*1e600*/  VIADD R68, R0, 0x8c ;  /* 0x0000008c00447836 */ /* 0x020fc40000000000 */
[----:B------:R-:W5:Y:S03]  /*1e610*/  LDL.LU.64 R176, [R1+0x828] ;  /* 0x0008280001b07983 */ /* 0x000f660000300a00 */
[----:B------:R-:W-:Y:S01]  /*1e620*/  ISETP.GE.AND P5, PT, R68, UR27, PT ;  /* 0x0000001b44007c0c */ /* 0x000fe2000bfa6270 */
[----:B------:R-:W-:Y:S01]  /*1e630*/  IMAD.MOV.U32 R68, RZ, RZ, R70 ;  /* 0x000000ffff447224 */ /* 0x000fe200078e0046 */
[----:B----4-:R-:W4:Y:S01]  /*1e640*/  LDL.LU.64 R182, [R1+0x820] ;  /* 0x0008200001b67983 */ /* 0x010f220000300a00 */
[----:B--2---:R-:W-:Y:S01]  /*1e650*/  F2FP.SATFINITE.E5M2.F32.PACK_AB_MERGE_C R78, R79, R78, RZ ;  /* 0x0000004e4f4e723e */ /* 0x004fe200048060ff */
[----:B------:R-:W2:Y:S02]  /*1e660*/  LDCU UR27, c[0x0][0x398] ;  /* 0x00007300ff1b77ac */ /* 0x000ea40008000800 */
[----:B------:R-:W-:Y:S02]  /*1e670*/  SHF.R.S32.HI R68, RZ, 0x8, R68 ;  /* 0x00000008ff447819 */ /* 0x000fe40000011444 */
[----:B---3--:R-:W-:Y:S04]  /*1e680*/  @P6 STG.E.U8 desc[UR24][R180.64], R78 ;  /* 0x0000004eb4006986 */ /* 0x008fe8000c101118 */
[----:B------:R3:W-:Y:S04]  /*1e690*/  @P4 STG.E.U8 desc[UR24][R80.64], R68 ;  /* 0x0000004450004986 */ /* 0x0007e8000c101118 */
[----:B---3--:R-:W3:Y:S01]  /*1e6a0*/  LDL.LU.64 R80, [R1+0xc40] ;  /* 0x000c400001507983 */ /* 0x008ee20000300a00 */
[----:B0-----:R-:W-:Y:S01]  /*1e6b0*/  ISETP.LT.AND P3, PT, R3, UR20, !P3 ;  /* 0x0000001403007c0c */ /* 0x001fe2000df61270 */
[----:B------:R-:W-:Y:S01]  /*1e6c0*/  VIADD R68, R0, 0x8d ;  /* 0x0000008d00447836 */ /* 0x000fe20000000000 */
[----:B------:R-:W-:Y:S01]  /*1e6d0*/  PRMT R70, R78, 0x9910, RZ ;  /* 0x000099104e467816 */ /* 0x000fe200000000ff */
[----:B------:R-:W2:Y:S01]  /*1e6e0*/  LDL.LU R175, [R1+0x238] ;  /* 0x0002380001af7983 */ /* 0x000ea20000300800 */
[----:B-1----:R-:W-:Y:S01]  /*1e6f0*/  ISETP.LT.AND P6, PT, R2, UR18, !P5 ;  /* 0x0000001202007c0c */ /* 0x002fe2000efc1270 */
[----:B------:R-:W0:Y:S01]  /*1e700*/  LDCU UR20, c[0x0][0x398] ;  /* 0x00007300ff1477ac */ /* 0x000e220008000800 */
[----:B------:R-:W-:Y:S01]  /*1e710*/  ISETP.GE.AND P4, PT, R68, UR28, PT ;  /* 0x0000001c44007c0c */ /* 0x000fe2000bf86270 */
[----:B------:R-:W2:Y:S01]  /*1e720*/  LDL.LU R252, [R1+0x23c] ;  /* 0x00023c0001fc7983 */ /* 0x000ea20000300800 */
[----:B------:R-:W-:Y:S01]  /*1e730*/  SHF.R.S32.HI R68, RZ, 0x8, R70 ;  /* 0x00000008ff447819 */ /* 0x000fe20000011446 */
[----:B------:R-:W1:Y:S01]  /*1e740*/  LDCU UR18, c[0x0][0x398] ;  /* 0x00007300ff1277ac */ /* 0x000e620008000800 */
[----:B------:R-:W-:Y:S01]  /*1e750*/  F2FP.SATFINITE.E5M2.F32.PACK_AB_MERGE_C R69, R197, R196, RZ ;  /* 0x000000c4c545723e */ /* 0x000fe200048060ff */
[----:B------:R-:W2:Y:S01]  /*1e760*/  LDL.LU.64 R180, [R1+0x810] ;  /* 0x0008100001b47983 */ /* 0x000ea20000300a00 */
[----:B------:R-:W-:Y:S01]  /*1e770*/  ISETP.LT.AND P5, PT, R3, UR22, !P5 ;  /* 0x0000001603007c0c */ /* 0x000fe2000efa1270 */
[----:B------:R-:W0:Y:S02]  /*1e780*/  LDCU UR22, c[0x0][0x398] ;  /* 0x00007300ff1677ac */ /* 0x000e240008000800 */
[----:B------:R1:W-:Y:S01]  /*1e790*/  @P3 STG.E.U8 desc[UR24][R178.64], R68 ;  /* 0x00000044b2003986 */ /* 0x0003e2000c101118 */
[----:B------:R-:W-:Y:S01]  /*1e7a0*/  PRMT R70, R69, 0x9910, RZ ;  /* 0x0000991045467816 */ /* 0x000fe200000000ff */
[----:B------:R-:W0:Y:S01]  /*1e7b0*/  LDCU UR28, c[0x0][0x398] ;  /* 0x00007300ff1c77ac */ /* 0x000e220008000800 */
[----:B------:R-:W-:Y:S01]  /*1e7c0*/  ISETP.LT.AND P3, PT, R2, UR16, !P4 ;  /* 0x0000001002007c0c */ /* 0x000fe2000e761270 */
[----:B-----5:R5:W-:Y:S01]  /*1e7d0*/  @P6 STG.E.U8 desc[UR24][R176.64], R69 ;  /* 0x00000045b0006986 */ /* 0x020be2000c101118 */
[----:B------:R-:W0:Y:S01]  /*1e7e0*/  LDCU UR16, c[0x0][0x39c] ;  /* 0x00007380ff1077ac */ /* 0x000e220008000800 */
[----:B-1----:R-:W-:-:S02]  /*1e7f0*/  VIADD R68, R0, 0x8e ;  /* 0x0000008e00447836 */ /* 0x002fc40000000000 */
[----:B------:R-:W2:Y:S03]  /*1e800*/  LDL.LU.64 R178, [R1+0x808] ;  /* 0x0008080001b27983 */ /* 0x000ea60000300a00 */
[----:B------:R-:W-:Y:S01]  /*1e810*/  ISETP.GE.AND P6, PT, R68, UR29, PT ;  /* 0x0000001d44007c0c */ /* 0x000fe2000bfc6270 */
[----:B------:R-:W-:Y:S01]  /*1e820*/  IMAD.MOV.U32 R68, RZ, RZ, R70 ;  /* 0x000000ffff447224 */ /* 0x000fe200078e0046 */
[----:B-----5:R-:W5:Y:S01]  /*1e830*/  LDL.LU.64 R176, [R1+0x800] ;  /* 0x0008000001b07983 */ /* 0x020f620000300a00 */
[----:B---3--:R-:W-:Y:S01]  /*1e840*/  F2FP.SATFINITE.E5M2.F32.PACK_AB_MERGE_C R80, R81, R80, RZ ;  /* 0x000000505150723e */ /* 0x008fe200048060ff */
[----:B------:R-:W1:Y:S02]  /*1e850*/  LDCU UR29, c[0x0][0x398] ;  /* 0x00007300ff1d77ac */ /* 0x000e640008000800 */
[----:B------:R-:W-:Y:S02]  /*1e860*/  SHF.R.S32.HI R68, RZ, 0x8, R68 ;  /* 0x00000008ff447819 */ /* 0x000fe40000011444 */
[----:B----4-:R-:W-:Y:S04]  /*1e870*/  @P5 STG.E.U8 desc[UR24][R182.64], R80 ;  /* 0x00000050b6005986 */ /* 0x010fe8000c101118 */
[----:B------:R3:W-:Y:S04]  /*1e880*/  @P3 STG.E.U8 desc[UR24][R82.64], R68 ;  /* 0x0000004452003986 */ /* 0x0007e8000c101118 */
[----:B---3--:R-:W3:Y:S01]  /*1e890*/  LDL.LU.64 R82, [R1+0xc38] ;  /* 0x000c380001527983 */ /* 0x008ee20000300a00 */
[C---:B0-----:R-:W-:Y:S01]  /*1e8a0*/  ISETP.LT.AND P4, PT, R3.reuse, UR20, !P4 ;  /* 0x0000001403007c0c */ /* 0x041fe2000e781270 */
[----:B------:R-:W-:Y:S01]  /*1e8b0*/  VIADD R68, R0, 0x8f ;  /* 0x0000008f00447836 */ /* 0x000fe20000000000 */
[----:B------:R-:W-:Y:S01]  /*1e8c0*/  PRMT R70, R80, 0x9910, RZ ;  /* 0x0000991050467816 */ /* 0x000fe200000000ff */
[----:B------:R-:W4:Y:S01]  /*1e8d0*/  LDL.LU R196, [R1+0x240] ;  /* 0x0002400001c47983 */ /* 0x000f220000300800 */
[----:B------:R-:W-:Y:S01]  /*1e8e0*/  ISETP.LT.AND P5, PT, R2, UR18, !P6 ;  /* 0x0000001202007c0c */ /* 0x000fe2000f7a1270 */
[----:B------:R-:W0:Y:S01]  /*1e8f0*/  LDCU UR20, c[0x0][0x398] ;  /* 0x00007300ff1477ac */ /* 0x000e220008000800 */
[----:B------:R-:W-:Y:S01]  /*1e900*/  ISETP.GE.AND P3, PT, R68, UR30, PT ;  /* 0x0000001e44007c0c */ /* 0x000fe2000bf66270 */
[----:B------:R-:W4:Y:S01]  /*1e910*/  LDL.LU R197, [R1+0x244] ;  /* 0x0002440001c57983 */ /* 0x000f220000300800 */
[----:B------:R-:W-:Y:S01]  /*1e920*/  SHF.R.S32.HI R68, RZ, 0x8, R70 ;  /* 0x00000008ff447819 */ /* 0x000fe20000011446 */
[----:B------:R-:W0:Y:S01]  /*1e930*/  LDCU UR30, c[0x0][0x398] ;  /* 0x00007300ff1e77ac */ /* 0x000e220008000800 */
[----:B--2---:R-:W-:Y:S01]  /*1e940*/  F2FP.SATFINITE.E5M2.F32.PACK_AB_MERGE_C R69, R252, R175, RZ ;  /* 0x000000affc45723e */ /* 0x004fe200048060ff */
[----:B------:R-:W2:Y:S01]  /*1e950*/  LDL.LU.64 R182, [R1+0x7f0] ;  /* 0x0007f00001b67983 */ /* 0x000ea20000300a00 */
[----:B------:R-:W-:Y:S01]  /*1e960*/  ISETP.LT.AND P6, PT, R3, UR22, !P6 ;  /* 0x0000001603007c0c */ /* 0x000fe2000f7c1270 */
[----:B------:R-:W0:Y:S02]  /*1e970*/  LDCU UR22, c[0x0][0x398] ;  /* 0x00007300ff1677ac */ /* 0x000e240008000800 */
[----:B------:R1:W-:Y:S01]  /*1e980*/  @P4 STG.E.U8 desc[UR24][R180.64], R68 ;  /* 0x00000044b4004986 */ /* 0x0003e2000c101118 */
[----:B------:R-:W-:Y:S01]  /*1e990*/  PRMT R70, R69, 0x9910, RZ ;  /* 0x0000991045467816 */ /* 0x000fe200000000ff */
[----:B------:R-:W0:Y:S01]  /*1e9a0*/  LDCU UR18, c[0x0][0x39c] ;  /* 0x00007380ff1277ac */ /* 0x000e220008000800 */
[----:B------:R-:W-:Y:S01]  /*1e9b0*/  ISETP.LT.AND P4, PT, R2, UR23, !P3 ;  /* 0x0000001702007c0c */ /* 0x000fe2000df81270 */
[----:B------:R5:W-:Y:S01]  /*1e9c0*/  @P5 STG.E.U8 desc[UR24][R178.64], R69 ;  /* 0x00000045b2005986 */ /* 0x000be2000c101118 */
        /* <DEDUP_REMOVED lines=9> */
[----:B------:R-:W-:Y:S04]  /*1ea60*/  @P6 STG.E.U8 desc[UR24][R176.64], R82 ;  /* 0x00000052b0006986 */ /* 0x000fe8000c101118 */
[----:B------:R3:W-:Y:S04]  /*1ea70*/  @P4 STG.E.U8 desc[UR24][R84.64], R68 ;  /* 0x0000004454004986 */ /* 0x0007e8000c101118 */
[----:B---3--:R-:W3:Y:S01]  /*1ea80*/  LDL.LU.64 R84, [R1+0xc30] ;  /* 0x000c300001547983 */ /* 0x008ee20000300a00 */
[----:B0-----:R-:W-:Y:S01]  /*1ea90*/  ISETP.LT.AND P3, PT, R3, UR20, !P3 ;  /* 0x0000001403007c0c */ /* 0x001fe2000df61270 */
[----:B------:R-:W-:Y:S01]  /*1eaa0*/  VIADD R68, R0, 0x91 ;  /* 0x0000009100447836 */ /* 0x000fe20000000000 */
[----:B------:R-:W-:Y:S01]  /*1eab0*/  PRMT R70, R82, 0x9910, RZ ;  /* 0x0000991052467816 */ /* 0x000fe200000000ff */
[----:B------:R-:W5:Y:S01]  /*1eac0*/  LDL.LU R175, [R1+0x248] ;  /* 0x0002480001af7983 */ /* 0x000f620000300800 */
[----:B------:R-:W-:Y:S01]  /*1ead0*/  ISETP.LT.AND P6, PT, R2, UR26, !P5 ;  /* 0x0000001a02007c0c */ /* 0x000fe2000efc1270 */
[----:B------:R-:W0:Y:S01]  /*1eae0*/  LDCU UR26, c[0x0][0x398] ;  /* 0x00007300ff1a77ac */ /* 0x000e220008000800 */
[----:B------:R-:W-:Y:S01]  /*1eaf0*/  ISETP.GE.AND P4, PT, R68, UR32, PT ;  /* 0x0000002044007c0c */ /* 0x000fe2000bf86270 */
[----:B------:R-:W5:Y:S01]  /*1eb00*/  LDL.LU R252, [R1+0x24c] ;  /* 0x00024c0001fc7983 */ /* 0x000f620000300800 */
[----:B------:R-:W-:Y:S01]  /*1eb10*/  SHF.R.S32.HI R68, RZ, 0x8, R70 ;  /* 0x00000008ff447819 */ /* 0x000fe20000011446 */
[----:B------:R-:W0:Y:S01]  /*1eb20*/  LDCU UR32, c[0x0][0x398] ;  /* 0x00007300ff2077ac */ /* 0x000e220008000800 */
[----:B----4-:R-:W-:Y:S01]  /*1eb30*/  F2FP.SATFINITE.E5M2.F32.PACK_AB_MERGE_C R69, R197, R196, RZ ;  /* 0x000000c4c545723e */ /* 0x010fe200048060ff */
[----:B------:R-:W4:Y:S01]  /*1eb40*/  LDL.LU.64 R176, [R1+0x7d0] ;  /* 0x0007d00001b07983 */ /* 0x000f220000300a00 */
[----:B------:R-:W-:Y:S01]  /*1eb50*/  ISETP.LT.AND P5, PT, R3, UR22, !P5 ;  /* 0x0000001603007c0c */ /* 0x000fe2000efa1270 */
[----:B------:R-:W0:Y:S02]  /*1eb60*/  LDCU UR22, c[0x0][0x398] ;  /* 0x00007300ff1677ac */ /* 0x000e240008000800 */
[----:B--2---:R2:W-:Y:S01]  /*1eb70*/  @P3 STG.E.U8 desc[UR24][R182.64], R68 ;  /* 0x00000044b6003986 */ /* 0x0045e2000c101118 */
[----:B------:R-:W-:Y:S01]  /*1eb80*/  PRMT R70, R69, 0x9910, RZ ;  /* 0x0000991045467816 */ /* 0x000fe200000000ff */
[----:B------:R-:W0:Y:S01]  /*1eb90*/  LDCU UR20, c[0x0][0x39c] ;  /* 0x00007380ff1477ac */ /* 0x000e220008000800 */
[----:B------:R-:W-:Y:S01]  /*1eba0*/  ISETP.LT.AND P3, PT, R2, UR23, !P4 ;  /* 0x0000001702007c0c */ /* 0x000fe2000e761270 */
[----:B------:R1:W-:Y:S01]  /*1ebb0*/  @P6 STG.E.U8 desc[UR24][R180.64], R69 ;  /* 0x00000045b4006986 */ /* 0x0003e2000c101118 */
[----:B--2---:R-:W-:-:S03]  /*1ebc0*/  VIADD R68, R0, 0x92 ;  /* 0x0000009200447836 */ /* 0x004fc60000000000 */
[----:B------:R-:W2:Y:S01]  /*1ebd0*/  LDL.LU.64 R182, [R1+0x7c8] ;  /* 0x0007c80001b67983 */ /* 0x000ea20000300a00 */
[----:B------:R-:W0:Y:S01]  /*1ebe0*/  LDCU UR23, c[0x0][0x398] ;  /* 0x00007300ff1777ac */ /* 0x000e220008000800 */
[----:B------:R-:W-:Y:S01]  /*1ebf0*/  ISETP.GE.AND P6, PT, R68, UR33, PT ;  /* 0x0000002144007c0c */ /* 0x000fe2000bfc6270 */
[----:B------:R-:W-:Y:S01]  /*1ec00*/  IMAD.MOV.U32 R68, RZ, RZ, R70 ;  /* 0x000000ffff447224 */ /* 0x000fe200078e0046 */
[----:B-1----:R-:W2:Y:S01]  /*1ec10*/  LDL.LU.64 R180, [R1+0x7c0] ;  /* 0x0007c00001b47983 */ /* 0x002ea20000300a00 */
[----:B---3--:R-:W-:Y:S01]  /*1ec20*/  F2FP.SATFINITE.E5M2.F32.PACK_AB_MERGE_C R84, R85, R84, RZ ;  /* 0x000000545554723e */ /* 0x008fe200048060ff */
[----:B------:R-:W1:Y:S02]  /*1ec30*/  LDCU UR33, c[0x0][0x398] ;  /* 0x00007300ff2177ac */ /* 0x000e640008000800 */
[----:B------:R-:W-:Y:S02]  /*1ec40*/  SHF.R.S32.HI R68, RZ, 0x8, R68 ;  /* 0x00000008ff447819 */ /* 0x000fe40000011444 */
[----:B-----5:R-:W-:Y:S04]  /*1ec50*/  @P5 STG.E.U8 desc[UR24][R178.64], R84 ;  /* 0x00000054b2005986 */ /* 0x020fe8000c101118 */
[----:B------:R3:W-:Y:S04]  /*1ec60*/  @P3 STG.E.U8 desc[UR24][R86.64], R68 ;  /* 0x0000004456003986 */ /* 0x0007e8000c101118 */
[----:B---3--:R-:W3:Y:S01]  /*1ec70*/  LDL.LU.64 R86, [R1+0xc28] ;  /* 0x000c280001567983 */ /* 0x008ee20000300a00 */
[C---:B------:R-:W-:Y:S01]  /*1ec80*/  ISETP.LT.AND P4, PT, R3.reuse, UR27, !P4 ;  /* 0x0000001b03007c0c */ /* 0x040fe2000e781270 */
[----:B------:R-:W-:Y:S01]  /*1ec90*/  VIADD R68, R0, 0x93 ;  /* 0x0000009300447836 */ /* 0x000fe20000000000 */
[----:B------:R-:W-:Y:S01]  /*1eca0*/  PRMT R70, R84, 0x9910, RZ ;  /* 0x0000991054467816 */ /* 0x000fe200000000ff */
[----:B------:R-:W5:Y:S01]  /*1ecb0*/  LDL.LU R196, [R1+0x250] ;  /* 0x0002500001c47983 */ /* 0x000f620000300800 */
[----:B0-----:R-:W-:Y:S01]  /*1ecc0*/  ISETP.LT.AND P5, PT, R2, UR26, !P6 ;  /* 0x0000001a02007c0c */ /* 0x001fe2000f7a1270 */
[----:B------:R-:W0:Y:S01]  /*1ecd0*/  LDCU UR27, c[0x0][0x398] ;  /* 0x00007300ff1b77ac */ /* 0x000e220008000800 */
[----:B------:R-:W-:Y:S01]  /*1ece0*/  ISETP.GE.AND P3, PT, R68, UR34, PT ;  /* 0x0000002244007c0c */ /* 0x000fe2000bf66270 */
[----:B------:R-:W5:Y:S01]  /*1ecf0*/  LDL.LU R197, [R1+0x254] ;  /* 0x0002540001c57983 */ /* 0x000f620000300800 */
[----:B------:R-:W-:Y:S01]  /*1ed00*/  SHF.R.S32.HI R68, RZ, 0x8, R70 ;  /* 0x00000008ff447819 */ /* 0x000fe20000011446 */
[----:B------:R-:W0:Y:S01]  /*1ed10*/  LDCU UR26, c[0x0][0x398] ;  /* 0x00007300ff1a77ac */ /* 0x000e220008000800 */
[----:B------:R-:W-:Y:S01]  /*1ed20*/  F2FP.SATFINITE.E5M2.F32.PACK_AB_MERGE_C R69, R252, R175, RZ ;  /* 0x000000affc45723e */ /* 0x000fe200048060ff */
[----:B------:R-:W5:Y:S01]  /*1ed30*/  LDL.LU.64 R178, [R1+0x7b0] ;  /* 0x0007b00001b27983 */ /* 0x000f620000300a00 */
[----:B------:R-:W-:Y:S01]  /*1ed40*/  ISETP.LT.AND P6, PT, R3, UR22, !P6 ;  /* 0x0000001603007c0c */ /* 0x000fe2000f7c1270 */
[----:B------:R-:W0:Y:S02]  /*1ed50*/  LDCU UR34, c[0x0][0x398] ;  /* 0x00007300ff2277ac */ /* 0x000e240008000800 */
[----:B----4-:R4:W-:Y:S01]  /*1ed60*/  @P4 STG.E.U8 desc[UR24][R176.64], R68 ;  /* 0x00000044b0004986 */ /* 0x0109e2000c101118 */
[----:B------:R-:W-:Y:S01]  /*1ed70*/  PRMT R70, R69, 0x9910, RZ ;  /* 0x0000991045467816 */ /* 0x000fe200000000ff */
[----:B------:R-:W0:Y:S01]  /*1ed80*/  LDCU UR22, c[0x0][0x39c] ;  /* 0x00007380ff1677ac */ /* 0x000e220008000800 */
[----:B------:R-:W-:Y:S01]  /*1ed90*/  ISETP.LT.AND P4, PT, R2, UR23, !P3 ;  /* 0x0000001702007c0c */ /* 0x000fe2000df81270 */
[----:B--2---:R2:W-:Y:S01]  /*1eda0*/  @P5 STG.E.U8 desc[UR24][R182.64], R69 ;  /* 0x00000045b6005986 */ /* 0x0045e2000c101118 */
[----:B------:R-:W0:Y:S01]  /*1edb0*/  LDCU UR23, c[0x0][0x398] ;  /* 0x00007300ff1777ac */ /* 0x000e220008000800 */
[----:B----4-:R-:W-:-:S02]  /*1edc0*/  VIADD R68, R0, 0x94 ;  /* 0x0000009400447836 */ /* 0x010fc40000000000 */
[----:B------:R-:W4:Y:S03]  /*1edd0*/  LDL.LU.64 R176, [R1+0x7a8] ;  /* 0x0007a80001b07983 */ /* 0x000f260000300a00 */
[----:B------:R-:W-:Y:S01]  /*1ede0*/  ISETP.GE.AND P5, PT, R68, UR35, PT ;  /* 0x0000002344007c0c */ /* 0x000fe2000bfa6270 */
[----:B------:R-:W-:Y:S01]  /*1edf0*/  IMAD.MOV.U32 R68, RZ, RZ, R70 ;  /* 0x000000ffff447224 */ /* 0x000fe200078e0046 */
[----:B--2---:R-:W2:Y:S01]  /*1ee00*/  LDL.LU.64 R182, [R1+0x7a0] ;  /* 0x0007a00001b67983 */ /* 0x004ea20000300a00 */
[----:B---3--:R-:W-:Y:S01]  /*1ee10*/  F2FP.SATFINITE.E5M2.F32.PACK_AB_MERGE_C R86, R87, R86, RZ ;  /* 0x000000565756723e */ /* 0x008fe200048060ff */
[----:B------:R-:W3:Y:S02]  /*1ee20*/  LDCU UR35, c[0x0][0x398] ;  /* 0x00007300ff2377ac */ /* 0x000ee40008000800 */
[----:B------:R-:W-:Y:S02]  /*1ee30*/  SHF.R.S32.HI R68, RZ, 0x8, R68 ;  /* 0x00000008ff447819 */ /* 0x000fe40000011444 */
[----:B------:R-:W-:Y:S04]  /*1ee40*/  @P6 STG.E.U8 desc[UR24][R180.64], R86 ;  /* 0x00000056b4006986 */ /* 0x000fe8000c101118 */
[----:B------:R0:W-:Y:S04]  /*1ee50*/  @P4 STG.E.U8 desc[UR24][R88.64], R68 ;  /* 0x0000004458004986 */ /* 0x0001e8000c101118 */
[----:B0-----:R-:W2:Y:S01]  /*1ee60*/  LDL.LU.64 R88, [R1+0xc20] ;  /* 0x000c200001587983 */ /* 0x001ea20000300a00 */
[----:B------:R-:W-:Y:S01]  /*1ee70*/  ISETP.LT.AND P3, PT, R3, UR27, !P3 ;  /* 0x0000001b03007c0c */ /* 0x000fe2000df61270 */
        /* <DEDUP_REMOVED lines=14> */
[----:B------:R-:W-:Y:S01]  /*1ef60*/  PRMT R70, R69, 0x9910, RZ ;  /* 0x0000991045467816 */ /* 0x000fe200000000ff */
[----:B------:R-:W0:Y:S01]  /*1ef70*/  LDCU UR36, c[0x0][0x398] ;  /* 0x00007300ff2477ac */ /* 0x000e220008000800 */
[----:B------:R-:W-:Y:S01]  /*1ef80*/  ISETP.LT.AND P3, PT, R2, UR23, !P4 ;  /* 0x0000001702007c0c */ /* 0x000fe2000e761270 */
[----:B----4-:R4:W-:Y:S01]  /*1ef90*/  @P6 STG.E.U8 desc[UR24][R176.64], R69 ;  /* 0x00000045b0006986 */ /* 0x0109e2000c101118 */
[----:B------:R-:W0:Y:S01]  /*1efa0*/  LDCU UR23, c[0x0][0x39c] ;  /* 0x00007380ff1777ac */ /* 0x000e220008000800 */
[----:B-1----:R-:W-:-:S02]  /*1efb0*/  VIADD R68, R0, 0x96 ;  /* 0x0000009600447836 */ /* 0x002fc40000000000 */
[----:B------:R-:W3:Y:S03]  /*1efc0*/  LDL.LU.64 R178, [R1+0x788] ;  /* 0x0007880001b27983 */ /* 0x000ee60000300a00 */
[----:B------:R-:W-:Y:S01]  /*1efd0*/  ISETP.GE.AND P6, PT, R68, UR37, PT ;  /* 0x0000002544007c0c */ /* 0x000fe2000bfc6270 */
[----:B------:R-:W-:Y:S01]  /*1efe0*/  IMAD.MOV.U32 R68, RZ, RZ, R70 ;  /* 0x000000ffff447224 */ /* 0x000fe200078e0046 */
[----:B----4-:R-:W4:Y:S01]  /*1eff0*/  LDL.LU.64 R176, [R1+0x780] ;  /* 0x0007800001b07983 */ /* 0x010f220000300a00 */
[----:B--2---:R-:W-:Y:S01]  /*1f000*/  F2FP.SATFINITE.E5M2.F32.PACK_AB_MERGE_C R88, R89, R88, RZ ;  /* 0x000000585958723e */ /* 0x004fe200048060ff */
[----:B------:R-:W1:Y:S02]  /*1f010*/  LDCU UR37, c[0x0][0x398] ;  /* 0x00007300ff2577ac */ /* 0x000e640008000800 */
[----:B------:R-:W-:Y:S02]  /*1f020*/  SHF.R.S32.HI R68, RZ, 0x8, R68 ;  /* 0x00000008ff447819 */ /* 0x000fe40000011444 */
[----:B------:R-:W-:Y:S04]  /*1f030*/  @P5 STG.E.U8 desc[UR24][R182.64], R88 ;  /* 0x00000058b6005986 */ /* 0x000fe8000c101118 */
[----:B------:R2:W-:Y:S04]  /*1f040*/  @P3 STG.E.U8 desc[UR24][R90.64], R68 ;  /* 0x000000445a003986 */ /* 0x0005e8000c101118 */
[----:B--2---:R-:W2:Y:S01]  /*1f050*/  LDL.LU.64 R90, [R1+0xc18] ;  /* 0x000c1800015a7983 */ /* 0x004ea20000300a00 */
        /* <DEDUP_REMOVED lines=10> */
[----:B---3--:R-:W-:Y:S01]  /*1f100*/  F2FP.SATFINITE.E5M2.F32.PACK_AB_MERGE_C R69, R252, R175, RZ ;  /* 0x000000affc45723e */ /* 0x008fe200048060ff */
[----:B------:R-:W3:Y:S01]  /*1f110*/  LDL.LU.64 R182, [R1+0x770] ;  /* 0x0007700001b67983 */ /* 0x000ee20000300a00 */
[----:B------:R-:W-:Y:S01]  /*1f120*/  ISETP.LT.AND P6, PT, R3, UR28, !P6 ;  /* 0x0000001c03007c0c */ /* 0x000fe2000f7c1270 */
[----:B------:R-:W0:Y:S02]  /*1f130*/  LDCU UR28, c[0x0][0x398] ;  /* 0x00007300ff1c77ac */ /* 0x000e240008000800 */
[----:B-----5:R5:W-:Y:S01]  /*1f140*/  @P4 STG.E.U8 desc[UR24][R180.64], R68 ;  /* 0x00000044b4004986 */ /* 0x020be2000c101118 */
[----:B------:R-:W-:Y:S01]  /*1f150*/  PRMT R70, R69, 0x9910, RZ ;  /* 0x0000991045467816 */ /* 0x000fe200000000ff */
[----:B------:R-:W0:Y:S01]  /*1f160*/  LDCU UR26, c[0x0][0x39c] ;  /* 0x00007380ff1a77ac */ /* 0x000e220008000800 */
[----:B------:R-:W-:Y:S01]  /*1f170*/  ISETP.LT.AND P4, PT, R2, UR29, !P3 ;  /* 0x0000001d02007c0c */ /* 0x000fe2000df81270 */
[----:B------:R1:W-:Y:S01]  /*1f180*/  @P5 STG.E.U8 desc[UR24][R178.64], R69 ;  /* 0x00000045b2005986 */ /* 0x0003e2000c101118 */
[----:B------:R-:W0:Y:S01]  /*1f190*/  LDCU UR29, c[0x0][0x398] ;  /* 0x00007300ff1d77ac */ /* 0x000e220008000800 */
[----:B-----5:R-:W-:-:S02]  /*1f1a0*/  VIADD R68, R0, 0x98 ;  /* 0x0000009800447836 */ /* 0x020fc40000000000 */
[----:B------:R-:W5:Y:S03]  /*1f1b0*/  LDL.LU.64 R180, [R1+0x768] ;  /* 0x0007680001b47983 */ /* 0x000f660000300a00 */
[----:B------:R-:W-:Y:S01]  /*1f1c0*/  ISETP.GE.AND P5, PT, R68, UR39, PT ;  /* 0x0000002744007c0c */ /* 0x000fe2000bfa6270 */
[----:B------:R-:W-:Y:S01]  /*1f1d0*/  IMAD.MOV.U32 R68, RZ, RZ, R70 ;  /* 0x000000ffff447224 */ /* 0x000fe200078e0046 */
[----:B-1----:R-:W3:Y:S01]  /*1f1e0*/  LDL.LU.64 R178, [R1+0x760] ;  /* 0x0007600001b27983 */ /* 0x002ee20000300a00 */
[----:B--2---:R-:W-:Y:S01]  /*1f1f0*/  F2FP.SATFINITE.E5M2.F32.PACK_AB_MERGE_C R90, R91, R90, RZ ;  /* 0x0000005a5b5a723e */ /* 0x004fe200048060ff */
[----:B------:R-:W1:Y:S02]  /*1f200*/  LDCU UR39, c[0x0][0x398] ;  /* 0x00007300ff2777ac */ /* 0x000e640008000800 */
[----:B------:R-:W-:Y:S02]  /*1f210*/  SHF.R.S32.HI R68, RZ, 0x8, R68 ;  /* 0x00000008ff447819 */ /* 0x000fe40000011444 */
[----:B----4-:R-:W-:Y:S04]  /*1f220*/  @P6 STG.E.U8 desc[UR24][R176.64], R90 ;  /* 0x0000005ab0006986 */ /* 0x010fe8000c101118 */
[----:B------:R2:W-:Y:S04]  /*1f230*/  @P4 STG.E.U8 desc[UR24][R92.64], R68 ;  /* 0x000000445c004986 */ /* 0x0005e8000c101118 */
[----:B--2---:R-:W2:Y:S01]  /*1f240*/  LDL.LU.64 R92, [R1+0xc10] ;  /* 0x000c1000015c7983 */ /* 0x004ea20000300a00 */
[----:B0-----:R-:W-:Y:S01]  /*1f250*/  ISETP.LT.AND P3, PT, R3, UR27, !P3 ;  /* 0x0000001b03007c0c */ /* 0x001fe2000df61270 */
        /* <DEDUP_REMOVED lines=9> */
[----:B------:R-:W-:Y:S01]  /*1f2f0*/  F2FP.SATFINITE.E5M2.F32.PACK_AB_MERGE_C R69, R197, R196, RZ ;  /* 0x000000c4c545723e */ /* 0x000fe200048060ff */
[----:B------:R-:W4:Y:S01]  /*1f300*/  LDL.LU.64 R176, [R1+0x750] ;  /* 0x0007500001b07983 */ /* 0x000f220000300a00 */
[----:B------:R-:W-:Y:S01]  /*1f310*/  ISETP.LT.AND P5, PT, R3, UR28, !P5 ;  /* 0x0000001c03007c0c */ /* 0x000fe2000efa1270 */
[----:B------:R-:W0:Y:S02]  /*1f320*/  LDCU UR28, c[0x0][0x398] ;  /* 0x00007300ff1c77ac */ /* 0x000e240008000800 */
[----:B---3--:R3:W-:Y:S01]  /*1f330*/  @P3 STG.E.U8 desc[UR24][R182.64], R68 ;  /* 0x00000044b6003986 */ /* 0x0087e2000c101118 */
[----:B------:R-:W-:Y:S01]  /*1f340*/  PRMT R70, R69, 0x9910, RZ ;  /* 0x0000991045467816 */ /* 0x000fe200000000ff */
[----:B------:R-:W0:Y:S01]  /*1f350*/  LDCU UR27, c[0x0][0x39c] ;  /* 0x00007380ff1b77ac */ /* 0x000e220008000800 */
[----:B------:R-:W-:Y:S01]  /*1f360*/  ISETP.LT.AND P3, PT, R2, UR29, !P4 ;  /* 0x0000001d02007c0c */ /* 0x000fe2000e761270 */
[----:B-----5:R5:W-:Y:S01]  /*1f370*/  @P6 STG.E.U8 desc[UR24][R180.64], R69 ;  /* 0x00000045b4006986 */ /* 0x020be2000c101118 */
[----:B---3--:R-:W-:-:S03]  /*1f380*/  VIADD R68, R0, 0x9a ;  /* 0x0000009a00447836 */ /* 0x008fc60000000000 */
[----:B------:R-:W3:Y:S01]  /*1f390*/  LDL.LU.64 R182, [R1+0x748] ;  /* 0x0007480001b67983 */ /* 0x000ee20000300a00 */
[----:B------:R-:W0:Y:S01]  /*1f3a0*/  LDCU UR29, c[0x0][0x398] ;  /* 0x00007300ff1d77ac */ /* 0x000e220008000800 */
[----:B------:R-:W-:Y:S01]  /*1f3b0*/  ISETP.GE.AND P6, PT, R68, UR41, PT ;  /* 0x0000002944007c0c */ /* 0x000fe2000bfc6270 */
[----:B------:R-:W-:Y:S01]  /*1f3c0*/  IMAD.MOV.U32 R68, RZ, RZ, R70 ;  /* 0x000000ffff447224 */ /* 0x000fe200078e0046 */
[----:B-----5:R-:W5:Y:S01]  /*1f3d0*/  LDL.LU.64 R180, [R1+0x740] ;  /* 0x0007400001b47983 */ /* 0x020f620000300a00 */
        /* <DEDUP_REMOVED lines=20> */
[----:B------:R1:W-:Y:S01]  /*1f520*/  @P4 STG.E.U8 desc[UR24][R176.64], R68 ;  /* 0x00000044b0004986 */ /* 0x0003e2000c101118 */
[----:B------:R-:W-:Y:S01]  /*1f530*/  PRMT R70, R69, 0x9910, RZ ;  /* 0x0000991045467816 */ /* 0x000fe200000000ff */
[----:B------:R-:W0:Y:S01]  /*1f540*/  LDCU UR28, c[0x0][0x39c] ;  /* 0x00007380ff1c77ac */ /* 0x000e220008000800 */
[----:B------:R-:W-:Y:S01]  /*1f550*/  ISETP.LT.AND P4, PT, R2, UR29, !P3 ;  /* 0x0000001d02007c0c */ /* 0x000fe2000df81270 */
[----:B---3--:R3:W-:Y:S01]  /*1f560*/  @P5 STG.E.U8 desc[UR24][R182.64], R69 ;  /* 0x00000045b6005986 */ /* 0x0087e2000c101118 */
[----:B------:R-:W0:Y:S01]  /*1f570*/  LDCU UR29, c[0x0][0x398] ;  /* 0x00007300ff1d77ac */ /* 0x000e220008000800 */
[----:B-1----:R-:W-:-:S02]  /*1f580*/  VIADD R68, R0, 0x9c ;  /* 0x0000009c00447836 */ /* 0x002fc40000000000 */
[----:B------:R-:W4:Y:S03]  /*1f590*/  LDL.LU.64 R176, [R1+0x728] ;  /* 0x0007280001b07983 */ /* 0x000f260000300a00 */
[----:B------:R-:W-:Y:S01]  /*1f5a0*/  ISETP.GE.AND P5, PT, R68, UR43, PT ;  /* 0x0000002b44007c0c */ /* 0x000fe2000bfa6270 */
[----:B------:R-:W-:Y:S01]  /*1f5b0*/  IMAD.MOV.U32 R68, RZ, RZ, R70 ;  /* 0x000000ffff447224 */ /* 0x000fe200078e0046 */
[----:B---3--:R-:W3:Y:S01]  /*1f5c0*/  LDL.LU.64 R182, [R1+0x720] ;  /* 0x0007200001b67983 */ /* 0x008ee20000300a00 */
[----:B--2---:R-:W-:Y:S01]  /*1f5d0*/  F2FP.SATFINITE.E5M2.F32.PACK_AB_MERGE_C R94, R95, R94, RZ ;  /* 0x0000005e5f5e723e */ /* 0x004fe200048060ff */
[----:B------:R-:W1:Y:S02]  /*1f5e0*/  LDCU UR43, c[0x0][0x398] ;  /* 0x00007300ff2b77ac */ /* 0x000e640008000800 */
[----:B------:R-:W-:Y:S02]  /*1f5f0*/  SHF.R.S32.HI R68, RZ, 0x8, R68 ;  /* 0x00000008ff447819 */ /* 0x000fe40000011444 */
[----:B-----5:R-:W-:Y:S04]  /*1f600*/  @P6 STG.E.U8 desc[UR24][R180.64], R94 ;  /* 0x0000005eb4006986 */ /* 0x020fe8000c101118 */
[----:B------:R2:W-:Y:S04]  /*1f610*/  @P4 STG.E.U8 desc[UR24][R96.64], R68 ;  /* 0x0000004460004986 */ /* 0x0005e8000c101118 */
[----:B--2---:R-:W2:Y:S01]  /*1f620*/  LDL.LU.64 R96, [R1+0xc00] ;  /* 0x000c000001607983 */ /* 0x004ea20000300a00 */
        /* <DEDUP_REMOVED lines=18> */
[----:B------:R1:W-:Y:S01]  /*1f750*/  @P6 STG.E.U8 desc[UR24][R176.64], R69 ;  /* 0x00000045b0006986 */ /* 0x0003e2000c101118 */
[----:B------:R-:W0:Y:S01]  /*1f760*/  LDCU UR29, c[0x0][0x39c] ;  /* 0x00007380ff1d77ac */ /* 0x000e220008000800 */
[----:B----4-:R-:W-:-:S02]  /*1f770*/  VIADD R68, R0, 0x9e ;  /* 0x0000009e00447836 */ /* 0x010fc40000000000 */
[----:B------:R-:W4:Y:S03]  /*1f780*/  LDL.LU.64 R178, [R1+0x708] ;  /* 0x0007080001b27983 */ /* 0x000f260000300a00 */
[----:B------:R-:W-:Y:S01]  /*1f790*/  ISETP.GE.AND P6, PT, R68, UR45, PT ;  /* 0x0000002d44007c0c */ /* 0x000fe2000bfc6270 */
[----:B------:R-:W-:Y:S01]  /*1f7a0*/  IMAD.MOV.U32 R68, RZ, RZ, R70 ;  /* 0x000000ffff447224 */ /* 0x000fe200078e0046 */
[----:B-1----:R-:W4:Y:S01]  /*1f7b0*/  LDL.LU.64 R176, [R1+0x700] ;  /* 0x0007000001b07983 */ /* 0x002f220000300a00 */
[----:B--2---:R-:W-:Y:S01]  /*1f7c0*/  F2FP.SATFINITE.E5M2.F32.PACK_AB_MERGE_C R96, R97, R96, RZ ;  /* 0x000000606160723e */ /* 0x004fe200048060ff */
[----:B------:R-:W1:Y:S02]  /*1f7d0*/  LDCU UR45, c[0x0][0x398] ;  /* 0x00007300ff2d77ac */ /* 0x000e640008000800 */
[----:B------:R-:W-:Y:S02]  /*1f7e0*/  SHF.R.S32.HI R68, RZ, 0x8, R68 ;  /* 0x00000008ff447819 */ /* 0x000fe40000011444 */
[----:B---3--:R-:W-:Y:S04]  /*1f7f0*/  @P5 STG.E.U8 desc[UR24][R182.64], R96 ;  /* 0x00000060b6005986 */ /* 0x008fe8000c101118 */
[----:B------:R2:W-:Y:S04]  /*1f800*/  @P3 STG.E.U8 desc[UR24][R98.64], R68 ;  /* 0x0000004462003986 */ /* 0x0005e8000c101118 */
[----:B--2---:R-:W2:Y:S01]  /*1f810*/  LDL.LU.64 R98, [R1+0xbf8] ;  /* 0x000bf80001627983 */ /* 0x004ea20000300a00 */
[C---:B0-----:R-:W-:Y:S01]  /*1f820*/  ISETP.LT.AND P4, PT, R3.reuse, UR31, !P4 ;  /* 0x0000001f03007c0c */ /* 0x041fe2000e781270 */
        /* <DEDUP_REMOVED lines=45> */
[----:B------:R-:W-:-:S02]  /*1fb00*/  PRMT R70, R69, 0x9910, RZ ;  /* 0x0000991045467816 */ /* 0x000fc400000000ff */
[----:B------:R-:W-:Y:S01]  /*1fb10*/  ISETP.LT.AND P3, PT, R2, UR33, !P4 ;  /* 0x0000002102007c0c */ /* 0x000fe2000e761270 */
[----:B------:R0:W-:Y:S01]  /*1fb20*/  @P6 STG.E.U8 desc[UR24][R180.64], R69 ;  /* 0x00000045b4006986 */ /* 0x0001e2000c101118 */
[----:B------:R-:W1:Y:S01]  /*1fb30*/  LDCU UR33, c[0x0][0x398] ;  /* 0x00007300ff2177ac */ /* 0x000e620008000800 */
[----:B-----5:R-:W-:Y:S02]  /*1fb40*/  VIADD R68, R0, 0xa2 ;  /* 0x000000a200447836 */ /* 0x020fe40000000000 */
[----:B------:R-:W5:Y:S03]  /*1fb50*/  LDL.LU.64 R182, [R1+0x6c8] ;  /* 0x0006c80001b67983 */ /* 0x000f660000300a00 */
[----:B------:R-:W-:Y:S01]  /*1fb60*/  ISETP.GE.AND P6, PT, R68, UR49, PT ;  /* 0x0000003144007c0c */ /* 0x000fe2000bfc6270 */
[----:B------:R-:W-:Y:S01]  /*1fb70*/  IMAD.MOV.U32 R68, RZ, RZ, R70 ;  /* 0x000000ffff447224 */ /* 0x000fe200078e0046 */
[----:B0-----:R-:W3:Y:S04]  /*1fb80*/  LDL.LU.64 R180, [R1+0x6c0] ;  /* 0x0006c00001b47983 */ /* 0x001ee80000300a00 */
[----:B------:R-:W-:-:S02]  /*1fb90*/  SHF.R.S32.HI R68, RZ, 0x8, R68 ;  /* 0x00000008ff447819 */ /* 0x000fc40000011444 */
[----:B--2---:R-:W-:-:S05]  /*1fba0*/  F2FP.SATFINITE.E5M2.F32.PACK_AB_MERGE_C R100, R101, R100, RZ ;  /* 0x000000646564723e */ /* 0x004fca00048060ff */
[----:B----4-:R-:W-:Y:S04]  /*1fbb0*/  @P5 STG.E.U8 desc[UR24][R178.64], R100 ;  /* 0x00000064b2005986 */ /* 0x010fe8000c101118 */
[----:B------:R0:W-:Y:S04]  /*1fbc0*/  @P3 STG.E.U8 desc[UR24][R102.64], R68 ;  /* 0x0000004466003986 */ /* 0x0001e8000c101118 */
[----:B0-----:R-:W2:Y:S01]  /*1fbd0*/  LDL.LU.64 R102, [R1+0xbe8] ;  /* 0x000be80001667983 */ /* 0x001ea20000300a00 */
[C---:B------:R-:W-:Y:S01]  /*1fbe0*/  ISETP.LT.AND P4, PT, R3.reuse, UR35, !P4 ;  /* 0x0000002303007c0c */ /* 0x040fe2000e781270 */
        /* <DEDUP_REMOVED lines=14> */
[----:B------:R-:W-:-:S02]  /*1fcd0*/  PRMT R70, R69, 0x9910, RZ ;  /* 0x0000991045467816 */ /* 0x000fc400000000ff */
[----:B-1----:R-:W-:Y:S01]  /*1fce0*/  ISETP.LT.AND P4, PT, R2, UR33, !P3 ;  /* 0x0000002102007c0c */ /* 0x002fe2000df81270 */
[----:B-----5:R1:W-:Y:S01]  /*1fcf0*/  @P5 STG.E.U8 desc[UR24][R182.64], R69 ;  /* 0x00000045b6005986 */ /* 0x0203e2000c101118 */
[----:B------:R-:W5:Y:S01]  /*1fd00*/  LDCU UR33, c[0x0][0x398] ;  /* 0x00007300ff2177ac */ /* 0x000f620008000800 */
[----:B---3--:R-:W-:Y:S02]  /*1fd10*/  VIADD R68, R0, 0xa4 ;  /* 0x000000a400447836 */ /* 0x008fe40000000000 */
[----:B------:R-:W3:Y:S03]  /*1fd20*/  LDL.LU.64 R176, [R1+0x6a8] ;  /* 0x0006a80001b07983 */ /* 0x000ee60000300a00 */
[----:B------:R-:W-:Y:S01]  /*1fd30*/  ISETP.GE.AND P5, PT, R68, UR51, PT ;  /* 0x0000003344007c0c */ /* 0x000fe2000bfa6270 */
[----:B------:R-:W-:Y:S01]  /*1fd40*/  IMAD.MOV.U32 R68, RZ, RZ, R70 ;  /* 0x000000ffff447224 */ /* 0x000fe200078e0046 */
[----:B-1----:R-:W3:Y:S04]  /*1fd50*/  LDL.LU.64 R182, [R1+0x6a0] ;  /* 0x0006a00001b67983 */ /* 0x002ee80000300a00 */
[----:B------:R-:W-:-:S02]  /*1fd60*/  SHF.R.S32.HI R68, RZ, 0x8, R68 ;  /* 0x00000008ff447819 */ /* 0x000fc40000011444 */
[----:B--2---:R-:W-:-:S05]  /*1fd70*/  F2FP.SATFINITE.E5M2.F32.PACK_AB_MERGE_C R102, R103, R102, RZ ;  /* 0x000000666766723e */ /* 0x004fca00048060ff */
[----:B------:R-:W-:Y:S04]  /*1fd80*/  @P6 STG.E.U8 desc[UR24][R180.64], R102 ;  /* 0x00000066b4006986 */ /* 0x000fe8000c101118 */
[----:B------:R1:W-:Y:S04]  /*1fd90*/  @P4 STG.E.U8 desc[UR24][R104.64], R68 ;  /* 0x0000004468004986 */ /* 0x0003e8000c101118 */
[----:B-1----:R-:W2:Y:S01]  /*1fda0*/  LDL.LU.64 R104, [R1+0xbe0] ;  /* 0x000be00001687983 */ /* 0x002ea20000300a00 */
[----:B0-----:R-:W-:Y:S01]  /*1fdb0*/  ISETP.LT.AND P3, PT, R3, UR35, !P3 ;  /* 0x0000002303007c0c */ /* 0x001fe2000df61270 */
[----:B------:R-:W-:Y:S01]  /*1fdc0*/  VIADD R68, R0, 0xa5 ;  /* 0x000000a500447836 */ /* 0x000fe20000000000 */
[----:B------:R-:W-:Y:S01]  /*1fdd0*/  PRMT R70, R102, 0x9910, RZ ;  /* 0x0000991066467816 */ /* 0x000fe200000000ff */
[----:B------:R-:W2:Y:S01]  /*1fde0*/  LDL.LU R175, [R1+0x298] ;  /* 0x0002980001af7983 */ /* 0x000ea20000300800 */
[----:B------:R-:W-:Y:S01]  /*1fdf0*/  ISETP.LT.AND P6, PT, R2, UR34, !P5 ;  /* 0x0000002202007c0c */ /* 0x000fe2000efc1270 */
[----:B------:R-:W0:Y:S01]  /*1fe00*/  LDCU UR35, c[0x0][0x398] ;  /* 0x00007300ff2377ac */ /* 0x000e220008000800 */
[----:B------:R-:W-:Y:S01]  /*1fe10*/  ISETP.GE.AND P4, PT, R68, UR52, PT ;  /* 0x0000003444007c0c */ /* 0x000fe2000bf86270 */
[----:B------:R-:W2:Y:S01]  /*1fe20*/  LDL.LU R252, [R1+0x29c] ;  /* 0x00029c0001fc7983 */ /* 0x000ea20000300800 */
[----:B------:R-:W-:Y:S01]  /*1fe30*/  SHF.R.S32.HI R68, RZ, 0x8, R70 ;  /* 0x00000008ff447819 */ /* 0x000fe20000011446 */
[----:B------:R-:W1:Y:S01]  /*1fe40*/  LDCU UR34, c[0x0][0x398] ;  /* 0x00007300ff2277ac */ /* 0x000e620008000800 */
[----:B----4-:R-:W-:Y:S01]  /*1fe50*/  F2FP.SATFINITE.E5M2.F32.PACK_AB_MERGE_C R69, R197, R196, RZ ;  /* 0x000000c4c545723e */ /* 0x010fe200048060ff */
[----:B------:R-:W4:Y:S01]  /*1fe60*/  LDL.LU.64 R180, [R1+0x690] ;  /* 0x0006900001b47983 */ /* 0x000f220000300a00 */
[----:B------:R-:W-:Y:S01]  /*1fe70*/  ISETP.LT.AND P5, PT, R3, UR36, !P5 ;  /* 0x0000002403007c0c */ /* 0x000fe2000efa1270 */
[----:B------:R-:W0:Y:S02]  /*1fe80*/  LDCU UR36, c[0x0][0x398] ;  /* 0x00007300ff2477ac */ /* 0x000e240008000800 */
[----:B------:R1:W-:Y:S01]  /*1fe90*/  @P3 STG.E.U8 desc[UR24][R178.64], R68 ;  /* 0x00000044b2003986 */ /* 0x0003e2000c101118 */
[----:B------:R-:W-:-:S02]  /*1fea0*/  PRMT R70, R69, 0x9910, RZ ;  /* 0x0000991045467816 */ /* 0x000fc400000000ff */
[----:B-----5:R-:W-:Y:S01]  /*1feb0*/  ISETP.LT.AND P3, PT, R2, UR33, !P4 ;  /* 0x0000002102007c0c */ /* 0x020fe2000e761270 */
[----:B---3--:R3:W-:Y:S01]  /*1fec0*/  @P6 STG.E.U8 desc[UR24][R176.64], R69 ;  /* 0x00000045b0006986 */ /* 0x0087e2000c101118 */
[----:B------:R-:W5:Y:S01]  /*1fed0*/  LDCU UR33, c[0x0][0x39c] ;  /* 0x00007380ff2177ac */ /* 0x000f620008000800 */
[----:B-1----:R-:W-:Y:S02]  /*1fee0*/  VIADD R68, R0, 0xa6 ;  /* 0x000000a600447836 */ /* 0x002fe40000000000 */
[----:B------:R-:W4:Y:S03]  /*1fef0*/  LDL.LU.64 R178, [R1+0x688] ;  /* 0x0006880001b27983 */ /* 0x000f260000300a00 */
[----:B------:R-:W-:Y:S01]  /*1ff00*/  ISETP.GE.AND P6, PT, R68, UR53, PT ;  /* 0x0000003544007c0c */ /* 0x000fe2000bfc6270 */
[----:B------:R-:W-:Y:S01]  /*1ff10*/  IMAD.MOV.U32 R68, RZ, RZ, R70 ;  /* 0x000000ffff447224 */ /* 0x000fe200078e0046 */
[----:B---3--:R-:W3:Y:S04]  /*1ff20*/  LDL.LU.64 R176, [R1+0x680] ;  /* 0x0006800001b07983 */ /* 0x008ee80000300a00 */
[----:B------:R-:W-:-:S02]  /*1ff30*/  SHF.R.S32.HI R68, RZ, 0x8, R68 ;  /* 0x00000008ff447819 */ /* 0x000fc40000011444 */
[----:B--2---:R-:W-:-:S05]  /*1ff40*/  F2FP.SATFINITE.E5M2.F32.PACK_AB_MERGE_C R104, R105, R104, RZ ;  /* 0x000000686968723e */ /* 0x004fca00048060ff */
[----:B------:R-:W-:Y:S04]  /*1ff50*/  @P5 STG.E.U8 desc[UR24][R182.64], R104 ;  /* 0x00000068b6005986 */ /* 0x000fe8000c101118 */
[----:B------:R1:W-:Y:S04]  /*1ff60*/  @P3 STG.E.U8 desc[UR24][R106.64], R68 ;  /* 0x000000446a003986 */ /* 0x0003e8000c101118 */
[----:B-1----:R-:W2:Y:S01]  /*1ff70*/  LDL.LU.64 R106, [R1+0xbd8] ;  /* 0x000bd800016a7983 */ /* 0x002ea20000300a00 */
[C---:B0-----:R-:W-:Y:S01]  /*1ff80*/  ISETP.LT.AND P4, PT, R3.reuse, UR35, !P4 ;  /* 0x0000002303007c0c */ /* 0x041fe2000e781270 */
[----:B------:R-:W-:Y:S01]  /*1ff90*/  VIADD R68, R0, 0xa7 ;  /* 0x000000a700447836 */ /* 0x000fe20000000000 */
[----:B------:R-:W-:Y:S01]  /*1ffa0*/  PRMT R70, R104, 0x9910, RZ ;  /* 0x0000991068467816 */ /* 0x000fe200000000ff */
[----:B------:R-:W3:Y:S01]  /*1ffb0*/  LDL.LU R196, [R1+0x2a0] ;  /* 0x0002a00001c47983 */ /* 0x000ee20000300800 */
[----:B------:R-:W-:Y:S01]  /*1ffc0*/  ISETP.LT.AND P5, PT, R2, UR34, !P6 ;  /* 0x0000002202007c0c */ /* 0x000fe2000f7a1270 */
[----:B------:R-:W0:Y:S01]  /*1ffd0*/  LDCU UR35, c[0x0][0x398] ;  /* 0x00007300ff2377ac */ /* 0x000e220008000800 */
[----:B------:R-:W-:Y:S01]  /*1ffe0*/  ISETP.GE.AND P3, PT, R68, UR54, PT ;  /* 0x0000003644007c0c */ /* 0x000fe2000bf66270 */
[----:B------:R-:W5:Y:S01]  /*1fff0*/  LDL.LU R197, [R1+0x2a4] ;  /* 0x0002a40001c57983 */ /* 0x000f620000300800 */
[----:B------:R-:W-:Y:S01]  /*20000*/  SHF.R.S32.HI R68, RZ, 0x8, R70 ;  /* 0x00000008ff447819 */ /* 0x000fe20000011446 */
[----:B------:R-:W1:Y:S01]  /*20010*/  LDCU UR34, c[0x0][0x39c] ;  /* 0x00007380ff2277ac */ /* 0x000e620008000800 */
[----:B------:R-:W-:Y:S01]  /*20020*/  F2FP.SATFINITE.E5M2.F32.PACK_AB_MERGE_C R69, R252, R175, RZ ;  /* 0x000000affc45723e */ /* 0x000fe200048060ff */
[----:B------:R-:W5:Y:S01]  /*20030*/  LDL.LU.64 R182, [R1+0x670] ;  /* 0x0006700001b67983 */ /* 0x000f620000300a00 */
[----:B------:R-:W-:Y:S01]  /*20040*/  ISETP.LT.AND P6, PT, R3, UR36, !P6 ;  /* 0x0000002403007c0c */ /* 0x000fe2000f7c1270 */
[----:B------:R-:W0:Y:S02]  /*20050*/  LDCU UR36, c[0x0][0x398] ;  /* 0x00007300ff2477ac */ /* 0x000e240008000800 */
[----:B----4-:R4:W-:Y:S01]  /*20060*/  @P4 STG.E.U8 desc[UR24][R180.64], R68 ;  /* 0x00000044b4004986 */ /* 0x0109e2000c101118 */
[----:B------:R-:W-:-:S02]  /*20070*/  PRMT R70, R69, 0x9910, RZ ;  /* 0x0000991045467816 */ /* 0x000fc400000000ff */
[----:B------:R-:W-:Y:S01]  /*20080*/  ISETP.LT.AND P4, PT, R2, UR37, !P3 ;  /* 0x0000002502007c0c */ /* 0x000fe2000df81270 */
[----:B------:R0:W-:Y:S01]  /*20090*/  @P5 STG.E.U8 desc[UR24][R178.64], R69 ;  /* 0x00000045b2005986 */ /* 0x0001e2000c101118 */
[----:B------:R-:W1:Y:S01]  /*200a0*/  LDCU UR37, c[0x0][0x398] ;  /* 0x00007300ff2577ac */ /* 0x000e620008000800 */
[----:B----4-:R-:W-:Y:S02]  /*200b0*/  VIADD R68, R0, 0xa8 ;  /* 0x000000a800447836 */ /* 0x010fe40000000000 */
[----:B------:R-:W4:Y:S03]  /*200c0*/  LDL.LU.64 R180, [R1+0x668] ;  /* 0x0006680001b47983 */ /* 0x000f260000300a00 */
[----:B------:R-:W-:Y:S01]  /*200d0*/  ISETP.GE.AND P5, PT, R68, UR55, PT ;  /* 0x0000003744007c0c */ /* 0x000fe2000bfa6270 */
[----:B------:R-:W-:Y:S01]  /*200e0*/  IMAD.MOV.U32 R68, RZ, RZ, R70 ;  /* 0x000000ffff447224 */ /* 0x000fe200078e0046 */
[----:B0-----:R-:W4:Y:S04]  /*200f0*/  LDL.LU.64 R178, [R1+0x660] ;  /* 0x0006600001b27983 */ /* 0x001f280000300a00 */
[----:B------:R-:W-:-:S02]  /*20100*/  SHF.R.S32.HI R68, RZ, 0x8, R68 ;  /* 0x00000008ff447819 */ /* 0x000fc40000011444 */
[----:B--2---:R-:W-:-:S05]  /*20110*/  F2FP.SATFINITE.E5M2.F32.PACK_AB_MERGE_C R106, R107, R106, RZ ;  /* 0x0000006a6b6a723e */ /* 0x004fca00048060ff */
[----:B---3--:R-:W-:Y:S04]  /*20120*/  @P6 STG.E.U8 desc[UR24][R176.64], R106 ;  /* 0x0000006ab0006986 */ /* 0x008fe8000c101118 */
        /* <DEDUP_REMOVED lines=17> */
[----:B------:R-:W-:-:S02]  /*20240*/  PRMT R70, R69, 0x9910, RZ ;  /* 0x0000991045467816 */ /* 0x000fc400000000ff */
[----:B-1----:R-:W-:Y:S01]  /*20250*/  ISETP.LT.AND P3, PT, R2, UR37, !P4 ;  /* 0x0000002502007c0c */ /* 0x002fe2000e761270 */
[----:B----4-:R1:W-:Y:S01]  /*20260*/  @P6 STG.E.U8 desc[UR24][R180.64], R69 ;  /* 0x00000045b4006986 */ /* 0x0103e2000c101118 */
[----:B------:R-:W4:Y:S01]  /*20270*/  LDCU UR37, c[0x0][0x398] ;  /* 0x00007300ff2577ac */ /* 0x000f220008000800 */
[----:B0-----:R-:W-:Y:S02]  /*20280*/  VIADD R68, R0, 0xaa ;  /* 0x000000aa00447836 */ /* 0x001fe40000000000 */
[----:B------:R-:W3:Y:S03]  /*20290*/  LDL.LU.64 R182, [R1+0x648] ;  /* 0x0006480001b67983 */ /* 0x000ee60000300a00 */
[----:B------:R-:W-:Y:S01]  /*202a0*/  ISETP.GE.AND P6, PT, R68, UR57, PT ;  /* 0x0000003944007c0c */ /* 0x000fe2000bfc6270 */
[----:B------:R-:W-:Y:S01]  /*202b0*/  IMAD.MOV.U32 R68, RZ, RZ, R70 ;  /* 0x000000ffff447224 */ /* 0x000fe200078e0046 */
[----:B-1----:R-:W4:Y:S04]  /*202c0*/  LDL.LU.64 R180, [R1+0x640] ;  /* 0x0006400001b47983 */ /* 0x002f280000300a00 */
[----:B------:R-:W-:-:S02]  /*202d0*/  SHF.R.S32.HI R68, RZ, 0x8, R68 ;  /* 0x00000008ff447819 */ /* 0x000fc40000011444 */
[----:B--2---:R-:W-:-:S05]  /*202e0*/  F2FP.SATFINITE.E5M2.F32.PACK_AB_MERGE_C R108, R109, R108, RZ ;  /* 0x0000006c6d6c723e */ /* 0x004fca00048060ff */
[----:B------:R-:W-:Y:S04]  /*202f0*/  @P5 STG.E.U8 desc[UR24][R178.64], R108 ;  /* 0x0000006cb2005986 */ /* 0x000fe8000c101118 */
[----:B------:R0:W-:Y:S04]  /*20300*/  @P3 STG.E.U8 desc[UR24][R110.64], R68 ;  /* 0x000000446e003986 */ /* 0x0001e8000c101118 */
[----:B0-----:R-:W2:Y:S01]  /*20310*/  LDL.LU.64 R110, [R1+0xbc8] ;  /* 0x000bc800016e7983 */ /* 0x001ea20000300a00 */
[C---:B------:R-:W-:Y:S01]  /*20320*/  ISETP.LT.AND P4, PT, R3.reuse, UR39, !P4 ;  /* 0x0000002703007c0c */ /* 0x040fe2000e781270 */
        /* <DEDUP_REMOVED lines=9> */
[----:B---3--:R-:W-:Y:S01]  /*203c0*/  F2FP.SATFINITE.E5M2.F32.PACK_AB_MERGE_C R69, R252, R175, RZ ;  /* 0x000000affc45723e */ /* 0x008fe200048060ff */
[----:B------:R-:W3:Y:S01]  /*203d0*/  LDL.LU.64 R178, [R1+0x630] ;  /* 0x0006300001b27983 */ /* 0x000ee20000300a00 */
[----:B------:R-:W-:Y:S01]  /*203e0*/  ISETP.LT.AND P6, PT, R3, UR36, !P6 ;  /* 0x0000002403007c0c */ /* 0x000fe2000f7c1270 */
[----:B------:R-:W0:Y:S02]  /*203f0*/  LDCU UR36, c[0x0][0x39c] ;  /* 0x00007380ff2477ac */ /* 0x000e240008000800 */
[----:B-----5:R5:W-:Y:S01]  /*20400*/  @P4 STG.E.U8 desc[UR24][R176.64], R68 ;  /* 0x00000044b0004986 */ /* 0x020be2000c101118 */
[----:B------:R-:W-:-:S02]  /*20410*/  PRMT R70, R69, 0x9910, RZ ;  /* 0x0000991045467816 */ /* 0x000fc400000000ff */
[----:B----4-:R-:W-:Y:S01]  /*20420*/  ISETP.LT.AND P4, PT, R2, UR37, !P3 ;  /* 0x0000002502007c0c */ /* 0x010fe2000df81270 */
[----:B------:R4:W-:Y:S01]  /*20430*/  @P5 STG.E.U8 desc[UR24][R182.64], R69 ;  /* 0x00000045b6005986 */ /* 0x0009e2000c101118 */
[----:B------:R-:W0:Y:S01]  /*20440*/  LDCU UR37, c[0x0][0x398] ;  /* 0x00007300ff2577ac */ /* 0x000e220008000800 */
[----:B-----5:R-:W-:Y:S02]  /*20450*/  VIADD R68, R0, 0xac ;  /* 0x000000ac00447836 */ /* 0x020fe40000000000 */
[----:B------:R-:W5:Y:S03]  /*20460*/  LDL.LU.64 R176, [R1+0x628] ;  /* 0x0006280001b07983 */ /* 0x000f660000300a00 */
[----:B------:R-:W-:Y:S01]  /*20470*/  ISETP.GE.AND P5, PT, R68, UR59, PT ;  /* 0x0000003b44007c0c */ /* 0x000fe2000bfa6270 */
[----:B------:R-:W-:Y:S01]  /*20480*/  IMAD.MOV.U32 R68, RZ, RZ, R70 ;  /* 0x000000ffff447224 */ /* 0x000fe200078e0046 */
[----:B----4-:R-:W4:Y:S04]  /*20490*/  LDL.LU.64 R182, [R1+0x620] ;  /* 0x0006200001b67983 */ /* 0x010f280000300a00 */
[----:B------:R-:W-:-:S02]  /*204a0*/  SHF.R.S32.HI R68, RZ, 0x8, R68 ;  /* 0x00000008ff447819 */ /* 0x000fc40000011444 */
[----:B--2---:R-:W-:-:S05]  /*204b0*/  F2FP.SATFINITE.E5M2.F32.PACK_AB_MERGE_C R110, R111, R110, RZ ;  /* 0x0000006e6f6e723e */ /* 0x004fca00048060ff */
[----:B------:R-:W-:Y:S04]  /*204c0*/  @P6 STG.E.U8 desc[UR24][R180.64], R110 ;  /* 0x0000006eb4006986 */ /* 0x000fe8000c101118 */
[----:B------:R2:W-:Y:S04]  /*204d0*/  @P4 STG.E.U8 desc[UR24][R112.64], R68 ;  /* 0x0000004470004986 */ /* 0x0005e8000c101118 */
[----:B--2---:R-:W2:Y:S01]  /*204e0*/  LDL.LU.64 R112, [R1+0xbc0] ;  /* 0x000bc00001707983 */ /* 0x004ea20000300a00 */
[----:B0-----:R-:W-:Y:S01]  /*204f0*/  ISETP.LT.AND P3, PT, R3, UR39, !P3 ;  /* 0x0000002703007c0c */ /* 0x001fe2000df61270 */
[----:B------:R-:W-:Y:S01]  /*20500*/  VIADD R68, R0, 0xad ;  /* 0x000000ad00447836 */ /* 0x000fe20000000000 */
[----:B------:R-:W-:Y:S01]  /*20510*/  PRMT R70, R110, 0x9910, RZ ;  /* 0x000099106e467816 */ /* 0x000fe200000000ff */
[----:B------:R-:W4:Y:S01]  /*20520*/  LDL.LU R175, [R1+0x2b8] ;  /* 0x0002b80001af7983 */ /* 0x000f220000300800 */
[----:B-1----:R-:W-:Y:S01]  /*20530*/  ISETP.LT.AND P4, PT, R2, UR38, !P5 ;  /* 0x0000002602007c0c */ /* 0x002fe2000ef81270 */
[----:B------:R-:W0:Y:S01]  /*20540*/  LDCU UR39, c[0x0][0x398] ;  /* 0x00007300ff2777ac */ /* 0x000e220008000800 */
[----:B------:R-:W-:Y:S01]  /*20550*/  ISETP.GE.AND P6, PT, R68, UR60, PT ;  /* 0x0000003c44007c0c */ /* 0x000fe2000bfc6270 */
[----:B------:R-:W4:Y:S01]  /*20560*/  LDL.LU R252, [R1+0x2bc] ;  /* 0x0002bc0001fc7983 */ /* 0x000f220000300800 */
[----:B------:R-:W-:Y:S01]  /*20570*/  SHF.R.S32.HI R68, RZ, 0x8, R70 ;  /* 0x00000008ff447819 */ /* 0x000fe20000011446 */
[----:B------:R-:W1:Y:S01]  /*20580*/  LDCU UR38, c[0x0][0x398] ;  /* 0x00007300ff2677ac */ /* 0x000e620008000800 */
[----:B------:R-:W-:Y:S01]  /*20590*/  F2FP.SATFINITE.E5M2.F32.PACK_AB_MERGE_C R69, R197, R196, RZ ;  /* 0x000000c4c545723e */ /* 0x000fe200048060ff */
[----:B------:R-:W4:Y:S01]  /*205a0*/  LDL.LU.64 R180, [R1+0x610] ;  /* 0x0006100001b47983 */ /* 0x000f220000300a00 */
[----:B------:R-:W-:Y:S01]  /*205b0*/  ISETP.LT.AND P5, PT, R3, UR40, !P5 ;  /* 0x0000002803007c0c */ /* 0x000fe2000efa1270 */
[----:B------:R-:W0:Y:S02]  /*205c0*/  LDCU UR40, c[0x0][0x398] ;  /* 0x00007300ff2877ac */ /* 0x000e240008000800 */
[----:B---3--:R3:W-:Y:S01]  /*205d0*/  @P3 STG.E.U8 desc[UR24][R178.64], R68 ;  /* 0x00000044b2003986 */ /* 0x0087e2000c101118 */
[----:B------:R-:W-:-:S02]  /*205e0*/  PRMT R70, R69, 0x9910, RZ ;  /* 0x0000991045467816 */ /* 0x000fc400000000ff */
[----:B------:R-:W-:Y:S01]  /*205f0*/  ISETP.LT.AND P3, PT, R2, UR37, !P6 ;  /* 0x0000002502007c0c */ /* 0x000fe2000f761270 */
[----:B-----5:R5:W-:Y:S01]  /*20600*/  @P4 STG.E.U8 desc[UR24][R176.64], R69 ;  /* 0x00000045b0004986 */ /* 0x020be2000c101118 */
[----:B------:R-:W0:Y:S01]  /*20610*/  LDCU UR37, c[0x0][0x39c] ;  /* 0x00007380ff2577ac */ /* 0x000e220008000800 */
[----:B---3--:R-:W-:Y:S02]  /*20620*/  VIADD R68, R0, 0xae ;  /* 0x000000ae00447836 */ /* 0x008fe40000000000 */
[----:B------:R-:W3:Y:S03]  /*20630*/  LDL.LU.64 R178, [R1+0x608] ;  /* 0x0006080001b27983 */ /* 0x000ee60000300a00 */
[----:B------:R-:W-:Y:S01]  /*20640*/  ISETP.GE.AND P4, PT, R68, UR61, PT ;  /* 0x0000003d44007c0c */ /* 0x000fe2000bf86270 */
[----:B------:R-:W-:Y:S01]  /*20650*/  IMAD.MOV.U32 R68, RZ, RZ, R70 ;  /* 0x000000ffff447224 */ /* 0x000fe200078e0046 */
[----:B-----5:R-:W5:Y:S04]  /*20660*/  LDL.LU.64 R176, [R1+0x600] ;  /* 0x0006000001b07983 */ /* 0x020f680000300a00 */
[----:B------:R-:W-:-:S02]  /*20670*/  SHF.R.S32.HI R68, RZ, 0x8, R68 ;  /* 0x00000008ff447819 */ /* 0x000fc40000011444 */
[----:B--2---:R-:W-:-:S05]  /*20680*/  F2FP.SATFINITE.E5M2.F32.PACK_AB_MERGE_C R112, R113, R112, RZ ;  /* 0x000000707170723e */ /* 0x004fca00048060ff */
[----:B----4-:R-:W-:Y:S04]  /*20690*/  @P5 STG.E.U8 desc[UR24][R182.64], R112 ;  /* 0x00000070b6005986 */ /* 0x010fe8000c101118 */
[----:B------:R2:W-:Y:S04]  /*206a0*/  @P3 STG.E.U8 desc[UR24][R114.64], R68 ;  /* 0x0000004472003986 */ /* 0x0005e8000c101118 */
[----:B--2---:R-:W2:Y:S01]  /*206b0*/  LDL.LU.64 R114, [R1+0xbb8] ;  /* 0x000bb80001727983 */ /* 0x004ea20000300a00 */
[C---:B0-----:R-:W-:Y:S01]  /*206c0*/  ISETP.LT.AND P6, PT, R3.reuse, UR39, !P6 ;  /* 0x0000002703007c0c */ /* 0x041fe2000f7c1270 */
        /* <DEDUP_REMOVED lines=13> */
[----:B------:R1:W-:Y:S01]  /*207a0*/  @P6 STG.E.U8 desc[UR24][R180.64], R68 ;  /* 0x00000044b4006986 */ /* 0x0003e2000c101118 */
[----:B------:R-:W-:-:S02]  /*207b0*/  PRMT R70, R69, 0x9910, RZ ;  /* 0x0000991045467816 */ /* 0x000fc400000000ff */
[----:B------:R-:W-:Y:S01]  /*207c0*/  ISETP.LT.AND P6, PT, R2, UR41, !P3 ;  /* 0x0000002902007c0c */ /* 0x000fe2000dfc1270 */
[----:B---3--:R3:W-:Y:S01]  /*207d0*/  @P5 STG.E.U8 desc[UR24][R178.64], R69 ;  /* 0x00000045b2005986 */ /* 0x0087e2000c101118 */
[----:B------:R-:W0:Y:S01]  /*207e0*/  LDCU UR41, c[0x0][0x398] ;  /* 0x00007300ff2977ac */ /* 0x000e220008000800 */
[----:B-1----:R-:W-:Y:S02]  /*207f0*/  VIADD R68, R0, 0xb0 ;  /* 0x000000b000447836 */ /* 0x002fe40000000000 */
[----:B------:R-:W4:Y:S03]  /*20800*/  LDL.LU.64 R180, [R1+0x5e8] ;  /* 0x0005e80001b47983 */ /* 0x000f260000300a00 */
[----:B------:R-:W-:Y:S01]  /*20810*/  ISETP.GE.AND P5, PT, R68, UR63, PT ;  /* 0x0000003f44007c0c */ /* 0x000fe2000bfa6270 */
[----:B------:R-:W-:Y:S01]  /*20820*/  IMAD.MOV.U32 R68, RZ, RZ, R70 ;  /* 0x000000ffff447224 */ /* 0x000fe200078e0046 */
[----:B---3--:R-:W3:Y:S04]  /*20830*/  LDL.LU.64 R178, [R1+0x5e0] ;  /* 0x0005e00001b27983 */ /* 0x008ee80000300a00 */
[----:B------:R-:W-:-:S02]  /*20840*/  SHF.R.S32.HI R68, RZ, 0x8, R68 ;  /* 0x00000008ff447819 */ /* 0x000fc40000011444 */
[----:B--2---:R-:W-:-:S05]  /*20850*/  F2FP.SATFINITE.E5M2.F32.PACK_AB_MERGE_C R114, R115, R114, RZ ;  /* 0x000000727372723e */ /* 0x004fca00048060ff */
[----:B-----5:R-:W-:Y:S04]  /*20860*/  @P4 STG.E.U8 desc[UR24][R176.64], R114 ;  /* 0x00000072b0004986 */ /* 0x020fe8000c101118 */
[----:B------:R1:W-:Y:S04]  /*20870*/  @P6 STG.E.U8 desc[UR24][R116.64], R68 ;  /* 0x0000004474006986 */ /* 0x0003e8000c101118 */
[----:B-1----:R-:W2:Y:S01]  /*20880*/  LDL.LU.64 R116, [R1+0xbb0] ;  /* 0x000bb00001747983 */ /* 0x002ea20000300a00 */
        /* <DEDUP_REMOVED lines=16> */
[----:B------:R-:W-:Y:S01]  /*20990*/  ISETP.LT.AND P3, PT, R2, UR41, !P4 ;  /* 0x0000002902007c0c */ /* 0x000fe2000e761270 */
[----:B------:R0:W-:Y:S01]  /*209a0*/  @P6 STG.E.U8 desc[UR24][R180.64], R69 ;  /* 0x00000045b4006986 */ /* 0x0001e2000c101118 */
[----:B------:R-:W2:Y:S01]  /*209b0*/  LDCU UR41, c[0x0][0x398] ;  /* 0x00007300ff2977ac */ /* 0x000ea20008000800 */
[----:B-1----:R-:W-:Y:S02]  /*209c0*/  VIADD R68, R0, 0xb2 ;  /* 0x000000b200447836 */ /* 0x002fe40000000000 */
        /* <DEDUP_REMOVED lines=9> */
[C---:B------:R-:W-:Y:S01]  /*20a60*/  ISETP.LT.AND P4, PT, R3.reuse, UR43, !P4 ;  /* 0x0000002b03007c0c */ /* 0x040fe2000e781270 */
        /* <DEDUP_REMOVED lines=8> */
[----:B------:R-:W1:Y:S01]  /*20af0*/  LDCU UR42, c[0x0][0x398] ;  /* 0x00007300ff2a77ac */ /* 0x000e620008000800 */
[----:B-----5:R-:W-:Y:S01]  /*20b00*/  F2FP.SATFINITE.E5M2.F32.PACK_AB_MERGE_C R69, R252, R175, RZ ;  /* 0x000000affc45723e */ /* 0x020fe200048060ff */
        /* <DEDUP_REMOVED lines=15> */
[----:B------:R-:W-:Y:S04]  /*20c00*/  @P6 STG.E.U8 desc[UR24][R180.64], R118 ;  /* 0x00000076b4006986 */ /* 0x000fe8000c101118 */
[----:B------:R0:W-:Y:S04]  /*20c10*/  @P4 STG.E.U8 desc[UR24][R120.64], R68 ;  /* 0x0000004478004986 */ /* 0x0001e8000c101118 */
[----:B0-----:R-:W2:Y:S01]  /*20c20*/  LDL.LU.64 R120, [R1+0xba0] ;  /* 0x000ba00001787983 */ /* 0x001ea20000300a00 */
[----:B------:R-:W-:Y:S01]  /*20c30*/  ISETP.LT.AND P3, PT, R3, UR43, !P3 ;  /* 0x0000002b03007c0c */ /* 0x000fe2000df61270 */
        /* <DEDUP_REMOVED lines=15> */
[----:B------:R-:W-:Y:S01]  /*20d30*/  ISETP.LT.AND P3, PT, R2, UR41, !P4 ;  /* 0x0000002902007c0c */ /* 0x000fe2000e761270 */
[----:B----4-:R4:W-:Y:S01]  /*20d40*/  @P6 STG.E.U8 desc[UR24][R176.64], R69 ;  /* 0x00000045b0006986 */ /* 0x0109e2000c101118 */
        /* <DEDUP_REMOVED lines=92> */
[----:B0-----:R-:W4:Y:S01]  /*21310*/  LDL.LU.64 R182, [R1+0x520] ;  /* 0x0005200001b67983 */ /* 0x001f220000300a00 */
[----:B--2---:R-:W-:Y:S01]  /*21320*/  F2FP.SATFINITE.E5M2.F32.PACK_AB_MERGE_C R126, R127, R126, RZ ;  /* 0x0000007e7f7e723e */ /* 0x004fe200048060ff */
[----:B------:R-:W0:Y:S02]  /*21330*/  LDCU UR4, c[0x0][0x39c] ;  /* 0x00007380ff0477ac */ /* 0x000e240008000800 */
[----:B------:R-:W-:-:S02]  /*21340*/  SHF.R.S32.HI R68, RZ, 0x8, R68 ;  /* 0x00000008ff447819 */ /* 0x000fc40000011444 */
[----:B---3--:R-:W-:Y:S04]  /*21350*/  @P6 STG.E.U8 desc[UR24][R180.64], R126 ;  /* 0x0000007eb4006986 */ /* 0x008fe8000c101118 */
[----:B------:R1:W-:Y:S04]  /*21360*/  @P4 STG.E.U8 desc[UR24][R128.64], R68 ;  /* 0x0000004480004986 */ /* 0x0003e8000c101118 */
[----:B-1----:R-:W2:Y:S01]  /*21370*/  LDL.LU.64 R128, [R1+0xb80] ;  /* 0x000b800001807983 */ /* 0x002ea20000300a00 */
[----:B------:R-:W-:Y:S01]  /*21380*/  ISETP.LT.AND P3, PT, R3, UR47, !P3 ;  /* 0x0000002f03007c0c */ /* 0x000fe2000df61270 */
[----:B------:R-:W-:Y:S01]  /*21390*/  VIADD R68, R0, 0xbd ;  /* 0x000000bd00447836 */ /* 0x000fe20000000000 */
[----:B------:R-:W-:Y:S01]  /*213a0*/  PRMT R70, R126, 0x9910, RZ ;  /* 0x000099107e467816 */ /* 0x000fe200000000ff */
[----:B------:R-:W3:Y:S01]  /*213b0*/  LDL.LU R175, [R1+0x2f8] ;  /* 0x0002f80001af7983 */ /* 0x000ee20000300800 */
[----:B------:R-:W-:Y:S01]  /*213c0*/  ISETP.LT.AND P6, PT, R2, UR46, !P5 ;  /* 0x0000002e02007c0c */ /* 0x000fe2000efc1270 */
[----:B------:R-:W1:Y:S01]  /*213d0*/  LDCU UR47, c[0x0][0x398] ;  /* 0x00007300ff2f77ac */ /* 0x000e620008000800 */
        /* <DEDUP_REMOVED lines=22> */
[----:B------:R-:W-:Y:S04]  /*21540*/  @P5 STG.E.U8 desc[UR24][R182.64], R128 ;  /* 0x00000080b6005986 */ /* 0x000fe8000c101118 */
[----:B------:R2:W-:Y:S04]  /*21550*/  @P3 STG.E.U8 desc[UR24][R130.64], R68 ;  /* 0x0000004482003986 */ /* 0x0005e8000c101118 */
[----:B--2---:R-:W2:Y:S01]  /*21560*/  LDL.LU.64 R130, [R1+0xb78] ;  /* 0x000b780001827983 */ /* 0x004ea20000300a00 */
[----:B------:R-:W-:Y:S01]  /*21570*/  ISETP.LT.AND P4, PT, R3, UR47, !P4 ;  /* 0x0000002f03007c0c */ /* 0x000fe2000e781270 */
[----:B------:R-:W-:Y:S01]  /*21580*/  VIADD R68, R0, 0xbf ;  /* 0x000000bf00447836 */ /* 0x000fe20000000000 */
[----:B------:R-:W-:-:S02]  /*21590*/  PRMT R70, R128, 0x9910, RZ ;  /* 0x0000991080467816 */ /* 0x000fc400000000ff */
[----:B0-----:R-:W-:Y:S02]  /*215a0*/  ISETP.LT.AND P5, PT, R2, UR46, !P6 ;  /* 0x0000002e02007c0c */ /* 0x001fe4000f7a1270 */
[----:B------:R-:W-:Y:S01]  /*215b0*/  ISETP.GE.AND P3, PT, R68, UR11, PT ;  /* 0x0000000b44007c0c */ /* 0x000fe2000bf66270 */
[----:B------:R-:W0:Y:S01]  /*215c0*/  LDCU UR11, c[0x0][0x398] ;  /* 0x00007300ff0b77ac */ /* 0x000e220008000800 */
[----:B------:R-:W-:Y:S02]  /*215d0*/  SHF.R.S32.HI R68, RZ, 0x8, R70 ;  /* 0x00000008ff447819 */ /* 0x000fe40000011446 */
[----:B---3--:R-:W-:Y:S02]  /*215e0*/  F2FP.SATFINITE.E5M2.F32.PACK_AB_MERGE_C R69, R252, R175, RZ ;  /* 0x000000affc45723e */ /* 0x008fe400048060ff */
[----:B------:R-:W-:Y:S01]  /*215f0*/  ISETP.LT.AND P6, PT, R3, UR44, !P6 ;  /* 0x0000002c03007c0c */ /* 0x000fe2000f7c1270 */
[----:B-----5:R3:W-:Y:S01]  /*21600*/  @P4 STG.E.U8 desc[UR24][R180.64], R68 ;  /* 0x00000044b4004986 */ /* 0x0207e2000c101118 */
[----:B------:R-:W-:Y:S01]  /*21610*/  PRMT R70, R69, 0x9910, RZ ;  /* 0x0000991045467816 */ /* 0x000fe200000000ff */
[----:B------:R-:W5:Y:S01]  /*21620*/  LDCU UR44, c[0x0][0x398] ;  /* 0x00007300ff2c77ac */ /* 0x000f620008000800 */
[----:B-1----:R-:W-:Y:S01]  /*21630*/  ISETP.LT.AND P4, PT, R2, UR8, !P3 ;  /* 0x0000000802007c0c */ /* 0x002fe2000df81270 */
[----:B----4-:R1:W-:Y:S04]  /*21640*/  @P5 STG.E.U8 desc[UR24][R178.64], R69 ;  /* 0x00000045b2005986 */ /* 0x0103e8000c101118 */
[----:B------:R-:W4:Y:S01]  /*21650*/  LDL.LU R175, [R1+0x100] ;  /* 0x0001000001af7983 */ /* 0x000f220000300800 */
[----:B------:R-:W0:Y:S01]  /*21660*/  LDCU UR8, c[0x0][0x39c] ;  /* 0x00007380ff0877ac */ /* 0x000e220008000800 */
[----:B---3--:R-:W-:-:S02]  /*21670*/  VIADD R68, R0, 0xc0 ;  /* 0x000000c000447836 */ /* 0x008fc40000000000 */
[----:B------:R-:W4:Y:S03]  /*21680*/  LDL.LU R252, [R1+0x104] ;  /* 0x0001040001fc7983 */ /* 0x000f260000300800 */
[----:B------:R-:W-:Y:S01]  /*21690*/  ISETP.GE.AND P5, PT, R68, UR12, PT ;  /* 0x0000000c44007c0c */ /* 0x000fe2000bfa6270 */
[----:B------:R-:W-:Y:S01]  /*216a0*/  IMAD.MOV.U32 R68, RZ, RZ, R70 ;  /* 0x000000ffff447224 */ /* 0x000fe200078e0046 */
[----:B------:R-:W3:Y:S01]  /*216b0*/  LDL.LU.64 R182, [R1+0x4f0] ;  /* 0x0004f00001b67983 */ /* 0x000ee20000300a00 */
[----:B------:R-:W0:Y:S03]  /*216c0*/  LDCU UR12, c[0x0][0x398] ;  /* 0x00007300ff0c77ac */ /* 0x000e260008000800 */
[----:B------:R-:W-:Y:S01]  /*216d0*/  SHF.R.S32.HI R68, RZ, 0x8, R68 ;  /* 0x00000008ff447819 */ /* 0x000fe20000011444 */
[----:B------:R-:W3:Y:S04]  /*216e0*/  LDL.LU.64 R180, [R1+0x4e8] ;  /* 0x0004e80001b47983 */ /* 0x000ee80000300a00 */
[----:B-1----:R-:W3:Y:S01]  /*216f0*/  LDL.LU.64 R178, [R1+0x4e0] ;  /* 0x0004e00001b27983 */ /* 0x002ee20000300a00 */
[----:B--2---:R-:W-:-:S05]  /*21700*/  F2FP.SATFINITE.E5M2.F32.PACK_AB_MERGE_C R130, R131, R130, RZ ;  /* 0x000000828382723e */ /* 0x004fca00048060ff */
[----:B------:R-:W-:Y:S04]  /*21710*/  @P6 STG.E.U8 desc[UR24][R176.64], R130 ;  /* 0x00000082b0006986 */ /* 0x000fe8000c101118 */
[----:B------:R1:W-:Y:S04]  /*21720*/  @P4 STG.E.U8 desc[UR24][R4.64], R68 ;  /* 0x0000004404004986 */ /* 0x0003e8000c101118 */
[----:B-1----:R-:W2:Y:S01]  /*21730*/  LDL.LU.64 R4, [R1+0xb70] ;  /* 0x000b700001047983 */ /* 0x002ea20000300a00 */
[C---:B------:R-:W-:Y:S01]  /*21740*/  ISETP.LT.AND P3, PT, R3.reuse, UR45, !P3 ;  /* 0x0000002d03007c0c */ /* 0x040fe2000df61270 */
[----:B------:R-:W-:Y:S01]  /*21750*/  VIADD R68, R0, 0xc1 ;  /* 0x000000c100447836 */ /* 0x000fe20000000000 */
[----:B------:R-:W-:Y:S01]  /*21760*/  PRMT R70, R130, 0x9910, RZ ;  /* 0x0000991082467816 */ /* 0x000fe200000000ff */
[----:B------:R-:W2:Y:S01]  /*21770*/  LDL.LU R196, [R1+0x108] ;  /* 0x0001080001c47983 */ /* 0x000ea20000300800 */
[----:B0-----:R-:W-:Y:S01]  /*21780*/  ISETP.LT.AND P6, PT, R2, UR11, !P5 ;  /* 0x0000000b02007c0c */ /* 0x001fe2000efc1270 */
[----:B------:R-:W0:Y:S01]  /*21790*/  LDCU UR45, c[0x0][0x398] ;  /* 0x00007300ff2d77ac */ /* 0x000e220008000800 */
[----:B------:R-:W-:Y:S01]  /*217a0*/  ISETP.GE.AND P4, PT, R68, UR14, PT ;  /* 0x0000000e44007c0c */ /* 0x000fe2000bf86270 */
[----:B------:R-:W2:Y:S01]  /*217b0*/  LDL.LU R197, [R1+0x10c] ;  /* 0x00010c0001c57983 */ /* 0x000ea20000300800 */
[----:B------:R-:W-:Y:S01]  /*217c0*/  SHF.R.S32.HI R68, RZ, 0x8, R70 ;  /* 0x00000008ff447819 */ /* 0x000fe20000011446 */
[----:B------:R-:W1:Y:S01]  /*217d0*/  LDCU UR14, c[0x0][0x398] ;  /* 0x00007300ff0e77ac */ /* 0x000e620008000800 */
[----:B----4-:R-:W-:Y:S01]  /*217e0*/  F2FP.SATFINITE.E5M2.F32.PACK_AB_MERGE_C R69, R252, R175, RZ ;  /* 0x000000affc45723e */ /* 0x010fe200048060ff */
[----:B------:R-:W4:Y:S01]  /*217f0*/  LDL.LU.64 R176, [R1+0x4d0] ;  /* 0x0004d00001b07983 */ /* 0x000f220000300a00 */
[----:B-----5:R-:W-:Y:S01]  /*21800*/  ISETP.LT.AND P5, PT, R3, UR44, !P5 ;  /* 0x0000002c03007c0c */ /* 0x020fe2000efa1270 */
[----:B------:R-:W5:Y:S02]  /*21810*/  LDCU UR44, c[0x0][0x398] ;  /* 0x00007300ff2c77ac */ /* 0x000f640008000800 */
[----:B---3--:R3:W-:Y:S01]  /*21820*/  @P3 STG.E.U8 desc[UR24][R182.64], R68 ;  /* 0x00000044b6003986 */ /* 0x0087e2000c101118 */
[----:B------:R-:W-:Y:S01]  /*21830*/  ISETP.LT.AND P3, PT, R2, UR12, !P4 ;  /* 0x0000000c02007c0c */ /* 0x000fe2000e761270 */
[----:B------:R-:W0:Y:S02]  /*21840*/  LDCU UR12, c[0x0][0x398] ;  /* 0x00007300ff0c77ac */ /* 0x000e240008000800 */
[----:B------:R1:W-:Y:S01]  /*21850*/  @P6 STG.E.U8 desc[UR24][R180.64], R69 ;  /* 0x00000045b4006986 */ /* 0x0003e2000c101118 */
[----:B------:R-:W0:Y:S01]  /*21860*/  LDCU UR11, c[0x0][0x39c] ;  /* 0x00007380ff0b77ac */ /* 0x000e220008000800 */
[----:B---3--:R-:W-:-:S02]  /*21870*/  PRMT R68, R69, 0x9910, RZ ;  /* 0x0000991045447816 */ /* 0x008fc400000000ff */
[----:B------:R-:W3:Y:S04]  /*21880*/  LDL.LU.64 R182, [R1+0x4c8] ;  /* 0x0004c80001b67983 */ /* 0x000ee80000300a00 */
[----:B-1----:R-:W3:Y:S01]  /*21890*/  LDL.LU.64 R180, [R1+0x4c0] ;  /* 0x0004c00001b47983 */ /* 0x002ee20000300a00 */
[----:B--2---:R-:W-:Y:S01]  /*218a0*/  F2FP.SATFINITE.E5M2.F32.PACK_AB_MERGE_C R5, R5, R4, RZ ;  /* 0x000000040505723e */ /* 0x004fe200048060ff */
[----:B------:R-:W-:-:S05]  /*218b0*/  VIADD R4, R0, 0xc2 ;  /* 0x000000c200047836 */ /* 0x000fca0000000000 */
[----:B------:R-:W-:Y:S01]  /*218c0*/  ISETP.GE.AND P6, PT, R4, UR16, PT ;  /* 0x0000001004007c0c */ /* 0x000fe2000bfc6270 */
[----:B------:R-:W-:Y:S01]  /*218d0*/  IMAD.MOV.U32 R4, RZ, RZ, R68 ;  /* 0x000000ffff047224 */ /* 0x000fe200078e0044 */
[----:B------:R-:W-:Y:S01]  /*218e0*/  @P5 STG.E.U8 desc[UR24][R178.64], R5 ;  /* 0x00000005b2005986 */ /* 0x000fe2000c101118 */
[----:B0-----:R-:W-:Y:S01]  /*218f0*/  ISETP.LT.AND P4, PT, R3, UR45, !P4 ;  /* 0x0000002d03007c0c */ /* 0x001fe2000e781270 */
[----:B------:R-:W0:Y:S02]  /*21900*/  LDCU UR16, c[0x0][0x398] ;  /* 0x00007300ff1077ac */ /* 0x000e240008000800 */
[----:B------:R-:W-:-:S05]  /*21910*/  SHF.R.S32.HI R4, RZ, 0x8, R4 ;  /* 0x00000008ff047819 */ /* 0x000fca0000011404 */
[----:B------:R1:W-:Y:S04]  /*21920*/  @P3 STG.E.U8 desc[UR24][R6.64], R4 ;  /* 0x0000000406003986 */ /* 0x0003e8000c101118 */
[----:B-1----:R-:W2:Y:S01]  /*21930*/  LDL.LU.64 R6, [R1+0xb68] ;  /* 0x000b680001067983 */ /* 0x002ea20000300a00 */
[----:B------:R-:W-:Y:S01]  /*21940*/  VIADD R4, R0, 0xc3 ;  /* 0x000000c300047836 */ /* 0x000fe20000000000 */
[----:B------:R-:W-:Y:S02]  /*21950*/  PRMT R68, R5, 0x9910, RZ ;  /* 0x0000991005447816 */ /* 0x000fe400000000ff */
[----:B------:R-:W-:Y:S01]  /*21960*/  ISETP.LT.AND P5, PT, R2, UR14, !P6 ;  /* 0x0000000e02007c0c */ /* 0x000fe2000f7a1270 */
[----:B------:R-:W2:Y:S01]  /*21970*/  LDL.LU R175, [R1+0x110] ;  /* 0x0001100001af7983 */ /* 0x000ea20000300800 */
[----:B------:R-:W-:Y:S01]  /*21980*/  ISETP.GE.AND P3, PT, R4, UR18, PT ;  /* 0x0000001204007c0c */ /* 0x000fe2000bf66270 */
[----:B------:R-:W1:Y:S01]  /*21990*/  LDCU UR14, c[0x0][0x398] ;  /* 0x00007300ff0e77ac */ /* 0x000e620008000800 */
[----:B------:R-:W-:Y:S01]  /*219a0*/  SHF.R.S32.HI R4, RZ, 0x8, R68 ;  /* 0x00000008ff047819 */ /* 0x000fe20000011444 */
[----:B------:R-:W2:Y:S01]  /*219b0*/  LDL.LU R252, [R1+0x114] ;  /* 0x0001140001fc7983 */ /* 0x000ea20000300800 */
[----:B------:R-:W-:Y:S01]  /*219c0*/  F2FP.SATFINITE.E5M2.F32.PACK_AB_MERGE_C R5, R197, R196, RZ ;  /* 0x000000c4c505723e */ /* 0x000fe200048060ff */
[----:B------:R-:W0:Y:S02]  /*219d0*/  LDCU UR18, c[0x0][0x398] ;  /* 0x00007300ff1277ac */ /* 0x000e240008000800 */
[----:B----4-:R4:W-:Y:S01]  /*219e0*/  @P4 STG.E.U8 desc[UR24][R176.64], R4 ;  /* 0x00000004b0004986 */ /* 0x0109e2000c101118 */
[----:B-----5:R-:W-:-:S02]  /*219f0*/  ISETP.LT.AND P6, PT, R3, UR44, !P6 ;  /* 0x0000002c03007c0c */ /* 0x020fc4000f7c1270 */
[----:B------:R-:W-:Y:S01]  /*21a00*/  ISETP.LT.AND P4, PT, R2, UR12, !P3 ;  /* 0x0000000c02007c0c */ /* 0x000fe2000df81270 */
[----:B---3--:R3:W-:Y:S04]  /*21a10*/  @P5 STG.E.U8 desc[UR24][R182.64], R5 ;  /* 0x00000005b6005986 */ /* 0x0087e8000c101118 */
[----:B------:R-:W5:Y:S01]  /*21a20*/  LDL.LU.64 R178, [R1+0x4b0] ;  /* 0x0004b00001b27983 */ /* 0x000f620000300a00 */
[----:B------:R-:W0:Y:S01]  /*21a30*/  LDCU UR12, c[0x0][0x39c] ;  /* 0x00007380ff0c77ac */ /* 0x000e220008000800 */
[----:B----4-:R-:W-:Y:S02]  /*21a40*/  VIADD R4, R0, 0xc4 ;  /* 0x000000c400047836 */ /* 0x010fe40000000000 */
[----:B------:R-:W4:Y:S03]  /*21a50*/  LDL.LU.64 R176, [R1+0x4a8] ;  /* 0x0004a80001b07983 */ /* 0x000f260000300a00 */
[----:B------:R-:W-:Y:S01]  /*21a60*/  ISETP.GE.AND P5, PT, R4, UR20, PT ;  /* 0x0000001404007c0c */ /* 0x000fe2000bfa6270 */
[----:B---3--:R-:W3:Y:S01]  /*21a70*/  LDL.LU.64 R182, [R1+0x4a0] ;  /* 0x0004a00001b67983 */ /* 0x008ee20000300a00 */
[----:B------:R-:W0:Y:S01]  /*21a80*/  LDCU UR20, c[0x0][0x398] ;  /* 0x00007300ff1477ac */ /* 0x000e220008000800 */
[----:B--2---:R-:W-:-:S02]  /*21a90*/  F2FP.SATFINITE.E5M2.F32.PACK_AB_MERGE_C R6, R7, R6, RZ ;  /* 0x000000060706723e */ /* 0x004fc400048060ff */
[----:B------:R-:W-:-:S05]  /*21aa0*/  PRMT R7, R5, 0x9910, RZ ;  /* 0x0000991005077816 */ /* 0x000fca00000000ff */
[----:B------:R-:W-:Y:S01]  /*21ab0*/  IMAD.MOV.U32 R4, RZ, RZ, R7 ;  /* 0x000000ffff047224 */ /* 0x000fe200078e0007 */
[----:B------:R-:W-:Y:S04]  /*21ac0*/  @P6 STG.E.U8 desc[UR24][R180.64], R6 ;  /* 0x00000006b4006986 */ /* 0x000fe8000c101118 */
[----:B------:R-:W-:-:S05]  /*21ad0*/  SHF.R.S32.HI R4, RZ, 0x8, R4 ;  /* 0x00000008ff047819 */ /* 0x000fca0000011404 */
[----:B------:R2:W-:Y:S04]  /*21ae0*/  @P4 STG.E.U8 desc[UR24][R8.64], R4 ;  /* 0x0000000408004986 */ /* 0x0005e8000c101118 */
[----:B--2---:R-:W2:Y:S01]  /*21af0*/  LDL.LU.64 R8, [R1+0xb60] ;  /* 0x000b600001087983 */ /* 0x004ea20000300a00 */
[C---:B0-----:R-:W-:Y:S01]  /*21b00*/  ISETP.LT.AND P3, PT, R3.reuse, UR16, !P3 ;  /* 0x0000001003007c0c */ /* 0x041fe2000df61270 */
        /* <DEDUP_REMOVED lines=15> */
[----:B------:R-:W-:Y:S01]  /*21c00*/  VIADD R7, R0, 0xd9 ;  /* 0x000000d900077836 */ /* 0x000fe20000000000 */
[----:B------:R-:W-:Y:S01]  /*21c10*/  ISETP.LT.AND P3, PT, R2, UR20, !P4 ;  /* 0x0000001402007c0c */ /* 0x000fe2000e761270 */
[----:B----4-:R4:W-:Y:S01]  /*21c20*/  @P6 STG.E.U8 desc[UR24][R176.64], R5 ;  /* 0x00000005b0006986 */ /* 0x0109e2000c101118 */
[----:B------:R-:W0:Y:S01]  /*21c30*/  LDCU UR20, c[0x0][0x398] ;  /* 0x00007300ff1477ac */ /* 0x000e220008000800 */
[----:B------:R-:W0:Y:S01]  /*21c40*/  LDCU UR14, c[0x0][0x39c] ;  /* 0x00007380ff0e77ac */ /* 0x000e220008000800 */
[----:B-----5:R-:W-:Y:S01]  /*21c50*/  VIADD R4, R0, 0xc6 ;  /* 0x000000c600047836 */ /* 0x020fe20000000000 */
[----:B------:R-:W5:Y:S04]  /*21c60*/  LDL.LU.64 R178, [R1+0x488] ;  /* 0x0004880001b27983 */ /* 0x000f680000300a00 */
[----:B------:R-:W-:Y:S01]  /*21c70*/  ISETP.GE.AND P6, PT, R4, UR23, PT ;  /* 0x0000001704007c0c */ /* 0x000fe2000bfc6270 */
[----:B------:R-:W-:Y:S01]  /*21c80*/  IMAD.MOV.U32 R4, RZ, RZ, R6 ;  /* 0x000000ffff047224 */ /* 0x000fe200078e0006 */
[----:B----4-:R-:W4:Y:S01]  /*21c90*/  LDL.LU.64 R176, [R1+0x480] ;  /* 0x0004800001b07983 */ /* 0x010f220000300a00 */
[----:B--2---:R-:W-:Y:S01]  /*21ca0*/  F2FP.SATFINITE.E5M2.F32.PACK_AB_MERGE_C R8, R9, R8, RZ ;  /* 0x000000080908723e */ /* 0x004fe200048060ff */
[----:B------:R-:W2:Y:S02]  /*21cb0*/  LDCU UR23, c[0x0][0x398] ;  /* 0x00007300ff1777ac */ /* 0x000ea40008000800 */
[----:B------:R-:W-:-:S02]  /*21cc0*/  SHF.R.S32.HI R4, RZ, 0x8, R4 ;  /* 0x00000008ff047819 */ /* 0x000fc40000011404 */
        /* <DEDUP_REMOVED lines=22> */
[----:B-1----:R-:W-:-:S03]  /*21e30*/  VIADD R4, R0, 0xc8 ;  /* 0x000000c800047836 */ /* 0x002fc60000000000 */
[----:B------:R-:W2:Y:S01]  /*21e40*/  LDL.LU.64 R180, [R1+0x468] ;  /* 0x0004680001b47983 */ /* 0x000ea20000300a00 */
[----:B------:R-:W1:Y:S01]  /*21e50*/  LDCU UR20, c[0x0][0x398] ;  /* 0x00007300ff1477ac */ /* 0x000e620008000800 */
[----:B------:R-:W-:Y:S01]  /*21e60*/  ISETP.GE.AND P5, PT, R4, UR27, PT ;  /* 0x0000001b04007c0c */ /* 0x000fe2000bfa6270 */
[----:B------:R-:W-:Y:S01]  /*21e70*/  IMAD.MOV.U32 R4, RZ, RZ, R6 ;  /* 0x000000ffff047224 */ /* 0x000fe200078e0006 */
[----:B-----5:R-:W5:Y:S01]  /*21e80*/  LDL.LU.64 R178, [R1+0x460] ;  /* 0x0004600001b27983 */ /* 0x020f620000300a00 */
[----:B---3--:R-:W-:Y:S01]  /*21e90*/  F2FP.SATFINITE.E5M2.F32.PACK_AB_MERGE_C R10, R11, R10, RZ ;  /* 0x0000000a0b0a723e */ /* 0x008fe200048060ff */
[----:B------:R-:W3:Y:S02]  /*21ea0*/  LDCU UR27, c[0x0][0x398] ;  /* 0x00007300ff1b77ac */ /* 0x000ee40008000800 */
[----:B------:R-:W-:Y:S02]  /*21eb0*/  SHF.R.S32.HI R4, RZ, 0x8, R4 ;  /* 0x00000008ff047819 */ /* 0x000fe40000011404 */
[----:B----4-:R-:W-:Y:S04]  /*21ec0*/  @P6 STG.E.U8 desc[UR24][R176.64], R10 ;  /* 0x0000000ab0006986 */ /* 0x010fe8000c101118 */
[----:B------:R4:W-:Y:S04]  /*21ed0*/  @P4 STG.E.U8 desc[UR24][R12.64], R4 ;  /* 0x000000040c004986 */ /* 0x0009e8000c101118 */
[----:B----4-:R-:W4:Y:S01]  /*21ee0*/  LDL.LU.64 R12, [R1+0xb50] ;  /* 0x000b5000010c7983 */ /* 0x010f220000300a00 */
[C---:B--2---:R-:W-:Y:S01]  /*21ef0*/  ISETP.LT.AND P3, PT, R3.reuse, UR23, !P3 ;  /* 0x0000001703007c0c */ /* 0x044fe2000df61270 */
        /* <DEDUP_REMOVED lines=8> */
[----:B------:R-:W0:Y:S01]  /*21f80*/  LDCU UR22, c[0x0][0x398] ;  /* 0x00007300ff1677ac */ /* 0x000e220008000800 */
[----:B------:R-:W-:Y:S01]  /*21f90*/  F2FP.SATFINITE.E5M2.F32.PACK_AB_MERGE_C R5, R252, R175, RZ ;  /* 0x000000affc05723e */ /* 0x000fe200048060ff */
[----:B------:R-:W2:Y:S01]  /*21fa0*/  LDL.LU.64 R176, [R1+0x450] ;  /* 0x0004500001b07983 */ /* 0x000ea20000300a00 */
[----:B------:R-:W-:Y:S01]  /*21fb0*/  ISETP.LT.AND P5, PT, R3, UR18, !P5 ;  /* 0x0000001203007c0c */ /* 0x000fe2000efa1270 */
[----:B------:R-:W0:Y:S02]  /*21fc0*/  LDCU UR28, c[0x0][0x398] ;  /* 0x00007300ff1c77ac */ /* 0x000e240008000800 */
[----:B------:R3:W-:Y:S01]  /*21fd0*/  @P3 STG.E.U8 desc[UR24][R182.64], R4 ;  /* 0x00000004b6003986 */ /* 0x0007e2000c101118 */
[----:B------:R-:W-:Y:S01]  /*21fe0*/  PRMT R6, R5, 0x9910, RZ ;  /* 0x0000991005067816 */ /* 0x000fe200000000ff */
[----:B------:R-:W0:Y:S01]  /*21ff0*/  LDCU UR18, c[0x0][0x39c] ;  /* 0x00007380ff1277ac */ /* 0x000e220008000800 */
[----:B-1----:R-:W-:Y:S01]  /*22000*/  ISETP.LT.AND P3, PT, R2, UR20, !P4 ;  /* 0x0000001402007c0c */ /* 0x002fe2000e761270 */
[----:B------:R1:W-:Y:S01]  /*22010*/  @P6 STG.E.U8 desc[UR24][R180.64], R5 ;  /* 0x00000005b4006986 */ /* 0x0003e2000c101118 */
[----:B------:R-:W0:Y:S01]  /*22020*/  LDCU UR20, c[0x0][0x398] ;  /* 0x00007300ff1477ac */ /* 0x000e220008000800 */
[----:B---3--:R-:W-:-:S02]  /*22030*/  VIADD R4, R0, 0xca ;  /* 0x000000ca00047836 */ /* 0x008fc40000000000 */
[----:B------:R-:W3:Y:S03]  /*22040*/  LDL.LU.64 R182, [R1+0x448] ;  /* 0x0004480001b67983 */ /* 0x000ee60000300a00 */
[----:B------:R-:W-:Y:S01]  /*22050*/  ISETP.GE.AND P6, PT, R4, UR29, PT ;  /* 0x0000001d04007c0c */ /* 0x000fe2000bfc6270 */
[----:B------:R-:W-:Y:S01]  /*22060*/  IMAD.MOV.U32 R4, RZ, RZ, R6 ;  /* 0x000000ffff047224 */ /* 0x000fe200078e0006 */
[----:B-1----:R-:W3:Y:S01]  /*22070*/  LDL.LU.64 R180, [R1+0x440] ;  /* 0x0004400001b47983 */ /* 0x002ee20000300a00 */
[----:B----4-:R-:W-:Y:S01]  /*22080*/  F2FP.SATFINITE.E5M2.F32.PACK_AB_MERGE_C R12, R13, R12, RZ ;  /* 0x0000000c0d0c723e */ /* 0x010fe200048060ff */
[----:B------:R-:W1:Y:S02]  /*22090*/  LDCU UR29, c[0x0][0x398] ;  /* 0x00007300ff1d77ac */ /* 0x000e640008000800 */
[----:B------:R-:W-:Y:S02]  /*220a0*/  SHF.R.S32.HI R4, RZ, 0x8, R4 ;  /* 0x00000008ff047819 */ /* 0x000fe40000011404 */
[----:B-----5:R-:W-:Y:S04]  /*220b0*/  @P5 STG.E.U8 desc[UR24][R178.64], R12 ;  /* 0x0000000cb2005986 */ /* 0x020fe8000c101118 */
[----:B------:R4:W-:Y:S04]  /*220c0*/  @P3 STG.E.U8 desc[UR24][R14.64], R4 ;  /* 0x000000040e003986 */ /* 0x0009e8000c101118 */
[----:B----4-:R-:W4:Y:S01]  /*220d0*/  LDL.LU.64 R14, [R1+0xb48] ;  /* 0x000b4800010e7983 */ /* 0x010f220000300a00 */
        /* <DEDUP_REMOVED lines=21> */
[----:B------:R-:W2:Y:S03]  /*22230*/  LDL.LU.64 R176, [R1+0x428] ;  /* 0x0004280001b07983 */ /* 0x000ea60000300a00 */
[----:B------:R-:W-:Y:S01]  /*22240*/  ISETP.GE.AND P5, PT, R4, UR31, PT ;  /* 0x0000001f04007c0c */ /* 0x000fe2000bfa6270 */
[----:B------:R-:W-:Y:S01]  /*22250*/  IMAD.MOV.U32 R4, RZ, RZ, R6 ;  /* 0x000000ffff047224 */ /* 0x000fe200078e0006 */
[----:B---3--:R-:W3:Y:S01]  /*22260*/  LDL.LU.64 R182, [R1+0x420] ;  /* 0x0004200001b67983 */ /* 0x008ee20000300a00 */
[----:B----4-:R-:W-:Y:S01]  /*22270*/  F2FP.SATFINITE.E5M2.F32.PACK_AB_MERGE_C R14, R15, R14, RZ ;  /* 0x0000000e0f0e723e */ /* 0x010fe200048060ff */
[----:B------:R-:W1:Y:S02]  /*22280*/  LDCU UR31, c[0x0][0x398] ;  /* 0x00007300ff1f77ac */ /* 0x000e640008000800 */
[----:B------:R-:W-:Y:S02]  /*22290*/  SHF.R.S32.HI R4, RZ, 0x8, R4 ;  /* 0x00000008ff047819 */ /* 0x000fe40000011404 */
[----:B------:R-:W-:Y:S04]  /*222a0*/  @P6 STG.E.U8 desc[UR24][R180.64], R14 ;  /* 0x0000000eb4006986 */ /* 0x000fe8000c101118 */
[----:B------:R4:W-:Y:S04]  /*222b0*/  @P4 STG.E.U8 desc[UR24][R16.64], R4 ;  /* 0x0000000410004986 */ /* 0x0009e8000c101118 */
[----:B----4-:R-:W4:Y:S01]  /*222c0*/  LDL.LU.64 R16, [R1+0xb40] ;  /* 0x000b400001107983 */ /* 0x010f220000300a00 */
        /* <DEDUP_REMOVED lines=14> */
[----:B--2---:R2:W-:Y:S01]  /*223b0*/  @P3 STG.E.U8 desc[UR24][R178.64], R4 ;  /* 0x00000004b2003986 */ /* 0x0045e2000c101118 */
[----:B------:R-:W-:Y:S01]  /*223c0*/  PRMT R6, R5, 0x9910, RZ ;  /* 0x0000991005067816 */ /* 0x000fe200000000ff */
[----:B------:R-:W0:Y:S01]  /*223d0*/  LDCU UR22, c[0x0][0x39c] ;  /* 0x00007380ff1677ac */ /* 0x000e220008000800 */
[----:B------:R-:W-:Y:S01]  /*223e0*/  ISETP.LT.AND P3, PT, R2, UR27, !P4 ;  /* 0x0000001b02007c0c */ /* 0x000fe2000e761270 */
[----:B------:R1:W-:Y:S01]  /*223f0*/  @P6 STG.E.U8 desc[UR24][R176.64], R5 ;  /* 0x00000005b0006986 */ /* 0x0003e2000c101118 */
[----:B------:R-:W0:Y:S01]  /*22400*/  LDCU UR27, c[0x0][0x398] ;  /* 0x00007300ff1b77ac */ /* 0x000e220008000800 */
[----:B--2---:R-:W-:-:S02]  /*22410*/  VIADD R4, R0, 0xce ;  /* 0x000000ce00047836 */ /* 0x004fc40000000000 */
[----:B------:R-:W2:Y:S03]  /*22420*/  LDL.LU.64 R178, [R1+0x408] ;  /* 0x0004080001b27983 */ /* 0x000ea60000300a00 */
[----:B------:R-:W-:Y:S01]  /*22430*/  ISETP.GE.AND P6, PT, R4, UR33, PT ;  /* 0x0000002104007c0c */ /* 0x000fe2000bfc6270 */
[----:B------:R-:W-:Y:S01]  /*22440*/  IMAD.MOV.U32 R4, RZ, RZ, R6 ;  /* 0x000000ffff047224 */ /* 0x000fe200078e0006 */
[----:B-1----:R-:W2:Y:S01]  /*22450*/  LDL.LU.64 R176, [R1+0x400] ;  /* 0x0004000001b07983 */ /* 0x002ea20000300a00 */
[----:B----4-:R-:W-:Y:S01]  /*22460*/  F2FP.SATFINITE.E5M2.F32.PACK_AB_MERGE_C R16, R17, R16, RZ ;  /* 0x000000101110723e */ /* 0x010fe200048060ff */
[----:B------:R-:W1:Y:S02]  /*22470*/  LDCU UR33, c[0x0][0x398] ;  /* 0x00007300ff2177ac */ /* 0x000e640008000800 */
[----:B------:R-:W-:Y:S02]  /*22480*/  SHF.R.S32.HI R4, RZ, 0x8, R4 ;  /* 0x00000008ff047819 */ /* 0x000fe40000011404 */
[----:B---3--:R-:W-:Y:S04]  /*22490*/  @P5 STG.E.U8 desc[UR24][R182.64], R16 ;  /* 0x00000010b6005986 */ /* 0x008fe8000c101118 */
[----:B------:R3:W-:Y:S04]  /*224a0*/  @P3 STG.E.U8 desc[UR24][R18.64], R4 ;  /* 0x0000000412003986 */ /* 0x0007e8000c101118 */
[----:B---3--:R-:W3:Y:S01]  /*224b0*/  LDL.LU.64 R18, [R1+0xb38] ;  /* 0x000b380001127983 */ /* 0x008ee20000300a00 */
        /* <DEDUP_REMOVED lines=14> */
[----:B-----5:R5:W-:Y:S01]  /*225a0*/  @P4 STG.E.U8 desc[UR24][R180.64], R4 ;  /* 0x00000004b4004986 */ /* 0x020be2000c101118 */
[----:B------:R-:W-:-:S02]  /*225b0*/  PRMT R6, R5, 0x9910, RZ ;  /* 0x0000991005067816 */ /* 0x000fc400000000ff */
[----:B------:R-:W-:Y:S01]  /*225c0*/  ISETP.LT.AND P4, PT, R2, UR27, !P3 ;  /* 0x0000001b02007c0c */ /* 0x000fe2000df81270 */
[----:B--2---:R2:W-:Y:S01]  /*225d0*/  @P5 STG.E.U8 desc[UR24][R178.64], R5 ;  /* 0x00000005b2005986 */ /* 0x0045e2000c101118 */
[----:B------:R-:W0:Y:S01]  /*225e0*/  LDCU UR27, c[0x0][0x398] ;  /* 0x00007300ff1b77ac */ /* 0x000e220008000800 */
[----:B-----5:R-:W-:Y:S02]  /*225f0*/  VIADD R4, R0, 0xd0 ;  /* 0x000000d000047836 */ /* 0x020fe40000000000 */
[----:B------:R-:W5:Y:S03]  /*22600*/  LDL.LU.64 R180, [R1+0x388] ;  /* 0x0003880001b47983 */ /* 0x000f660000300a00 */
[----:B------:R-:W-:Y:S01]  /*22610*/  ISETP.GE.AND P5, PT, R4, UR35, PT ;  /* 0x0000002304007c0c */ /* 0x000fe2000bfa6270 */
[----:B------:R-:W-:Y:S01]  /*22620*/  IMAD.MOV.U32 R4, RZ, RZ, R6 ;  /* 0x000000ffff047224 */ /* 0x000fe200078e0006 */
[----:B--2---:R-:W2:Y:S04]  /*22630*/  LDL.LU.64 R178, [R1+0x380] ;  /* 0x0003800001b27983 */ /* 0x004ea80000300a00 */
[----:B------:R-:W-:-:S02]  /*22640*/  SHF.R.S32.HI R4, RZ, 0x8, R4 ;  /* 0x00000008ff047819 */ /* 0x000fc40000011404 */
[----:B---3--:R-:W-:-:S05]  /*22650*/  F2FP.SATFINITE.E5M2.F32.PACK_AB_MERGE_C R18, R19, R18, RZ ;  /* 0x000000121312723e */ /* 0x008fca00048060ff */
[----:B------:R-:W-:Y:S04]  /*22660*/  @P6 STG.E.U8 desc[UR24][R176.64], R18 ;  /* 0x00000012b0006986 */ /* 0x000fe8000c101118 */
[----:B------:R3:W-:Y:S04]  /*22670*/  @P4 STG.E.U8 desc[UR24][R20.64], R4 ;  /* 0x0000000414004986 */ /* 0x0007e8000c101118 */
[----:B---3--:R-:W3:Y:S01]  /*22680*/  LDL.LU.64 R20, [R1+0xb30] ;  /* 0x000b300001147983 */ /* 0x008ee20000300a00 */
        /* <DEDUP_REMOVED lines=10> */
[----:B----4-:R-:W-:Y:S01]  /*22730*/  F2FP.SATFINITE.E5M2.F32.PACK_AB_MERGE_C R5, R252, R175, RZ ;  /* 0x000000affc05723e */ /* 0x010fe200048060ff */
[----:B------:R-:W4:Y:S01]  /*22740*/  LDL.LU.64 R176, [R1+0x370] ;  /* 0x0003700001b07983 */ /* 0x000f220000300a00 */
[----:B------:R-:W-:Y:S01]  /*22750*/  ISETP.LT.AND P5, PT, R3, UR26, !P5 ;  /* 0x0000001a03007c0c */ /* 0x000fe2000efa1270 */
[----:B------:R-:W0:Y:S02]  /*22760*/  LDCU UR26, c[0x0][0x39c] ;  /* 0x00007380ff1a77ac */ /* 0x000e240008000800 */
[----:B------:R1:W-:Y:S01]  /*22770*/  @P3 STG.E.U8 desc[UR24][R182.64], R4 ;  /* 0x00000004b6003986 */ /* 0x0003e2000c101118 */
[----:B------:R-:W-:-:S02]  /*22780*/  PRMT R6, R5, 0x9910, RZ ;  /* 0x0000991005067816 */ /* 0x000fc400000000ff */
[----:B------:R-:W-:Y:S01]  /*22790*/  ISETP.LT.AND P3, PT, R2, UR27, !P4 ;  /* 0x0000001b02007c0c */ /* 0x000fe2000e761270 */
[----:B-----5:R5:W-:Y:S01]  /*227a0*/  @P6 STG.E.U8 desc[UR24][R180.64], R5 ;  /* 0x00000005b4006986 */ /* 0x020be2000c101118 */
[----:B------:R-:W0:Y:S01]  /*227b0*/  LDCU UR27, c[0x0][0x398] ;  /* 0x00007300ff1b77ac */ /* 0x000e220008000800 */
[----:B-1----:R-:W-:Y:S02]  /*227c0*/  VIADD R4, R0, 0xd2 ;  /* 0x000000d200047836 */ /* 0x002fe40000000000 */
[----:B------:R-:W4:Y:S03]  /*227d0*/  LDL.LU.64 R182, [R1+0x368] ;  /* 0x0003680001b67983 */ /* 0x000f260000300a00 */
[----:B------:R-:W-:Y:S01]  /*227e0*/  ISETP.GE.AND P6, PT, R4, UR37, PT ;  /* 0x0000002504007c0c */ /* 0x000fe2000bfc6270 */
[----:B------:R-:W-:Y:S01]  /*227f0*/  IMAD.MOV.U32 R4, RZ, RZ, R6 ;  /* 0x000000ffff047224 */ /* 0x000fe200078e0006 */
[----:B-----5:R-:W5:Y:S04]  /*22800*/  LDL.LU.64 R180, [R1+0x360] ;  /* 0x0003600001b47983 */ /* 0x020f680000300a00 */
[----:B------:R-:W-:-:S02]  /*22810*/  SHF.R.S32.HI R4, RZ, 0x8, R4 ;  /* 0x00000008ff047819 */ /* 0x000fc40000011404 */
[----:B---3--:R-:W-:-:S05]  /*22820*/  F2FP.SATFINITE.E5M2.F32.PACK_AB_MERGE_C R20, R21, R20, RZ ;  /* 0x000000141514723e */ /* 0x008fca00048060ff */
[----:B--2---:R-:W-:Y:S04]  /*22830*/  @P5 STG.E.U8 desc[UR24][R178.64], R20 ;  /* 0x00000014b2005986 */ /* 0x004fe8000c101118 */
[----:B------:R1:W-:Y:S04]  /*22840*/  @P3 STG.E.U8 desc[UR24][R22.64], R4 ;  /* 0x0000000416003986 */ /* 0x0003e8000c101118 */
[----:B-1----:R-:W2:Y:S01]  /*22850*/  LDL.LU.64 R22, [R1+0xb28] ;  /* 0x000b280001167983 */ /* 0x002ea20000300a00 */
        /* <DEDUP_REMOVED lines=26> */
[----:B-----5:R-:W-:Y:S04]  /*22a00*/  @P6 STG.E.U8 desc[UR24][R180.64], R22 ;  /* 0x00000016b4006986 */ /* 0x020fe8000c101118 */
[----:B------:R0:W-:Y:S04]  /*22a10*/  @P4 STG.E.U8 desc[UR24][R24.64], R4 ;  /* 0x0000000418004986 */ /* 0x0001e8000c101118 */
[----:B0-----:R-:W2:Y:S01]  /*22a20*/  LDL.LU.64 R24, [R1+0xb20] ;  /* 0x000b200001187983 */ /* 0x001ea20000300a00 */
[C---:B------:R-:W-:Y:S01]  /*22a30*/  ISETP.LT.AND P3, PT, R3.reuse, UR29, !P3 ;  /* 0x0000001d03007c0c */ /* 0x040fe2000df61270 */
[----:B------:R-:W-:Y:S01]  /*22a40*/  VIADD R4, R0, 0xd5 ;  /* 0x000000d500047836 */ /* 0x000fe20000000000 */
[----:B------:R-:W-:Y:S01]  /*22a50*/  PRMT R6, R22, 0x9910, RZ ;  /* 0x0000991016067816 */ /* 0x000fe200000000ff */
[----:B------:R-:W5:Y:S01]  /*22a60*/  LDL.LU R196, [R1+0x158] ;  /* 0x0001580001c47983 */ /* 0x000f620000300800 */
[----:B-1----:R-:W-:Y:S01]  /*22a70*/  ISETP.LT.AND P6, PT, R2, UR28, !P5 ;  /* 0x0000001c02007c0c */ /* 0x002fe2000efc1270 */
[----:B------:R-:W0:Y:S01]  /*22a80*/  LDCU UR29, c[0x0][0x398] ;  /* 0x00007300ff1d77ac */ /* 0x000e220008000800 */
[----:B------:R-:W-:Y:S01]  /*22a90*/  ISETP.GE.AND P4, PT, R4, UR40, PT ;  /* 0x0000002804007c0c */ /* 0x000fe2000bf86270 */
[----:B------:R-:W5:Y:S01]  /*22aa0*/  LDL.LU R197, [R1+0x15c] ;  /* 0x00015c0001c57983 */ /* 0x000f620000300800 */
[----:B------:R-:W-:Y:S01]  /*22ab0*/  SHF.R.S32.HI R4, RZ, 0x8, R6 ;  /* 0x00000008ff047819 */ /* 0x000fe20000011406 */
[----:B------:R-:W1:Y:S01]  /*22ac0*/  LDCU UR28, c[0x0][0x39c] ;  /* 0x00007380ff1c77ac */ /* 0x000e620008000800 */
[----:B---3--:R-:W-:Y:S01]  /*22ad0*/  F2FP.SATFINITE.E5M2.F32.PACK_AB_MERGE_C R5, R252, R175, RZ ;  /* 0x000000affc05723e */ /* 0x008fe200048060ff */
[----:B------:R-:W3:Y:S01]  /*22ae0*/  LDL.LU.64 R180, [R1+0x330] ;  /* 0x0003300001b47983 */ /* 0x000ee20000300a00 */
[----:B------:R-:W-:Y:S01]  /*22af0*/  ISETP.LT.AND P5, PT, R3, UR30, !P5 ;  /* 0x0000001e03007c0c */ /* 0x000fe2000efa1270 */
[----:B------:R-:W0:Y:S02]  /*22b00*/  LDCU UR30, c[0x0][0x398] ;  /* 0x00007300ff1e77ac */ /* 0x000e240008000800 */
[----:B------:R1:W-:Y:S01]  /*22b10*/  @P3 STG.E.U8 desc[UR24][R178.64], R4 ;  /* 0x00000004b2003986 */ /* 0x0003e2000c101118 */
[----:B------:R-:W-:-:S02]  /*22b20*/  PRMT R6, R5, 0x9910, RZ ;  /* 0x0000991005067816 */ /* 0x000fc400000000ff */
[----:B------:R-:W-:Y:S01]  /*22b30*/  ISETP.LT.AND P3, PT, R2, UR31, !P4 ;  /* 0x0000001f02007c0c */ /* 0x000fe2000e761270 */
[----:B----4-:R4:W-:Y:S01]  /*22b40*/  @P6 STG.E.U8 desc[UR24][R176.64], R5 ;  /* 0x00000005b0006986 */ /* 0x0109e2000c101118 */
[----:B------:R-:W0:Y:S01]  /*22b50*/  LDCU UR31, c[0x0][0x398] ;  /* 0x00007300ff1f77ac */ /* 0x000e220008000800 */
[----:B-1----:R-:W-:Y:S02]  /*22b60*/  VIADD R4, R0, 0xd6 ;  /* 0x000000d600047836 */ /* 0x002fe40000000000 */
[----:B------:R-:W3:Y:S03]  /*22b70*/  LDL.LU.64 R178, [R1+0x328] ;  /* 0x0003280001b27983 */ /* 0x000ee60000300a00 */
[----:B------:R-:W-:Y:S01]  /*22b80*/  ISETP.GE.AND P6, PT, R4, UR41, PT ;  /* 0x0000002904007c0c */ /* 0x000fe2000bfc6270 */
[----:B------:R-:W-:Y:S01]  /*22b90*/  IMAD.MOV.U32 R4, RZ, RZ, R6 ;  /* 0x000000ffff047224 */ /* 0x000fe200078e0006 */
[----:B----4-:R-:W4:Y:S04]  /*22ba0*/  LDL.LU.64 R176, [R1+0x320] ;  /* 0x0003200001b07983 */ /* 0x010f280000300a00 */
        /* <DEDUP_REMOVED lines=14> */
[----:B------:R-:W1:Y:S01]  /*22c90*/  LDCU UR29, c[0x0][0x39c] ;  /* 0x00007380ff1d77ac */ /* 0x000e620008000800 */
[----:B------:R-:W-:Y:S01]  /*22ca0*/  ISETP.LT.AND P6, PT, R3, UR30, !P6 ;  /* 0x0000001e03007c0c */ /* 0x000fe2000f7c1270 */
[----:B------:R-:W4:Y:S01]  /*22cb0*/  LDL.LU.64 R182, [R1+0x310] ;  /* 0x0003100001b67983 */ /* 0x000f220000300a00 */
[----:B-----5:R-:W-:Y:S01]  /*22cc0*/  F2FP.SATFINITE.E5M2.F32.PACK_AB_MERGE_C R5, R197, R196, RZ ;  /* 0x000000c4c505723e */ /* 0x020fe200048060ff */
[----:B------:R-:W5:Y:S02]  /*22cd0*/  LDCU UR30, c[0x0][0x398] ;  /* 0x00007300ff1e77ac */ /* 0x000f640008000800 */
[----:B---3--:R3:W-:Y:S01]  /*22ce0*/  @P4 STG.E.U8 desc[UR24][R180.64], R4 ;  /* 0x00000004b4004986 */ /* 0x0087e2000c101118 */
[----:B------:R-:W-:Y:S01]  /*22cf0*/  ISETP.LT.AND P4, PT, R2, UR31, !P3 ;  /* 0x0000001f02007c0c */ /* 0x000fe2000df81270 */
[----:B------:R-:W0:Y:S01]  /*22d00*/  LDCU UR31, c[0x0][0x398] ;  /* 0x00007300ff1f77ac */ /* 0x000e220008000800 */
[----:B------:R-:W-:Y:S01]  /*22d10*/  PRMT R6, R5, 0x9910, RZ ;  /* 0x0000991005067816 */ /* 0x000fe200000000ff */
[----:B------:R1:W-:Y:S03]  /*22d20*/  @P5 STG.E.U8 desc[UR24][R178.64], R5 ;  /* 0x00000005b2005986 */ /* 0x0003e6000c101118 */
[----:B------:R-:W-:Y:S01]  /*22d30*/  SHF.R.S32.HI R6, RZ, 0x8, R6 ;  /* 0x00000008ff067819 */ /* 0x000fe20000011406 */
[----:B---3--:R-:W3:Y:S04]  /*22d40*/  LDL.LU.64 R180, [R1+0x308] ;  /* 0x0003080001b47983 */ /* 0x008ee80000300a00 */
[----:B-1----:R-:W3:Y:S01]  /*22d50*/  LDL.LU.64 R178, [R1+0x300] ;  /* 0x0003000001b27983 */ /* 0x002ee20000300a00 */
[----:B--2---:R-:W-:-:S05]  /*22d60*/  F2FP.SATFINITE.E5M2.F32.PACK_AB_MERGE_C R26, R27, R26, RZ ;  /* 0x0000001a1b1a723e */ /* 0x004fca00048060ff */
[----:B----4-:R-:W-:Y:S04]  /*22d70*/  @P6 STG.E.U8 desc[UR24][R176.64], R26 ;  /* 0x0000001ab0006986 */ /* 0x010fe8000c101118 */
[----:B------:R1:W-:Y:S04]  /*22d80*/  @P4 STG.E.U8 desc[UR24][R28.64], R6 ;  /* 0x000000061c004986 */ /* 0x0003e8000c101118 */
[----:B-1----:R-:W2:Y:S01]  /*22d90*/  LDL.LU.64 R28, [R1+0xb10] ;  /* 0x000b1000011c7983 */ /* 0x002ea20000300a00 */
[C---:B------:R-:W-:Y:S01]  /*22da0*/  VIADD R4, R0.reuse, 0xd8 ;  /* 0x000000d800047836 */ /* 0x040fe20000000000 */
[----:B------:R-:W-:Y:S01]  /*22db0*/  ISETP.LT.AND P3, PT, R3, UR33, !P3 ;  /* 0x0000002103007c0c */ /* 0x000fe2000df61270 */
[----:B------:R-:W-:Y:S01]  /*22dc0*/  VIADD R5, R0, 0xda ;  /* 0x000000da00057836 */ /* 0x000fe20000000000 */
[----:B------:R-:W-:Y:S01]  /*22dd0*/  ISETP.GE.AND P4, PT, R7, UR4, PT ;  /* 0x0000000407007c0c */ /* 0x000fe2000bf86270 */
[----:B------:R-:W4:Y:S01]  /*22de0*/  LDL.LU R196, [R1+0x168] ;  /* 0x0001680001c47983 */ /* 0x000f220000300800 */
[----:B------:R-:W-:Y:S01]  /*22df0*/  ISETP.GE.AND P5, PT, R4, UR43, PT ;  /* 0x0000002b04007c0c */ /* 0x000fe2000bfa6270 */
[----:B------:R-:W1:Y:S01]  /*22e00*/  LDCU UR33, c[0x0][0x398] ;  /* 0x00007300ff2177ac */ /* 0x000e620008000800 */
[----:B------:R-:W-:Y:S01]  /*22e10*/  PRMT R4, R26, 0x9910, RZ ;  /* 0x000099101a047816 */ /* 0x000fe200000000ff */
[----:B------:R-:W4:Y:S01]  /*22e20*/  LDL.LU R197, [R1+0x16c] ;  /* 0x00016c0001c57983 */ /* 0x000f220000300800 */
[----:B0-----:R-:W-:Y:S01]  /*22e30*/  ISETP.LT.AND P6, PT, R2, UR32, !P5 ;  /* 0x0000002002007c0c */ /* 0x001fe2000efc1270 */
[----:B------:R-:W0:Y:S01]  /*22e40*/  LDCU UR32, c[0x0][0x398] ;  /* 0x00007300ff2077ac */ /* 0x000e220008000800 */
[----:B------:R-:W-:Y:S01]  /*22e50*/  F2FP.SATFINITE.E5M2.F32.PACK_AB_MERGE_C R7, R252, R175, RZ ;  /* 0x000000affc07723e */ /* 0x000fe200048060ff */
[----:B------:R-:W4:Y:S01]  /*22e60*/  LDL.LU.64 R176, [R1+0xf0] ;  /* 0x0000f00001b07983 */ /* 0x000f220000300a00 */
[----:B------:R-:W-:Y:S01]  /*22e70*/  SHF.R.S32.HI R4, RZ, 0x8, R4 ;  /* 0x00000008ff047819 */ /* 0x000fe20000011404 */
[----:B------:R-:W0:Y:S01]  /*22e80*/  LDCU UR4, c[0x0][0x39c] ;  /* 0x00007380ff0477ac */ /* 0x000e220008000800 */
[----:B------:R-:W-:-:S02]  /*22e90*/  PRMT R6, R7, 0x9910, RZ ;  /* 0x0000991007067816 */ /* 0x000fc400000000ff */
[----:B-----5:R-:W-:Y:S01]  /*22ea0*/  ISETP.LT.AND P5, PT, R3, UR30, !P5 ;  /* 0x0000001e03007c0c */ /* 0x020fe2000efa1270 */
[----:B------:R5:W-:Y:S01]  /*22eb0*/  @P3 STG.E.U8 desc[UR24][R182.64], R4 ;  /* 0x00000004b6003986 */ /* 0x000be2000c101118 */
[----:B------:R-:W-:Y:S01]  /*22ec0*/  ISETP.LT.AND P3, PT, R2, UR31, !P4 ;  /* 0x0000001f02007c0c */ /* 0x000fe2000e761270 */
[----:B------:R-:W0:Y:S02]  /*22ed0*/  LDCU UR30, c[0x0][0x398] ;  /* 0x00007300ff1e77ac */ /* 0x000e240008000800 */
[----:B---3--:R3:W-:Y:S01]  /*22ee0*/  @P6 STG.E.U8 desc[UR24][R180.64], R7 ;  /* 0x00000007b4006986 */ /* 0x0087e2000c101118 */
[----:B------:R-:W-:Y:S01]  /*22ef0*/  ISETP.GE.AND P6, PT, R5, UR6, PT ;  /* 0x0000000605007c0c */ /* 0x000fe2000bfc6270 */
[----:B------:R-:W-:Y:S01]  /*22f00*/  IMAD.MOV.U32 R5, RZ, RZ, R6 ;  /* 0x000000ffff057224 */ /* 0x000fe200078e0006 */
[----:B------:R-:W0:Y:S04]  /*22f10*/  LDCU UR6, c[0x0][0x398] ;  /* 0x00007300ff0677ac */ /* 0x000e280008000800 */
[----:B------:R-:W-:Y:S01]  /*22f20*/  SHF.R.S32.HI R5, RZ, 0x8, R5 ;  /* 0x00000008ff057819 */ /* 0x000fe20000011405 */
[----:B-----5:R-:W5:Y:S01]  /*22f30*/  LDL.LU.64 R182, [R1+0xe8] ;  /* 0x0000e80001b67983 */ /* 0x020f620000300a00 */
[----:B------:R-:W0:Y:S03]  /*22f40*/  LDCU UR31, c[0x0][0x398] ;  /* 0x00007300ff1f77ac */ /* 0x000e260008000800 */
[----:B---3--:R-:W3:Y:S01]  /*22f50*/  LDL.LU.64 R180, [R1+0xe0] ;  /* 0x0000e00001b47983 */ /* 0x008ee20000300a00 */
[----:B--2---:R-:W-:-:S05]  /*22f60*/  F2FP.SATFINITE.E5M2.F32.PACK_AB_MERGE_C R28, R29, R28, RZ ;  /* 0x0000001c1d1c723e */ /* 0x004fca00048060ff */
[----:B------:R-:W-:Y:S04]  /*22f70*/  @P5 STG.E.U8 desc[UR24][R178.64], R28 ;  /* 0x0000001cb2005986 */ /* 0x000fe8000c101118 */
[----:B------:R2:W-:Y:S04]  /*22f80*/  @P3 STG.E.U8 desc[UR24][R30.64], R5 ;  /* 0x000000051e003986 */ /* 0x0005e8000c101118 */
[----:B--2---:R-:W2:Y:S01]  /*22f90*/  LDL.LU.64 R30, [R1+0xb08] ;  /* 0x000b0800011e7983 */ /* 0x004ea20000300a00 */
[----:B-1----:R-:W-:Y:S01]  /*22fa0*/  ISETP.LT.AND P4, PT, R3, UR33, !P4 ;  /* 0x0000002103007c0c */ /* 0x002fe2000e781270 */
[----:B------:R-:W-:Y:S01]  /*22fb0*/  VIADD R6, R0, 0xdb ;  /* 0x000000db00067836 */ /* 0x000fe20000000000 */
[----:B0-----:R-:W-:-:S02]  /*22fc0*/  ISETP.LT.AND P5, PT, R2, UR32, !P6 ;  /* 0x0000002002007c0c */ /* 0x001fc4000f7a1270 */
[----:B------:R-:W-:Y:S01]  /*22fd0*/  PRMT R4, R28, 0x9910, RZ ;  /* 0x000099101c047816 */ /* 0x000fe200000000ff */
[----:B------:R-:W-:Y:S01]  /*22fe0*/  VIADD R5, R0, 0xdc ;  /* 0x000000dc00057836 */ /* 0x000fe20000000000 */
[----:B------:R-:W-:Y:S01]  /*22ff0*/  ISETP.GE.AND P3, PT, R6, UR8, PT ;  /* 0x0000000806007c0c */ /* 0x000fe2000bf66270 */
[----:B------:R-:W3:Y:S01]  /*23000*/  LDL.LU R175, [R1+0x170] ;  /* 0x0001700001af7983 */ /* 0x000ee20000300800 */
[----:B----4-:R-:W-:Y:S01]  /*23010*/  F2FP.SATFINITE.E5M2.F32.PACK_AB_MERGE_C R6, R197, R196, RZ ;  /* 0x000000c4c506723e */ /* 0x010fe200048060ff */
[----:B------:R-:W0:Y:S01]  /*23020*/  LDCU UR8, c[0x0][0x398] ;  /* 0x00007300ff0877ac */ /* 0x000e220008000800 */
[----:B------:R-:W-:Y:S01]  /*23030*/  SHF.R.S32.HI R4, RZ, 0x8, R4 ;  /* 0x00000008ff047819 */ /* 0x000fe20000011404 */
[----:B------:R-:W4:Y:S01]  /*23040*/  LDL.LU R252, [R1+0x174] ;  /* 0x0001740001fc7983 */ /* 0x000f220000300800 */
[----:B------:R-:W-:Y:S02]  /*23050*/  PRMT R7, R6, 0x9910, RZ ;  /* 0x0000991006077816 */ /* 0x000fe400000000ff */
[----:B------:R-:W-:Y:S01]  /*23060*/  ISETP.LT.AND P6, PT, R3, UR30, !P6 ;  /* 0x0000001e03007c0c */ /* 0x000fe2000f7c1270 */
[----:B------:R1:W-:Y:S01]  /*23070*/  @P4 STG.E.U8 desc[UR24][R176.64], R4 ;  /* 0x00000004b0004986 */ /* 0x0003e2000c101118 */
[----:B------:R-:W-:Y:S01]  /*23080*/  ISETP.LT.AND P4, PT, R2, UR6, !P3 ;  /* 0x0000000602007c0c */ /* 0x000fe2000df81270 */
[----:B------:R-:W0:Y:S02]  /*23090*/  LDCU UR30, c[0x0][0x398] ;  /* 0x00007300ff1e77ac */ /* 0x000e240008000800 */
[----:B-----5:R-:W-:Y:S01]  /*230a0*/  @P5 STG.E.U8 desc[UR24][R182.64], R6 ;  /* 0x00000006b6005986 */ /* 0x020fe2000c101118 */
[----:B------:R-:W-:Y:S01]  /*230b0*/  ISETP.GE.AND P5, PT, R5, UR11, PT ;  /* 0x0000000b05007c0c */ /* 0x000fe2000bfa6270 */
[----:B------:R-:W-:Y:S01]  /*230c0*/  IMAD.MOV.U32 R5, RZ, RZ, R7 ;  /* 0x000000ffff057224 */ /* 0x000fe200078e0007 */
[----:B------:R-:W5:Y:S01]  /*230d0*/  LDCU UR11, c[0x0][0x398] ;  /* 0x00007300ff0b77ac */ /* 0x000f620008000800 */
[----:B------:R-:W4:Y:S03]  /*230e0*/  LDL.LU.64 R178, [R1+0xd0] ;  /* 0x0000d00001b27983 */ /* 0x000f260000300a00 */
[----:B------:R-:W-:Y:S01]  /*230f0*/  SHF.R.S32.HI R5, RZ, 0x8, R5 ;  /* 0x00000008ff057819 */ /* 0x000fe20000011405 */
[----:B-1----:R-:W4:Y:S01]  /*23100*/  LDL.LU.64 R176, [R1+0xc8] ;  /* 0x0000c80001b07983 */ /* 0x002f220000300a00 */
[----:B------:R-:W1:Y:S03]  /*23110*/  LDCU UR6, c[0x0][0x39c] ;  /* 0x00007380ff0677ac */ /* 0x000e660008000800 */
[----:B------:R-:W5:Y:S01]  /*23120*/  LDL.LU.64 R196, [R1+0xc0] ;  /* 0x0000c00001c47983 */ /* 0x000f620000300a00 */
[----:B--2---:R-:W-:-:S05]  /*23130*/  F2FP.SATFINITE.E5M2.F32.PACK_AB_MERGE_C R30, R31, R30, RZ ;  /* 0x0000001e1f1e723e */ /* 0x004fca00048060ff */
[----:B---3--:R-:W-:Y:S04]  /*23140*/  @P6 STG.E.U8 desc[UR24][R180.64], R30 ;  /* 0x0000001eb4006986 */ /* 0x008fe8000c101118 */
[----:B------:R2:W-:Y:S04]  /*23150*/  @P4 STG.E.U8 desc[UR24][R32.64], R5 ;  /* 0x0000000520004986 */ /* 0x0005e8000c101118 */
[----:B--2---:R-:W2:Y:S01]  /*23160*/  LDL.LU.64 R32, [R1+0xb00] ;  /* 0x000b000001207983 */ /* 0x004ea20000300a00 */
[----:B------:R-:W-:Y:S02]  /*23170*/  ISETP.LT.AND P3, PT, R3, UR31, !P3 ;  /* 0x0000001f03007c0c */ /* 0x000fe4000df61270 */
[----:B0-----:R-:W-:Y:S01]  /*23180*/  ISETP.LT.AND P6, PT, R2, UR8, !P5 ;  /* 0x0000000802007c0c */ /* 0x001fe2000efc1270 */
[----:B------:R-:W-:Y:S01]  /*23190*/  VIADD R7, R0, 0xdd ;  /* 0x000000dd00077836 */ /* 0x000fe20000000000 */
[----:B------:R-:W-:-:S02]  /*231a0*/  PRMT R4, R30, 0x9910, RZ ;  /* 0x000099101e047816 */ /* 0x000fc400000000ff */
[----:B----4-:R-:W-:Y:S01]  /*231b0*/  F2FP.SATFINITE.E5M2.F32.PACK_AB_MERGE_C R6, R252, R175, RZ ;  /* 0x000000affc06723e */ /* 0x010fe200048060ff */
[----:B------:R-:W-:Y:S01]  /*231c0*/  VIADD R5, R0, 0xde ;  /* 0x000000de00057836 */ /* 0x000fe20000000000 */
[----:B------:R-:W-:Y:S01]  /*231d0*/  SHF.R.S32.HI R4, RZ, 0x8, R4 ;  /* 0x00000008ff047819 */ /* 0x000fe20000011404 */
[----:B------:R-:W3:Y:S01]  /*231e0*/  LDL.LU R182, [R1+0x178] ;  /* 0x0001780001b67983 */ /* 0x000ee20000300800 */
[----:B------:R-:W-:Y:S01]  /*231f0*/  ISETP.GE.AND P4, PT, R7, UR12, PT ;  /* 0x0000000c07007c0c */ /* 0x000fe2000bf86270 */
[----:B------:R-:W0:Y:S01]  /*23200*/  LDCU UR31, c[0x0][0x398] ;  /* 0x00007300ff1f77ac */ /* 0x000e220008000800 */
[----:B------:R-:W-:Y:S01]  /*23210*/  PRMT R7, R6, 0x9910, RZ ;  /* 0x0000991006077816 */ /* 0x000fe200000000ff */
[----:B------:R4:W-:Y:S01]  /*23220*/  @P3 STG.E.U8 desc[UR24][R178.64], R4 ;  /* 0x00000004b2003986 */ /* 0x0009e2000c101118 */
[----:B------:R-:W-:Y:S01]  /*23230*/  ISETP.LT.AND P5, PT, R3, UR30, !P5 ;  /* 0x0000001e03007c0c */ /* 0x000fe2000efa1270 */
[----:B------:R-:W0:Y:S01]  /*23240*/  LDCU UR12, c[0x0][0x398] ;  /* 0x00007300ff0c77ac */ /* 0x000e220008000800 */
[----:B-----5:R-:W-:Y:S01]  /*23250*/  ISETP.LT.AND P3, PT, R2, UR11, !P4 ;  /* 0x0000000b02007c0c */ /* 0x020fe2000e761270 */
[----:B------:R-:W3:Y:S01]  /*23260*/  LDL.LU R183, [R1+0x17c] ;  /* 0x00017c0001b77983 */ /* 0x000ee20000300800 */
[----:B------:R-:W5:Y:S03]  /*23270*/  LDCU UR30, c[0x0][0x398] ;  /* 0x00007300ff1e77ac */ /* 0x000f660008000800 */
[----:B------:R0:W-:Y:S01]  /*23280*/  @P6 STG.E.U8 desc[UR24][R176.64], R6 ;  /* 0x00000006b0006986 */ /* 0x0001e2000c101118 */
[----:B------:R-:W-:Y:S01]  /*23290*/  ISETP.GE.AND P6, PT, R5, UR14, PT ;  /* 0x0000000e05007c0c */ /* 0x000fe2000bfc6270 */
[----:B------:R-:W-:Y:S01]  /*232a0*/  IMAD.MOV.U32 R5, RZ, RZ, R7 ;  /* 0x000000ffff057224 */ /* 0x000fe200078e0007 */
[----:B------:R-:W0:Y:S01]  /*232b0*/  LDCU UR11, c[0x0][0x398] ;  /* 0x00007300ff0b77ac */ /* 0x000e220008000800 */
[----:B------:R-:W3:Y:S03]  /*232c0*/  LDL.LU.64 R180, [R1+0xb0] ;  /* 0x0000b00001b47983 */ /* 0x000ee60000300a00 */
[----:B------:R-:W-:Y:S01]  /*232d0*/  SHF.R.S32.HI R5, RZ, 0x8, R5 ;  /* 0x00000008ff057819 */ /* 0x000fe20000011405 */
[----:B----4-:R-:W4:Y:S01]  /*232e0*/  LDL.LU.64 R178, [R1+0xa8] ;  /* 0x0000a80001b27983 */ /* 0x010f220000300a00 */
[----:B--2---:R-:W-:-:S03]  /*232f0*/  F2FP.SATFINITE.E5M2.F32.PACK_AB_MERGE_C R32, R33, R32, RZ ;  /* 0x000000202120723e */ /* 0x004fc600048060ff */
[----:B0-----:R-:W2:Y:S01]  /*23300*/  LDL.LU.64 R176, [R1+0xa0] ;  /* 0x0000a00001b07983 */ /* 0x001ea20000300a00 */
[----:B------:R-:W-:Y:S01]  /*23310*/  ISETP.LT.AND P4, PT, R3, UR31, !P4 ;  /* 0x0000001f03007c0c */ /* 0x000fe2000e781270 */
[----:B------:R-:W0:Y:S02]  /*23320*/  LDCU UR14, c[0x0][0x398] ;  /* 0x00007300ff0e77ac */ /* 0x000e240008000800 */
[----:B------:R-:W-:Y:S01]  /*23330*/  @P5 STG.E.U8 desc[UR24][R196.64], R32 ;  /* 0x00000020c4005986 */ /* 0x000fe2000c101118 */
[----:B------:R-:W0:Y:S03]  /*23340*/  LDCU UR8, c[0x0][0x39c] ;  /* 0x00007380ff0877ac */ /* 0x000e260008000800 */
[----:B------:R1:W-:Y:S04]  /*23350*/  @P3 STG.E.U8 desc[UR24][R34.64], R5 ;  /* 0x0000000522003986 */ /* 0x0003e8000c101118 */
[----:B-1----:R-:W2:Y:S01]  /*23360*/  LDL.LU.64 R34, [R1+0xaf8] ;  /* 0x000af80001227983 */ /* 0x002ea20000300a00 */
[----:B------:R-:W-:Y:S01]  /*23370*/  ISETP.LT.AND P5, PT, R2, UR12, !P6 ;  /* 0x0000000c02007c0c */ /* 0x000fe2000f7a1270 */
[----:B------:R-:W-:Y:S01]  /*23380*/  VIADD R7, R0, 0xdf ;  /* 0x000000df00077836 */ /* 0x000fe20000000000 */
[----:B------:R-:W-:-:S02]  /*23390*/  PRMT R4, R32, 0x9910, RZ ;  /* 0x0000991020047816 */ /* 0x000fc400000000ff */
[----:B---3--:R-:W-:Y:S01]  /*233a0*/  F2FP.SATFINITE.E5M2.F32.PACK_AB_MERGE_C R6, R183, R182, RZ ;  /* 0x000000b6b706723e */ /* 0x008fe200048060ff */
[----:B------:R-:W-:Y:S01]  /*233b0*/  VIADD R5, R0, 0xe0 ;  /* 0x000000e000057836 */ /* 0x000fe20000000000 */
[----:B------:R-:W-:Y:S01]  /*233c0*/  SHF.R.S32.HI R4, RZ, 0x8, R4 ;  /* 0x00000008ff047819 */ /* 0x000fe20000011404 */
[----:B------:R-:W3:Y:S01]  /*233d0*/  LDL.LU R175, [R1+0x180] ;  /* 0x0001800001af7983 */ /* 0x000ee20000300800 */
[----:B------:R-:W-:Y:S01]  /*233e0*/  ISETP.GE.AND P3, PT, R7, UR16, PT ;  /* 0x0000001007007c0c */ /* 0x000fe2000bf66270 */
[----:B------:R-:W1:Y:S01]  /*233f0*/  LDCU UR12, c[0x0][0x398] ;  /* 0x00007300ff0c77ac */ /* 0x000e620008000800 */
[----:B------:R-:W-:Y:S01]  /*23400*/  PRMT R7, R6, 0x9910, RZ ;  /* 0x0000991006077816 */ /* 0x000fe200000000ff */
[----:B------:R0:W-:Y:S01]  /*23410*/  @P4 STG.E.U8 desc[UR24][R180.64], R4 ;  /* 0x00000004b4004986 */ /* 0x0001e2000c101118 */
[----:B-----5:R-:W-:Y:S01]  /*23420*/  ISETP.LT.AND P6, PT, R3, UR30, !P6 ;  /* 0x0000001e03007c0c */ /* 0x020fe2000f7c1270 */
[----:B------:R-:W5:Y:S01]  /*23430*/  LDCU UR16, c[0x0][0x398] ;  /* 0x00007300ff1077ac */ /* 0x000f620008000800 */
[----:B------:R-:W-:Y:S01]  /*23440*/  ISETP.LT.AND P4, PT, R2, UR11, !P3 ;  /* 0x0000000b02007c0c */ /* 0x000fe2000df81270 */
[----:B------:R-:W3:Y:S01]  /*23450*/  LDL.LU R252, [R1+0x184] ;  /* 0x0001840001fc7983 */ /* 0x000ee20000300800 */
[----:B------:R-:W1:Y:S03]  /*23460*/  LDCU UR11, c[0x0][0x39c] ;  /* 0x00007380ff0b77ac */ /* 0x000e660008000800 */
[----:B----4-:R-:W-:Y:S01]  /*23470*/  @P5 STG.E.U8 desc[UR24][R178.64], R6 ;  /* 0x00000006b2005986 */ /* 0x010fe2000c101118 */
[----:B------:R-:W-:Y:S01]  /*23480*/  ISETP.GE.AND P5, PT, R5, UR18, PT ;  /* 0x0000001205007c0c */ /* 0x000fe2000bfa6270 */
[----:B------:R-:W-:Y:S01]  /*23490*/  IMAD.MOV.U32 R5, RZ, RZ, R7 ;  /* 0x000000ffff057224 */ /* 0x000fe200078e0007 */
[----:B------:R-:W4:Y:S01]  /*234a0*/  LDCU UR18, c[0x0][0x398] ;  /* 0x00007300ff1277ac */ /* 0x000f220008000800 */
[----:B------:R-:W3:Y:S03]  /*234b0*/  LDL.LU.64 R196, [R1+0x90] ;  /* 0x0000900001c47983 */ /* 0x000ee60000300a00 */
[----:B------:R-:W-:Y:S01]  /*234c0*/  SHF.R.S32.HI R5, RZ, 0x8, R5 ;  /* 0x00000008ff057819 */ /* 0x000fe20000011405 */
[----:B------:R-:W3:Y:S04]  /*234d0*/  LDL.LU.64 R182, [R1+0x88] ;  /* 0x0000880001b67983 */ /* 0x000ee80000300a00 */
[----:B0-----:R-:W3:Y:S01]  /*234e0*/  LDL.LU.64 R180, [R1+0x80] ;  /* 0x0000800001b47983 */ /* 0x001ee20000300a00 */
[----:B--2---:R-:W-:-:S05]  /*234f0*/  F2FP.SATFINITE.E5M2.F32.PACK_AB_MERGE_C R34, R35, R34, RZ ;  /* 0x000000222322723e */ /* 0x004fca00048060ff */
[----:B------:R-:W-:Y:S04]  /*23500*/  @P6 STG.E.U8 desc[UR24][R176.64], R34 ;  /* 0x00000022b0006986 */ /* 0x000fe8000c101118 */
[----:B------:R0:W-:Y:S04]  /*23510*/  @P4 STG.E.U8 desc[UR24][R36.64], R5 ;  /* 0x0000000524004986 */ /* 0x0001e8000c101118 */
[----:B0-----:R-:W2:Y:S04]  /*23520*/  LDL.LU.64 R36, [R1+0xaf0] ;  /* 0x000af00001247983 */ /* 0x001ea80000300a00 */
[----:B------:R-:W2:Y:S04]  /*23530*/  LDL.LU R178, [R1+0x188] ;  /* 0x0001880001b27983 */ /* 0x000ea80000300800 */
[----:B------:R-:W2:Y:S04]  /*23540*/  LDL.LU R179, [R1+0x18c] ;  /* 0x00018c0001b37983 */ /* 0x000ea80000300800 */
[----:B------:R-:W2:Y:S01]  /*23550*/  LDL.LU.64 R176, [R1+0x70] ;  /* 0x0000700001b07983 */ /* 0x000ea20000300a00 */
[----:B------:R-:W-:-:S02]  /*23560*/  ISETP.LT.AND P3, PT, R3, UR14, !P3 ;  /* 0x0000000e03007c0c */ /* 0x000fc4000df61270 */
[----:B-1----:R-:W-:Y:S01]  /*23570*/  ISETP.LT.AND P6, PT, R2, UR12, !P5 ;  /* 0x0000000c02007c0c */ /* 0x002fe2000efc1270 */
[----:B------:R-:W-:Y:S01]  /*23580*/  VIADD R7, R0, 0xe1 ;  /* 0x000000e100077836 */ /* 0x000fe20000000000 */
[----:B------:R-:W-:Y:S02]  /*23590*/  PRMT R4, R34, 0x9910, RZ ;  /* 0x0000991022047816 */ /* 0x000fe400000000ff */
[----:B---3--:R-:W-:Y:S01]  /*235a0*/  F2FP.SATFINITE.E5M2.F32.PACK_AB_MERGE_C R6, R252, R175, RZ ;  /* 0x000000affc06723e */ /* 0x008fe200048060ff */
[----:B------:R-:W-:Y:S01]  /*235b0*/  VIADD R5, R0, 0xe2 ;  /* 0x000000e200057836 */ /* 0x000fe20000000000 */
[----:B------:R-:W-:Y:S01]  /*235c0*/  SHF.R.S32.HI R4, RZ, 0x8, R4 ;  /* 0x00000008ff047819 */ /* 0x000fe20000011404 */
[----:B------:R-:W0:Y:S01]  /*235d0*/  LDCU UR14, c[0x0][0x398] ;  /* 0x00007300ff0e77ac */ /* 0x000e220008000800 */
[----:B------:R-:W-:Y:S02]  /*235e0*/  ISETP.GE.AND P4, PT, R7, UR20, PT ;  /* 0x0000001407007c0c */ /* 0x000fe4000bf86270 */
[----:B------:R-:W-:Y:S01]  /*235f0*/  PRMT R7, R6, 0x9910, RZ ;  /* 0x0000991006077816 */ /* 0x000fe200000000ff */
[----:B------:R-:W-:Y:S01]  /*23600*/  @P3 STG.E.U8 desc[UR24][R196.64], R4 ;  /* 0x00000004c4003986 */ /* 0x000fe2000c101118 */
[----:B-----5:R-:W-:Y:S01]  /*23610*/  ISETP.LT.AND P5, PT, R3, UR16, !P5 ;  /* 0x0000001003007c0c */ /* 0x020fe2000efa1270 */
[----:B------:R-:W1:Y:S01]  /*23620*/  LDCU UR20, c[0x0][0x398] ;  /* 0x00007300ff1477ac */ /* 0x000e620008000800 */
[----:B----4-:R-:W-:Y:S01]  /*23630*/  ISETP.LT.AND P3, PT, R2, UR18, !P4 ;  /* 0x0000001202007c0c */ /* 0x010fe2000e761270 */
[----:B------:R3:W-:Y:S01]  /*23640*/  @P6 STG.E.U8 desc[UR24][R182.64], R6 ;  /* 0x00000006b6006986 */ /* 0x0007e2000c101118 */
[----:B------:R-:W-:Y:S01]  /*23650*/  ISETP.GE.AND P6, PT, R5, UR22, PT ;  /* 0x0000001605007c0c */ /* 0x000fe2000bfc6270 */
[----:B------:R-:W-:Y:S01]  /*23660*/  IMAD.MOV.U32 R5, RZ, RZ, R7 ;  /* 0x000000ffff057224 */ /* 0x000fe200078e0007 */
[----:B------:R-:W4:Y:S04]  /*23670*/  LDCU UR16, c[0x0][0x398] ;  /* 0x00007300ff1077ac */ /* 0x000f280008000800 */
[----:B------:R-:W-:Y:S01]  /*23680*/  SHF.R.S32.HI R5, RZ, 0x8, R5 ;  /* 0x00000008ff057819 */ /* 0x000fe20000011405 */
[----:B------:R-:W5:Y:S01]  /*23690*/  LDCU UR18, c[0x0][0x398] ;  /* 0x00007300ff1277ac */ /* 0x000f620008000800 */
[----:B0-----:R-:W-:Y:S01]  /*236a0*/  ISETP.LT.AND P4, PT, R3, UR14, !P4 ;  /* 0x0000000e03007c0c */ /* 0x001fe2000e781270 */
[----:B------:R-:W0:Y:S01]  /*236b0*/  LDCU UR22, c[0x0][0x398] ;  /* 0x00007300ff1677ac */ /* 0x000e220008000800 */
[----:B------:R-:W0:Y:S01]  /*236c0*/  LDCU UR12, c[0x0][0x39c] ;  /* 0x00007380ff0c77ac */ /* 0x000e220008000800 */
[----:B--2---:R-:W-:-:S02]  /*236d0*/  F2FP.SATFINITE.E5M2.F32.PACK_AB_MERGE_C R36, R37, R36, RZ ;  /* 0x000000242524723e */ /* 0x004fc400048060ff */
[----:B---3--:R-:W-:-:S03]  /*236e0*/  F2FP.SATFINITE.E5M2.F32.PACK_AB_MERGE_C R6, R179, R178, RZ ;  /* 0x000000b2b306723e */ /* 0x008fc600048060ff */
[----:B------:R-:W-:Y:S01]  /*236f0*/  @P5 STG.E.U8 desc[UR24][R180.64], R36 ;  /* 0x00000024b4005986 */ /* 0x000fe2000c101118 */
[----:B------:R-:W-:Y:S01]  /*23700*/  VIADD R7, R0, 0xe3 ;  /* 0x000000e300077836 */ /* 0x000fe20000000000 */
[----:B------:R-:W2:Y:S02]  /*23710*/  LDCU UR14, c[0x0][0x39c] ;  /* 0x00007380ff0e77ac */ /* 0x000ea40008000800 */
[----:B------:R3:W-:Y:S01]  /*23720*/  @P3 STG.E.U8 desc[UR24][R38.64], R5 ;  /* 0x0000000526003986 */ /* 0x0007e2000c101118 */
[----:B-1----:R-:W-:Y:S01]  /*23730*/  ISETP.LT.AND P5, PT, R2, UR20, !P6 ;  /* 0x0000001402007c0c */ /* 0x002fe2000f7a1270 */
[----:B------:R-:W1:Y:S02]  /*23740*/  LDCU UR20, c[0x0][0x398] ;  /* 0x00007300ff1477ac */ /* 0x000e640008000800 */
[----:B---3--:R-:W3:Y:S01]  /*23750*/  LDL.LU.64 R38, [R1+0xae8] ;  /* 0x000ae80001267983 */ /* 0x008ee20000300a00 */
[----:B------:R-:W-:-:S03]  /*23760*/  PRMT R4, R36, 0x9910, RZ ;  /* 0x0000991024047816 */ /* 0x000fc600000000ff */
[----:B------:R-:W2:Y:S04]  /*23770*/  LDL.LU R175, [R1+0x190] ;  /* 0x0001900001af7983 */ /* 0x000ea80000300800 */
[----:B------:R-:W2:Y:S01]  /*23780*/  LDL.LU R252, [R1+0x194] ;  /* 0x0001940001fc7983 */ /* 0x000ea20000300800 */
[----:B------:R-:W-:-:S05]  /*23790*/  SHF.R.S32.HI R4, RZ, 0x8, R4 ;  /* 0x00000008ff047819 */ /* 0x000fca0000011404 */
[----:B------:R-:W-:Y:S04]  /*237a0*/  @P4 STG.E.U8 desc[UR24][R176.64], R4 ;  /* 0x00000004b0004986 */ /* 0x000fe8000c101118 */
[----:B------:R0:W-:Y:S04]  /*237b0*/  @P5 STG.E.U8 desc[UR24][R40.64], R6 ;  /* 0x0000000628005986 */ /* 0x0001e8000c101118 */
[----:B0-----:R-:W2:Y:S01]  /*237c0*/  LDL.LU.64 R40, [R1+0xae0] ;  /* 0x000ae00001287983 */ /* 0x001ea20000300a00 */
[----:B----4-:R-:W-:Y:S01]  /*237d0*/  ISETP.LT.AND P6, PT, R3, UR16, !P6 ;  /* 0x0000001003007c0c */ /* 0x010fe2000f7c1270 */
[----:B------:R-:W-:Y:S01]  /*237e0*/  VIADD R5, R0, 0xe4 ;  /* 0x000000e400057836 */ /* 0x000fe20000000000 */
[----:B------:R-:W-:Y:S01]  /*237f0*/  ISETP.GE.AND P3, PT, R7, UR23, PT ;  /* 0x0000001707007c0c */ /* 0x000fe2000bf66270 */
[----:B------:R-:W0:Y:S01]  /*23800*/  LDCU UR16, c[0x0][0x398] ;  /* 0x00007300ff1077ac */ /* 0x000e220008000800 */
[----:B------:R-:W-:-:S02]  /*23810*/  PRMT R7, R6, 0x9910, RZ ;  /* 0x0000991006077816 */ /* 0x000fc400000000ff */
[----:B-----5:R-:W-:Y:S01]  /*23820*/  ISETP.LT.AND P4, PT, R2, UR18, !P3 ;  /* 0x0000001202007c0c */ /* 0x020fe2000df81270 */
[----:B------:R-:W4:Y:S01]  /*23830*/  LDCU UR18, c[0x0][0x398] ;  /* 0x00007300ff1277ac */ /* 0x000f220008000800 */
[----:B------:R-:W-:Y:S01]  /*23840*/  ISETP.GE.AND P5, PT, R5, UR26, PT ;  /* 0x0000001a05007c0c */ /* 0x000fe2000bfa6270 */
[----:B------:R-:W-:Y:S01]  /*23850*/  IMAD.MOV.U32 R5, RZ, RZ, R7 ;  /* 0x000000ffff057224 */ /* 0x000fe200078e0007 */
[----:B------:R-:W-:Y:S01]  /*23860*/  ISETP.LT.AND P3, PT, R3, UR22, !P3 ;  /* 0x0000001603007c0c */ /* 0x000fe2000df61270 */
[----:B------:R-:W-:Y:S01]  /*23870*/  VIADD R7, R0, 0xe5 ;  /* 0x000000e500077836 */ /* 0x000fe20000000000 */
[----:B------:R-:W5:Y:S02]  /*23880*/  LDCU UR22, c[0x0][0x398] ;  /* 0x00007300ff1677ac */ /* 0x000f640008000800 */
[----:B------:R-:W-:Y:S01]  /*23890*/  SHF.R.S32.HI R5, RZ, 0x8, R5 ;  /* 0x00000008ff057819 */ /* 0x000fe20000011405 */
[----:B------:R-:W0:Y:S01]  /*238a0*/  LDCU UR23, c[0x0][0x398] ;  /* 0x00007300ff1777ac */ /* 0x000e220008000800 */
[----:B---3--:R-:W-:-:S05]  /*238b0*/  F2FP.SATFINITE.E5M2.F32.PACK_AB_MERGE_C R38, R39, R38, RZ ;  /* 0x000000262726723e */ /* 0x008fca00048060ff */
[----:B------:R3:W-:Y:S01]  /*238c0*/  @P6 STG.E.U8 desc[UR24][R42.64], R38 ;  /* 0x000000262a006986 */ /* 0x0007e2000c101118 */
[----:B-1----:R-:W-:Y:S01]  /*238d0*/  ISETP.LT.AND P6, PT, R2, UR20, !P5 ;  /* 0x0000001402007c0c */ /* 0x002fe2000efc1270 */
[----:B------:R-:W1:Y:S01]  /*238e0*/  LDCU UR20, c[0x0][0x398] ;  /* 0x00007300ff1477ac */ /* 0x000e620008000800 */
[----:B------:R-:W-:Y:S01]  /*238f0*/  PRMT R4, R38, 0x9910, RZ ;  /* 0x0000991026047816 */ /* 0x000fe200000000ff */
[----:B------:R0:W-:Y:S01]  /*23900*/  @P4 STG.E.U8 desc[UR24][R44.64], R5 ;  /* 0x000000052c004986 */ /* 0x0001e2000c101118 */
[----:B--2---:R-:W-:Y:S02]  /*23910*/  F2FP.SATFINITE.E5M2.F32.PACK_AB_MERGE_C R6, R252, R175, RZ ;  /* 0x000000affc06723e */ /* 0x004fe400048060ff */
[----:B------:R-:W-:Y:S02]  /*23920*/  SHF.R.S32.HI R4, RZ, 0x8, R4 ;  /* 0x00000008ff047819 */ /* 0x000fe40000011404 */
[----:B------:R-:W-:Y:S01]  /*23930*/  ISETP.GE.AND P4, PT, R7, UR27, PT ;  /* 0x0000001b07007c0c */ /* 0x000fe2000bf86270 */
[----:B---3--:R-:W2:Y:S01]  /*23940*/  LDL.LU.64 R42, [R1+0xad8] ;  /* 0x000ad800012a7983 */ /* 0x008ea20000300a00 */
[----:B------:R-:W-:-:S03]  /*23950*/  PRMT R7, R6, 0x9910, RZ ;  /* 0x0000991006077816 */ /* 0x000fc600000000ff */
[----:B0-----:R-:W3:Y:S01]  /*23960*/  LDL.LU.64 R44, [R1+0xad0] ;  /* 0x000ad000012c7983 */ /* 0x001ee20000300a00 */
[----:B------:R-:W-:Y:S01]  /*23970*/  VIADD R5, R0, 0xe6 ;  /* 0x000000e600057836 */ /* 0x000fe20000000000 */
[----:B------:R-:W-:Y:S01]  /*23980*/  ISETP.LT.AND P5, PT, R3, UR16, !P5 ;  /* 0x0000001003007c0c */ /* 0x000fe2000efa1270 */
[----:B------:R-:W0:Y:S01]  /*23990*/  LDCU UR16, c[0x0][0x39c] ;  /* 0x00007380ff1077ac */ /* 0x000e220008000800 */
[----:B------:R-:W3:Y:S04]  /*239a0*/  LDL.LU R176, [R1+0x198] ;  /* 0x0001980001b07983 */ /* 0x000ee80000300800 */
[----:B------:R-:W3:Y:S04]  /*239b0*/  LDL.LU R177, [R1+0x19c] ;  /* 0x00019c0001b17983 */ /* 0x000ee80000300800 */
[----:B------:R0:W-:Y:S01]  /*239c0*/  @P3 STG.E.U8 desc[UR24][R46.64], R4 ;  /* 0x000000042e003986 */ /* 0x0001e2000c101118 */
[----:B----4-:R-:W-:Y:S01]  /*239d0*/  ISETP.LT.AND P3, PT, R2, UR18, !P4 ;  /* 0x0000001202007c0c */ /* 0x010fe2000e761270 */
[----:B------:R-:W4:Y:S02]  /*239e0*/  LDCU UR18, c[0x0][0x398] ;  /* 0x00007300ff1277ac */ /* 0x000f240008000800 */
[----:B------:R1:W-:Y:S01]  /*239f0*/  @P6 STG.E.U8 desc[UR24][R48.64], R6 ;  /* 0x0000000630006986 */ /* 0x0003e2000c101118 */
[----:B------:R-:W-:Y:S01]  /*23a00*/  ISETP.GE.AND P6, PT, R5, UR28, PT ;  /* 0x0000001c05007c0c */ /* 0x000fe2000bfc6270 */
[----:B------:R-:W-:Y:S01]  /*23a10*/  IMAD.MOV.U32 R5, RZ, RZ, R7 ;  /* 0x000000ffff057224 */ /* 0x000fe200078e0007 */
[----:B------:R-:W-:-:S04]  /*23a20*/  F2FP.SATFINITE.E5M2.F32.PACK_AB_MERGE_C R40, R41, R40, RZ ;  /* 0x000000282928723e */ /* 0x000fc800048060ff */
[----:B------:R-:W-:Y:S01]  /*23a30*/  SHF.R.S32.HI R5, RZ, 0x8, R5 ;  /* 0x00000008ff057819 */ /* 0x000fe20000011405 */
[----:B0-----:R-:W3:Y:S04]  /*23a40*/  LDL.LU.64 R46, [R1+0xac8] ;  /* 0x000ac800012e7983 */ /* 0x001ee80000300a00 */
[----:B-1----:R-:W3:Y:S04]  /*23a50*/  LDL.LU.64 R48, [R1+0xac0] ;  /* 0x000ac00001307983 */ /* 0x002ee80000300a00 */
[----:B------:R0:W-:Y:S04]  /*23a60*/  @P5 STG.E.U8 desc[UR24][R50.64], R40 ;  /* 0x0000002832005986 */ /* 0x0001e8000c101118 */
[----:B------:R1:W-:Y:S04]  /*23a70*/  @P3 STG.E.U8 desc[UR24][R52.64], R5 ;  /* 0x0000000534003986 */ /* 0x0003e8000c101118 */
[----:B0-----:R-:W3:Y:S04]  /*23a80*/  LDL.LU.64 R50, [R1+0xab8] ;  /* 0x000ab80001327983 */ /* 0x001ee80000300a00 */
[----:B-1----:R-:W3:Y:S04]  /*23a90*/  LDL.LU.64 R52, [R1+0xab0] ;  /* 0x000ab00001347983 */ /* 0x002ee80000300a00 */
[----:B------:R-:W3:Y:S04]  /*23aa0*/  LDL.LU R175, [R1+0x1a0] ;  /* 0x0001a00001af7983 */ /* 0x000ee80000300800 */
[----:B------:R-:W3:Y:S01]  /*23ab0*/  LDL.LU R252, [R1+0x1a4] ;  /* 0x0001a40001fc7983 */ /* 0x000ee20000300800 */
[----:B-----5:R-:W-:Y:S01]  /*23ac0*/  ISETP.LT.AND P4, PT, R3, UR22, !P4 ;  /* 0x0000001603007c0c */ /* 0x020fe2000e781270 */
[----:B------:R-:W0:Y:S01]  /*23ad0*/  LDCU UR22, c[0x0][0x398] ;  /* 0x00007300ff1677ac */ /* 0x000e220008000800 */
[----:B------:R-:W-:-:S02]  /*23ae0*/  ISETP.LT.AND P5, PT, R2, UR20, !P6 ;  /* 0x0000001402007c0c */ /* 0x000fc4000f7a1270 */
[----:B------:R-:W-:Y:S01]  /*23af0*/  ISETP.LT.AND P6, PT, R3, UR23, !P6 ;  /* 0x0000001703007c0c */ /* 0x000fe2000f7c1270 */
[----:B------:R-:W1:Y:S01]  /*23b00*/  LDCU UR20, c[0x0][0x398] ;  /* 0x00007300ff1477ac */ /* 0x000e620008000800 */
[----:B------:R-:W-:Y:S01]  /*23b10*/  PRMT R4, R40, 0x9910, RZ ;  /* 0x0000991028047816 */ /* 0x000fe200000000ff */
[----:B------:R-:W5:Y:S01]  /*23b20*/  LDCU UR23, c[0x0][0x398] ;  /* 0x00007300ff1777ac */ /* 0x000f620008000800 */
[C---:B------:R-:W-:Y:S02]  /*23b30*/  VIADD R7, R0.reuse, 0xe7 ;  /* 0x000000e700077836 */ /* 0x040fe40000000000 */
[----:B------:R-:W-:Y:S01]  /*23b40*/  SHF.R.S32.HI R4, RZ, 0x8, R4 ;  /* 0x00000008ff047819 */ /* 0x000fe20000011404 */
[----:B------:R-:W-:Y:S02]  /*23b50*/  VIADD R5, R0, 0xe8 ;  /* 0x000000e800057836 */ /* 0x000fe40000000000 */
[----:B------:R-:W-:Y:S02]  /*23b60*/  ISETP.GE.AND P3, PT, R7, UR29, PT ;  /* 0x0000001d07007c0c */ /* 0x000fe4000bf66270 */
[----:B------:R1:W-:Y:S02]  /*23b70*/  @P4 STG.E.U8 desc[UR24][R54.64], R4 ;  /* 0x0000000436004986 */ /* 0x0003e4000c101118 */
[----:B----4-:R-:W-:Y:S01]  /*23b80*/  ISETP.LT.AND P4, PT, R2, UR18, !P3 ;  /* 0x0000001202007c0c */ /* 0x010fe2000df81270 */
[----:B------:R-:W4:Y:S01]  /*23b90*/  LDCU UR18, c[0x0][0x398] ;  /* 0x00007300ff1277ac */ /* 0x000f220008000800 */
[----:B0-----:R-:W-:Y:S01]  /*23ba0*/  ISETP.LT.AND P3, PT, R3, UR22, !P3 ;  /* 0x0000001603007c0c */ /* 0x001fe2000df61270 */
[----:B------:R-:W0:Y:S01]  /*23bb0*/  LDCU UR22, c[0x0][0x398] ;  /* 0x00007300ff1677ac */ /* 0x000e220008000800 */
[----:B-1----:R-:W4:Y:S01]  /*23bc0*/  LDL.LU.64 R54, [R1+0xaa8] ;  /* 0x000aa80001367983 */ /* 0x002f220000300a00 */
[----:B--2---:R-:W-:-:S02]  /*23bd0*/  F2FP.SATFINITE.E5M2.F32.PACK_AB_MERGE_C R42, R43, R42, RZ ;  /* 0x0000002a2b2a723e */ /* 0x004fc400048060ff */
[----:B---3--:R-:W-:-:S04]  /*23be0*/  F2FP.SATFINITE.E5M2.F32.PACK_AB_MERGE_C R6, R177, R176, RZ ;  /* 0x000000b0b106723e */ /* 0x008fc800048060ff */
[----:B------:R-:W-:Y:S01]  /*23bf0*/  PRMT R7, R6, 0x9910, RZ ;  /* 0x0000991006077816 */ /* 0x000fe200000000ff */
[----:B------:R1:W-:Y:S01]  /*23c00*/  @P5 STG.E.U8 desc[UR24][R56.64], R6 ;  /* 0x0000000638005986 */ /* 0x0003e2000c101118 */
[----:B------:R-:W-:Y:S01]  /*23c10*/  ISETP.GE.AND P5, PT, R5, UR4, PT ;  /* 0x0000000405007c0c */ /* 0x000fe2000bfa6270 */
[----:B------:R-:W2:Y:S02]  /*23c20*/  LDCU UR4, c[0x0][0x39c] ;  /* 0x00007380ff0477ac */ /* 0x000ea40008000800 */
[----:B------:R3:W-:Y:S01]  /*23c30*/  @P6 STG.E.U8 desc[UR24][R58.64], R42 ;  /* 0x0000002a3a006986 */ /* 0x0007e2000c101118 */
[----:B------:R-:W-:Y:S01]  /*23c40*/  ISETP.LT.AND P6, PT, R2, UR20, !P5 ;  /* 0x0000001402007c0c */ /* 0x000fe2000efc1270 */
[----:B------:R-:W-:Y:S01]  /*23c50*/  IMAD.MOV.U32 R5, RZ, RZ, R7 ;  /* 0x000000ffff057224 */ /* 0x000fe200078e0007 */
[----:B-----5:R-:W-:Y:S02]  /*23c60*/  ISETP.LT.AND P5, PT, R3, UR23, !P5 ;  /* 0x0000001703007c0c */ /* 0x020fe4000efa1270 */
[----:B------:R-:W-:-:S02]  /*23c70*/  PRMT R4, R42, 0x9910, RZ ;  /* 0x000099102a047816 */ /* 0x000fc400000000ff */
[----:B------:R-:W-:Y:S01]  /*23c80*/  F2FP.SATFINITE.E5M2.F32.PACK_AB_MERGE_C R44, R45, R44, RZ ;  /* 0x0000002c2d2c723e */ /* 0x000fe200048060ff */
[----:B-1----:R-:W5:Y:S01]  /*23c90*/  LDL.LU.64 R56, [R1+0xaa0] ;  /* 0x000aa00001387983 */ /* 0x002f620000300a00 */
[----:B------:R-:W-:Y:S02]  /*23ca0*/  SHF.R.S32.HI R5, RZ, 0x8, R5 ;  /* 0x00000008ff057819 */ /* 0x000fe40000011405 */
[----:B------:R-:W-:Y:S01]  /*23cb0*/  F2FP.SATFINITE.E5M2.F32.PACK_AB_MERGE_C R6, R252, R175, RZ ;  /* 0x000000affc06723e */ /* 0x000fe200048060ff */
[----:B---3--:R-:W3:Y:S01]  /*23cc0*/  LDL.LU.64 R58, [R1+0xa98] ;  /* 0x000a9800013a7983 */ /* 0x008ee20000300a00 */
[----:B------:R-:W-:Y:S01]  /*23cd0*/  SHF.R.S32.HI R4, RZ, 0x8, R4 ;  /* 0x00000008ff047819 */ /* 0x000fe20000011404 */
[C---:B------:R-:W-:Y:S01]  /*23ce0*/  VIADD R7, R0.reuse, 0xe9 ;  /* 0x000000e900077836 */ /* 0x040fe20000000000 */
[----:B------:R-:W1:Y:S01]  /*23cf0*/  LDCU UR20, c[0x0][0x398] ;  /* 0x00007300ff1477ac */ /* 0x000e620008000800 */
[----:B------:R0:W-:Y:S01]  /*23d00*/  @P4 STG.E.U8 desc[UR24][R60.64], R5 ;  /* 0x000000053c004986 */ /* 0x0001e2000c101118 */
[----:B------:R-:W1:Y:S03]  /*23d10*/  LDCU UR23, c[0x0][0x398] ;  /* 0x00007300ff1777ac */ /* 0x000e660008000800 */
[----:B------:R2:W-:Y:S04]  /*23d20*/  @P3 STG.E.U8 desc[UR24][R62.64], R4 ;  /* 0x000000043e003986 */ /* 0x0005e8000c101118 */
[----:B------:R1:W-:Y:S04]  /*23d30*/  @P6 STG.E.U8 desc[UR24][R64.64], R6 ;  /* 0x0000000640006986 */ /* 0x0003e8000c101118 */
[----:B0-----:R-:W3:Y:S04]  /*23d40*/  LDL.LU.64 R60, [R1+0xa90] ;  /* 0x000a9000013c7983 */ /* 0x001ee80000300a00 */
[----:B--2---:R-:W2:Y:S04]  /*23d50*/  LDL.LU.64 R62, [R1+0xa88] ;  /* 0x000a8800013e7983 */ /* 0x004ea80000300a00 */
[----:B-1----:R-:W2:Y:S04]  /*23d60*/  LDL.LU.64 R64, [R1+0xa80] ;  /* 0x000a800001407983 */ /* 0x002ea80000300a00 */
[----:B------:R0:W-:Y:S04]  /*23d70*/  @P5 STG.E.U8 desc[UR24][R66.64], R44 ;  /* 0x0000002c42005986 */ /* 0x0001e8000c101118 */
[----:B0-----:R-:W2:Y:S04]  /*23d80*/  LDL.LU.64 R66, [R1+0xa78] ;  /* 0x000a780001427983 */ /* 0x001ea80000300a00 */
[----:B------:R-:W2:Y:S04]  /*23d90*/  LDL.LU R190, [R1+0x1a8] ;  /* 0x0001a80001be7983 */ /* 0x000ea80000300800 */
[----:B------:R-:W2:Y:S04]  /*23da0*/  LDL.LU R191, [R1+0x1ac] ;  /* 0x0001ac0001bf7983 */ /* 0x000ea80000300800 */
[----:B------:R-:W3:Y:S04]  /*23db0*/  LDL.LU R188, [R1+0x1b0] ;  /* 0x0001b00001bc7983 */ /* 0x000ee80000300800 */
[----:B------:R-:W3:Y:S04]  /*23dc0*/  LDL.LU R189, [R1+0x1b4] ;  /* 0x0001b40001bd7983 */ /* 0x000ee80000300800 */
[----:B------:R-:W3:Y:S04]  /*23dd0*/  LDL.LU R186, [R1+0x1b8] ;  /* 0x0001b80001ba7983 */ /* 0x000ee80000300800 */
[----:B------:R-:W3:Y:S04]  /*23de0*/  LDL.LU R174, [R1+0x1bc] ;  /* 0x0001bc0001ae7983 */ /* 0x000ee80000300800 */
[----:B------:R-:W5:Y:S04]  /*23df0*/  LDL.LU R173, [R1+0x1c0] ;  /* 0x0001c00001ad7983 */ /* 0x000f680000300800 */
        /* <DEDUP_REMOVED lines=14> */
[----:B------:R-:W5:Y:S01]  /*23ee0*/  LDL.LU R252, [R1+0x1fc] ;  /* 0x0001fc0001fc7983 */ /* 0x000f620000300800 */
[C---:B------:R-:W-:Y:S01]  /*23ef0*/  VIADD R5, R0.reuse, 0xea ;  /* 0x000000ea00057836 */ /* 0x040fe20000000000 */
[----:B------:R-:W-:Y:S01]  /*23f00*/  ISETP.GE.AND P4, PT, R7, UR6, PT ;  /* 0x0000000607007c0c */ /* 0x000fe2000bf86270 */
[----:B------:R-:W-:Y:S01]  /*23f10*/  VIADD R4, R0, 0xeb ;  /* 0x000000eb00047836 */ /* 0x000fe20000000000 */
[----:B------:R-:W-:Y:S01]  /*23f20*/  PRMT R7, R6, 0x9910, RZ ;  /* 0x0000991006077816 */ /* 0x000fe200000000ff */
[----:B------:R-:W0:Y:S01]  /*23f30*/  LDCU UR6, c[0x0][0x39c] ;  /* 0x00007380ff0677ac */ /* 0x000e220008000800 */
[----:B------:R-:W-:-:S02]  /*23f40*/  ISETP.GE.AND P6, PT, R5, UR8, PT ;  /* 0x0000000805007c0c */ /* 0x000fc4000bfc6270 */
[----:B----4-:R-:W-:Y:S01]  /*23f50*/  ISETP.LT.AND P3, PT, R2, UR18, !P4 ;  /* 0x0000001202007c0c */ /* 0x010fe2000e761270 */
[----:B------:R-:W1:Y:S01]  /*23f60*/  LDCU UR8, c[0x0][0x398] ;  /* 0x00007300ff0877ac */ /* 0x000e620008000800 */
[----:B------:R-:W-:Y:S01]  /*23f70*/  IMAD.MOV.U32 R5, RZ, RZ, R7 ;  /* 0x000000ffff057224 */ /* 0x000fe200078e0007 */
[----:B------:R-:W-:Y:S02]  /*23f80*/  ISETP.LT.AND P4, PT, R3, UR22, !P4 ;  /* 0x0000001603007c0c */ /* 0x000fe4000e781270 */
[----:B------:R-:W-:Y:S01]  /*23f90*/  PRMT R7, R44, 0x9910, RZ ;  /* 0x000099102c077816 */ /* 0x000fe200000000ff */
[----:B------:R-:W4:Y:S01]  /*23fa0*/  LDCU UR18, c[0x0][0x398] ;  /* 0x00007300ff1277ac */ /* 0x000f220008000800 */
[----:B------:R-:W-:Y:S02]  /*23fb0*/  SHF.R.S32.HI R5, RZ, 0x8, R5 ;  /* 0x00000008ff057819 */ /* 0x000fe40000011405 */
[----:B------:R-:W-:Y:S01]  /*23fc0*/  ISETP.LT.AND P5, PT, R2, UR20, !P6 ;  /* 0x0000001402007c0c */ /* 0x000fe2000f7a1270 */
[----:B------:R-:W0:Y:S01]  /*23fd0*/  LDCU UR20, c[0x0][0x398] ;  /* 0x00007300ff1477ac */ /* 0x000e220008000800 */
[----:B------:R-:W-:-:S02]  /*23fe0*/  SHF.R.S32.HI R7, RZ, 0x8, R7 ;  /* 0x00000008ff077819 */ /* 0x000fc40000011407 */
[----:B------:R-:W-:Y:S01]  /*23ff0*/  @P3 STG.E.U8 desc[UR24][R250.64], R5 ;  /* 0x00000005fa003986 */ /* 0x000fe2000c101118 */
[----:B------:R-:W-:Y:S01]  /*24000*/  ISETP.GE.AND P3, PT, R4, UR11, PT ;  /* 0x0000000b04007c0c */ /* 0x000fe2000bf66270 */
[----:B------:R-:W0:Y:S01]  /*24010*/  LDCU UR11, c[0x0][0x398] ;  /* 0x00007300ff0b77ac */ /* 0x000e220008000800 */
[----:B------:R-:W-:Y:S01]  /*24020*/  ISETP.LT.AND P6, PT, R3, UR23, !P6 ;  /* 0x0000001703007c0c */ /* 0x000fe2000f7c1270 */
[----:B------:R0:W-:Y:S01]  /*24030*/  @P4 STG.E.U8 desc[UR24][R248.64], R7 ;  /* 0x00000007f8004986 */ /* 0x0001e2000c101118 */
[----:B-1----:R-:W-:Y:S01]  /*24040*/  ISETP.LT.AND P4, PT, R2, UR8, !P3 ;  /* 0x0000000802007c0c */ /* 0x002fe2000df81270 */
[----:B------:R-:W-:Y:S01]  /*24050*/  VIADD R4, R0, 0xec ;  /* 0x000000ec00047836 */ /* 0x000fe20000000000 */
[----:B------:R-:W-:Y:S01]  /*24060*/  F2FP.SATFINITE.E5M2.F32.PACK_AB_MERGE_C R47, R47, R46, RZ ;  /* 0x0000002e2f2f723e */ /* 0x000fe200048060ff */
[----:B------:R-:W1:Y:S01]  /*24070*/  LDCU UR8, c[0x0][0x39c] ;  /* 0x00007380ff0877ac */ /* 0x000e620008000800 */
[----:B----4-:R-:W-:Y:S01]  /*24080*/  ISETP.LT.AND P3, PT, R3, UR18, !P3 ;  /* 0x0000001203007c0c */ /* 0x010fe2000df61270 */
[----:B------:R-:W4:Y:S01]  /*24090*/  LDCU UR18, c[0x0][0x398] ;  /* 0x00007300ff1277ac */ /* 0x000f220008000800 */
[----:B0-----:R-:W-:-:S04]  /*240a0*/  PRMT R7, R47, 0x9910, RZ ;  /* 0x000099102f077816 */ /* 0x001fc800000000ff */
[----:B------:R-:W-:Y:S02]  /*240b0*/  SHF.R.S32.HI R7, RZ, 0x8, R7 ;  /* 0x00000008ff077819 */ /* 0x000fe40000011407 */
[----:B------:R-:W-:Y:S02]  /*240c0*/  F2FP.SATFINITE.E5M2.F32.PACK_AB_MERGE_C R49, R49, R48, RZ ;  /* 0x000000303131723e */ /* 0x000fe400048060ff */
[----:B------:R-:W-:Y:S02]  /*240d0*/  F2FP.SATFINITE.E5M2.F32.PACK_AB_MERGE_C R51, R51, R50, RZ ;  /* 0x000000323333723e */ /* 0x000fe400048060ff */
[----:B------:R-:W-:Y:S02]  /*240e0*/  F2FP.SATFINITE.E5M2.F32.PACK_AB_MERGE_C R53, R53, R52, RZ ;  /* 0x000000343535723e */ /* 0x000fe400048060ff */
[----:B------:R-:W-:Y:S02]  /*240f0*/  F2FP.SATFINITE.E5M2.F32.PACK_AB_MERGE_C R55, R55, R54, RZ ;  /* 0x000000363737723e */ /* 0x000fe400048060ff */
[----:B--2---:R-:W-:-:S04]  /*24100*/  F2FP.SATFINITE.E5M2.F32.PACK_AB_MERGE_C R9, R191, R190, RZ ;  /* 0x000000bebf09723e */ /* 0x004fc800048060ff */
[----:B------:R-:W-:Y:S01]  /*24110*/  PRMT R5, R9, 0x9910, RZ ;  /* 0x0000991009057816 */ /* 0x000fe200000000ff */
[----:B------:R3:W-:Y:S01]  /*24120*/  @P5 STG.E.U8 desc[UR24][R246.64], R9 ;  /* 0x00000009f6005986 */ /* 0x0007e2000c101118 */
[----:B------:R-:W-:Y:S01]  /*24130*/  ISETP.GE.AND P5, PT, R4, UR12, PT ;  /* 0x0000000c04007c0c */ /* 0x000fe2000bfa6270 */
[----:B------:R-:W0:Y:S01]  /*24140*/  LDCU UR12, c[0x0][0x398] ;  /* 0x00007300ff0c77ac */ /* 0x000e220008000800 */
[----:B------:R-:W-:Y:S01]  /*24150*/  SHF.R.S32.HI R5, RZ, 0x8, R5 ;  /* 0x00000008ff057819 */ /* 0x000fe20000011405 */
[----:B------:R-:W-:Y:S01]  /*24160*/  VIADD R4, R0, 0xed ;  /* 0x000000ed00047836 */ /* 0x000fe20000000000 */
[----:B------:R-:W-:Y:S01]  /*24170*/  @P6 STG.E.U8 desc[UR24][R244.64], R47 ;  /* 0x0000002ff4006986 */ /* 0x000fe2000c101118 */
[----:B------:R-:W-:Y:S01]  /*24180*/  ISETP.LT.AND P6, PT, R2, UR11, !P5 ;  /* 0x0000000b02007c0c */ /* 0x000fe2000efc1270 */
[----:B------:R-:W2:Y:S02]  /*24190*/  LDCU UR11, c[0x0][0x39c] ;  /* 0x00007380ff0b77ac */ /* 0x000ea40008000800 */
[----:B------:R1:W-:Y:S01]  /*241a0*/  @P4 STG.E.U8 desc[UR24][R242.64], R5 ;  /* 0x00000005f2004986 */ /* 0x0003e2000c101118 */
[----:B------:R-:W-:Y:S01]  /*241b0*/  ISETP.GE.AND P4, PT, R4, UR14, PT ;  /* 0x0000000e04007c0c */ /* 0x000fe2000bf86270 */
[----:B------:R-:W2:Y:S01]  /*241c0*/  LDCU UR14, c[0x0][0x398] ;  /* 0x00007300ff0e77ac */ /* 0x000ea20008000800 */
[----:B------:R-:W-:Y:S01]  /*241d0*/  ISETP.LT.AND P5, PT, R3, UR20, !P5 ;  /* 0x0000001403007c0c */ /* 0x000fe2000efa1270 */
[----:B------:R-:W-:Y:S01]  /*241e0*/  VIADD R4, R0, 0xee ;  /* 0x000000ee00047836 */ /* 0x000fe20000000000 */
[----:B---3--:R-:W-:Y:S01]  /*241f0*/  F2FP.SATFINITE.E5M2.F32.PACK_AB_MERGE_C R9, R189, R188, RZ ;  /* 0x000000bcbd09723e */ /* 0x008fe200048060ff */
[----:B------:R3:W-:Y:S01]  /*24200*/  @P3 STG.E.U8 desc[UR24][R240.64], R7 ;  /* 0x00000007f0003986 */ /* 0x0007e2000c101118 */
[----:B------:R-:W3:Y:S03]  /*24210*/  LDCU UR20, c[0x0][0x398] ;  /* 0x00007300ff1477ac */ /* 0x000ee60008000800 */
[----:B------:R3:W-:Y:S01]  /*24220*/  @P6 STG.E.U8 desc[UR24][R238.64], R9 ;  /* 0x00000009ee006986 */ /* 0x0007e2000c101118 */
[----:B0-----:R-:W-:Y:S01]  /*24230*/  ISETP.LT.AND P3, PT, R2, UR12, !P4 ;  /* 0x0000000c02007c0c */ /* 0x001fe2000e761270 */
[----:B------:R-:W0:Y:S01]  /*24240*/  LDCU UR12, c[0x0][0x398] ;  /* 0x00007300ff0c77ac */ /* 0x000e220008000800 */
[----:B------:R-:W-:-:S02]  /*24250*/  ISETP.GE.AND P6, PT, R4, UR16, PT ;  /* 0x0000001004007c0c */ /* 0x000fc4000bfc6270 */
[----:B-1----:R-:W-:Y:S01]  /*24260*/  PRMT R5, R9, 0x9910, RZ ;  /* 0x0000991009057816 */ /* 0x002fe200000000ff */
[----:B------:R-:W-:Y:S01]  /*24270*/  @P5 STG.E.U8 desc[UR24][R236.64], R49 ;  /* 0x00000031ec005986 */ /* 0x000fe2000c101118 */
[----:B----4-:R-:W-:Y:S01]  /*24280*/  ISETP.LT.AND P4, PT, R3, UR18, !P4 ;  /* 0x0000001203007c0c */ /* 0x010fe2000e781270 */
[----:B------:R-:W1:Y:S01]  /*24290*/  LDCU UR16, c[0x0][0x398] ;  /* 0x00007300ff1077ac */ /* 0x000e620008000800 */
[----:B--2---:R-:W-:Y:S01]  /*242a0*/  ISETP.LT.AND P5, PT, R2, UR14, !P6 ;  /* 0x0000000e02007c0c */ /* 0x004fe2000f7a1270 */
[----:B------:R-:W-:Y:S01]  /*242b0*/  VIADD R4, R0, 0xef ;  /* 0x000000ef00047836 */ /* 0x000fe20000000000 */
[----:B------:R-:W-:Y:S01]  /*242c0*/  SHF.R.S32.HI R5, RZ, 0x8, R5 ;  /* 0x00000008ff057819 */ /* 0x000fe20000011405 */
[----:B------:R-:W2:Y:S01]  /*242d0*/  LDCU UR14, c[0x0][0x398] ;  /* 0x00007300ff0e77ac */ /* 0x000ea20008000800 */
[----:B---3--:R-:W-:Y:S02]  /*242e0*/  PRMT R7, R49, 0x9910, RZ ;  /* 0x0000991031077816 */ /* 0x008fe400000000ff */
[----:B------:R-:W-:Y:S01]  /*242f0*/  F2FP.SATFINITE.E5M2.F32.PACK_AB_MERGE_C R9, R174, R186, RZ ;  /* 0x000000baae09723e */ /* 0x000fe200048060ff */
[----:B------:R3:W-:Y:S01]  /*24300*/  @P3 STG.E.U8 desc[UR24][R234.64], R5 ;  /* 0x00000005ea003986 */ /* 0x0007e2000c101118 */
[----:B------:R-:W-:Y:S01]  /*24310*/  SHF.R.S32.HI R7, RZ, 0x8, R7 ;  /* 0x00000008ff077819 */ /* 0x000fe20000011407 */
[----:B------:R-:W4:Y:S01]  /*24320*/  LDCU UR18, c[0x0][0x398] ;  /* 0x00007300ff1277ac */ /* 0x000f220008000800 */
[----:B------:R-:W-:Y:S01]  /*24330*/  ISETP.GE.AND P3, PT, R4, UR4, PT ;  /* 0x0000000404007c0c */ /* 0x000fe2000bf66270 */
[----:B------:R-:W-:Y:S01]  /*24340*/  VIADD R4, R0, 0xf0 ;  /* 0x000000f000047836 */ /* 0x000fe20000000000 */
[----:B------:R-:W-:Y:S01]  /*24350*/  ISETP.LT.AND P6, PT, R3, UR20, !P6 ;  /* 0x0000001403007c0c */ /* 0x000fe2000f7c1270 */
[----:B------:R2:W-:Y:S01]  /*24360*/  @P4 STG.E.U8 desc[UR24][R232.64], R7 ;  /* 0x00000007e8004986 */ /* 0x0005e2000c101118 */
[----:B0-----:R-:W-:Y:S01]  /*24370*/  ISETP.LT.AND P4, PT, R2, UR12, !P3 ;  /* 0x0000000c02007c0c */ /* 0x001fe2000df81270 */
[----:B------:R-:W0:Y:S02]  /*24380*/  LDCU UR12, c[0x0][0x398] ;  /* 0x00007300ff0c77ac */ /* 0x000e240008000800 */
[----:B------:R5:W-:Y:S01]  /*24390*/  @P5 STG.E.U8 desc[UR24][R230.64], R9 ;  /* 0x00000009e6005986 */ /* 0x000be2000c101118 */
[----:B------:R-:W-:Y:S01]  /*243a0*/  ISETP.GE.AND P5, PT, R4, UR6, PT ;  /* 0x0000000604007c0c */ /* 0x000fe2000bfa6270 */
[----:B------:R-:W0:Y:S01]  /*243b0*/  LDCU UR6, c[0x0][0x398] ;  /* 0x00007300ff0677ac */ /* 0x000e220008000800 */
[----:B---3--:R-:W-:-:S02]  /*243c0*/  PRMT R5, R9, 0x9910, RZ ;  /* 0x0000991009057816 */ /* 0x008fc400000000ff */
[----:B-1----:R-:W-:Y:S01]  /*243d0*/  ISETP.LT.AND P3, PT, R3, UR16, !P3 ;  /* 0x0000001003007c0c */ /* 0x002fe2000df61270 */
[----:B------:R-:W-:Y:S01]  /*243e0*/  VIADD R4, R0, 0xf1 ;  /* 0x000000f100047836 */ /* 0x000fe20000000000 */
[----:B------:R-:W-:Y:S01]  /*243f0*/  SHF.R.S32.HI R5, RZ, 0x8, R5 ;  /* 0x00000008ff057819 */ /* 0x000fe20000011405 */
[----:B------:R-:W1:Y:S01]  /*24400*/  LDCU UR4, c[0x0][0x39c] ;  /* 0x00007380ff0477ac */ /* 0x000e620008000800 */
[----:B--2---:R-:W-:Y:S01]  /*24410*/  PRMT R7, R51, 0x9910, RZ ;  /* 0x0000991033077816 */ /* 0x004fe200000000ff */
[----:B------:R-:W-:Y:S01]  /*24420*/  @P6 STG.E.U8 desc[UR24][R228.64], R51 ;  /* 0x00000033e4006986 */ /* 0x000fe2000c101118 */
[----:B------:R-:W-:Y:S01]  /*24430*/  ISETP.LT.AND P6, PT, R2, UR14, !P5 ;  /* 0x0000000e02007c0c */ /* 0x000fe2000efc1270 */
[----:B------:R-:W2:Y:S01]  /*24440*/  LDCU UR14, c[0x0][0x398] ;  /* 0x00007300ff0e77ac */ /* 0x000ea20008000800 */
[----:B------:R-:W-:Y:S01]  /*24450*/  SHF.R.S32.HI R7, RZ, 0x8, R7 ;  /* 0x00000008ff077819 */ /* 0x000fe20000011407 */
[----:B------:R3:W-:Y:S01]  /*24460*/  @P4 STG.E.U8 desc[UR24][R226.64], R5 ;  /* 0x00000005e2004986 */ /* 0x0007e2000c101118 */
[----:B------:R-:W-:Y:S01]  /*24470*/  ISETP.GE.AND P4, PT, R4, UR8, PT ;  /* 0x0000000804007c0c */ /* 0x000fe2000bf86270 */
[----:B------:R-:W1:Y:S01]  /*24480*/  LDCU UR8, c[0x0][0x398] ;  /* 0x00007300ff0877ac */ /* 0x000e620008000800 */
[----:B----4-:R-:W-:Y:S01]  /*24490*/  ISETP.LT.AND P5, PT, R3, UR18, !P5 ;  /* 0x0000001203007c0c */ /* 0x010fe2000efa1270 */
[----:B------:R4:W-:Y:S01]  /*244a0*/  @P3 STG.E.U8 desc[UR24][R224.64], R7 ;  /* 0x00000007e0003986 */ /* 0x0009e2000c101118 */
[----:B-----5:R-:W-:-:S02]  /*244b0*/  F2FP.SATFINITE.E5M2.F32.PACK_AB_MERGE_C R9, R187, R173, RZ ;  /* 0x000000adbb09723e */ /* 0x020fc400048060ff */
[----:B0-----:R-:W-:Y:S01]  /*244c0*/  ISETP.LT.AND P3, PT, R2, UR6, !P4 ;  /* 0x0000000602007c0c */ /* 0x001fe2000e761270 */
[----:B------:R-:W-:Y:S01]  /*244d0*/  VIADD R4, R0, 0xf2 ;  /* 0x000000f200047836 */ /* 0x000fe20000000000 */
[----:B------:R-:W0:Y:S01]  /*244e0*/  LDCU UR6, c[0x0][0x39c] ;  /* 0x00007380ff0677ac */ /* 0x000e220008000800 */
[----:B---3--:R-:W-:Y:S01]  /*244f0*/  PRMT R5, R9, 0x9910, RZ ;  /* 0x0000991009057816 */ /* 0x008fe200000000ff */
[----:B------:R3:W-:Y:S02]  /*24500*/  @P6 STG.E.U8 desc[UR24][R222.64], R9 ;  /* 0x00000009de006986 */ /* 0x0007e4000c101118 */
[----:B------:R-:W-:Y:S01]  /*24510*/  ISETP.GE.AND P6, PT, R4, UR11, PT ;  /* 0x0000000b04007c0c */ /* 0x000fe2000bfc6270 */
[----:B------:R-:W5:Y:S01]  /*24520*/  LDCU UR11, c[0x0][0x398] ;  /* 0x00007300ff0b77ac */ /* 0x000f620008000800 */
[----:B------:R-:W-:Y:S02]  /*24530*/  SHF.R.S32.HI R5, RZ, 0x8, R5 ;  /* 0x00000008ff057819 */ /* 0x000fe40000011405 */
[----:B------:R-:W-:Y:S01]  /*24540*/  ISETP.LT.AND P4, PT, R3, UR12, !P4 ;  /* 0x0000000c03007c0c */ /* 0x000fe2000e781270 */
[----:B------:R-:W0:Y:S01]  /*24550*/  LDCU UR12, c[0x0][0x398] ;  /* 0x00007300ff0c77ac */ /* 0x000e220008000800 */
[----:B------:R-:W-:Y:S01]  /*24560*/  @P5 STG.E.U8 desc[UR24][R220.64], R53 ;  /* 0x00000035dc005986 */ /* 0x000fe2000c101118 */
[----:B------:R-:W-:-:S03]  /*24570*/  VIADD R4, R0, 0xf3 ;  /* 0x000000f300047836 */ /* 0x000fc60000000000 */
[----:B------:R0:W-:Y:S01]  /*24580*/  @P3 STG.E.U8 desc[UR24][R218.64], R5 ;  /* 0x00000005da003986 */ /* 0x0001e2000c101118 */
[----:B-1----:R-:W-:Y:S01]  /*24590*/  ISETP.LT.AND P3, PT, R2, UR8, !P6 ;  /* 0x0000000802007c0c */ /* 0x002fe2000f761270 */
[----:B------:R-:W1:Y:S01]  /*245a0*/  LDCU UR8, c[0x0][0x398] ;  /* 0x00007300ff0877ac */ /* 0x000e620008000800 */
[----:B----4-:R-:W-:Y:S02]  /*245b0*/  PRMT R7, R53, 0x9910, RZ ;  /* 0x0000991035077816 */ /* 0x010fe400000000ff */
[----:B--2---:R-:W-:Y:S02]  /*245c0*/  ISETP.LT.AND P6, PT, R3, UR14, !P6 ;  /* 0x0000000e03007c0c */ /* 0x004fe4000f7c1270 */
[----:B------:R-:W-:Y:S02]  /*245d0*/  SHF.R.S32.HI R7, RZ, 0x8, R7 ;  /* 0x00000008ff077819 */ /* 0x000fe40000011407 */
[----:B------:R-:W-:Y:S01]  /*245e0*/  ISETP.GE.AND P5, PT, R4, UR4, PT ;  /* 0x0000000404007c0c */ /* 0x000fe2000bfa6270 */
[----:B------:R-:W-:Y:S01]  /*245f0*/  VIADD R4, R0, 0xf4 ;  /* 0x000000f400047836 */ /* 0x000fe20000000000 */
[----:B---3--:R-:W-:Y:S01]  /*24600*/  F2FP.SATFINITE.E5M2.F32.PACK_AB_MERGE_C R9, R185, R184, RZ ;  /* 0x000000b8b909723e */ /* 0x008fe200048060ff */
[----:B------:R2:W-:Y:S01]  /*24610*/  @P4 STG.E.U8 desc[UR24][R216.64], R7 ;  /* 0x00000007d8004986 */ /* 0x0005e2000c101118 */
[----:B------:R-:W3:Y:S02]  /*24620*/  LDCU UR4, c[0x0][0x398] ;  /* 0x00007300ff0477ac */ /* 0x000ee40008000800 */
[----:B0-----:R-:W-:Y:S01]  /*24630*/  ISETP.GE.AND P4, PT, R4, UR6, PT ;  /* 0x0000000604007c0c */ /* 0x001fe2000bf86270 */
[----:B------:R0:W-:Y:S01]  /*24640*/  @P3 STG.E.U8 desc[UR24][R214.64], R9 ;  /* 0x00000009d6003986 */ /* 0x0001e2000c101118 */
[----:B------:R-:W-:Y:S01]  /*24650*/  PRMT R4, R55, 0x9910, RZ ;  /* 0x0000991037047816 */ /* 0x000fe200000000ff */
[----:B------:R-:W4:Y:S01]  /*24660*/  LDCU UR6, c[0x0][0x398] ;  /* 0x00007300ff0677ac */ /* 0x000f220008000800 */
[----:B-----5:R-:W-:-:S02]  /*24670*/  ISETP.LT.AND P3, PT, R2, UR11, !P5 ;  /* 0x0000000b02007c0c */ /* 0x020fc4000ef61270 */
[----:B------:R-:W-:Y:S01]  /*24680*/  ISETP.LT.AND P5, PT, R3, UR12, !P5 ;  /* 0x0000000c03007c0c */ /* 0x000fe2000efa1270 */
[----:B------:R-:W-:Y:S01]  /*24690*/  @P6 STG.E.U8 desc[UR24][R212.64], R55 ;  /* 0x00000037d4006986 */ /* 0x000fe2000c101118 */
[----:B------:R-:W-:Y:S01]  /*246a0*/  PRMT R5, R9, 0x9910, RZ ;  /* 0x0000991009057816 */ /* 0x000fe200000000ff */
[----:B--2---:R-:W-:Y:S01]  /*246b0*/  IMAD.MOV.U32 R7, RZ, RZ, R4 ;  /* 0x000000ffff077224 */ /* 0x004fe200078e0004 */
[----:B-1----:R-:W-:Y:S01]  /*246c0*/  ISETP.LT.AND P6, PT, R2, UR8, !P4 ;  /* 0x0000000802007c0c */ /* 0x002fe2000e7c1270 */
[----:B------:R-:W1:Y:S01]  /*246d0*/  LDCU UR8, c[0x0][0x398] ;  /* 0x00007300ff0877ac */ /* 0x000e620008000800 */
[----:B------:R-:W-:Y:S01]  /*246e0*/  SHF.R.S32.HI R5, RZ, 0x8, R5 ;  /* 0x00000008ff057819 */ /* 0x000fe20000011405 */
[----:B------:R-:W-:Y:S01]  /*246f0*/  VIADD R4, R0, 0xf5 ;  /* 0x000000f500047836 */ /* 0x000fe20000000000 */
[----:B------:R-:W-:Y:S01]  /*24700*/  SHF.R.S32.HI R7, RZ, 0x8, R7 ;  /* 0x00000008ff077819 */ /* 0x000fe20000011407 */
[----:B------:R-:W2:Y:S01]  /*24710*/  LDCU UR12, c[0x0][0x398] ;  /* 0x00007300ff0c77ac */ /* 0x000ea20008000800 */
[----:B0-----:R-:W-:Y:S01]  /*24720*/  F2FP.SATFINITE.E5M2.F32.PACK_AB_MERGE_C R9, R182, R196, RZ ;  /* 0x000000c4b609723e */ /* 0x001fe200048060ff */
[----:B------:R0:W-:Y:S01]  /*24730*/  @P3 STG.E.U8 desc[UR24][R210.64], R5 ;  /* 0x00000005d2003986 */ /* 0x0001e2000c101118 */
[----:B------:R-:W-:Y:S01]  /*24740*/  ISETP.GE.AND P3, PT, R4, UR7, PT ;  /* 0x0000000704007c0c */ /* 0x000fe2000bf66270 */
[----:B------:R-:W5:Y:S02]  /*24750*/  LDCU UR7, c[0x0][0x398] ;  /* 0x00007300ff0777ac */ /* 0x000f640008000800 */
[----:B------:R1:W-:Y:S01]  /*24760*/  @P5 STG.E.U8 desc[UR24][R208.64], R7 ;  /* 0x00000007d0005986 */ /* 0x0003e2000c101118 */
[----:B---3--:R-:W-:Y:S01]  /*24770*/  ISETP.LT.AND P5, PT, R3, UR4, !P4 ;  /* 0x0000000403007c0c */ /* 0x008fe2000e7a1270 */
[----:B------:R-:W3:Y:S01]  /*24780*/  LDCU UR4, c[0x0][0x398] ;  /* 0x00007300ff0477ac */ /* 0x000ee20008000800 */
[----:B------:R-:W-:Y:S01]  /*24790*/  VIADD R4, R0, 0xf7 ;  /* 0x000000f700047836 */ /* 0x000fe20000000000 */
[----:B------:R2:W-:Y:S01]  /*247a0*/  @P6 STG.E.U8 desc[UR24][R206.64], R9 ;  /* 0x00000009ce006986 */ /* 0x0005e2000c101118 */
[----:B----4-:R-:W-:Y:S01]  /*247b0*/  ISETP.LT.AND P6, PT, R2, UR6, !P3 ;  /* 0x0000000602007c0c */ /* 0x010fe2000dfc1270 */
[----:B------:R-:W4:Y:S01]  /*247c0*/  LDCU UR6, c[0x0][0x398] ;  /* 0x00007300ff0677ac */ /* 0x000f220008000800 */
[----:B------:R-:W-:-:S02]  /*247d0*/  F2FP.SATFINITE.E5M2.F32.PACK_AB_MERGE_C R57, R57, R56, RZ ;  /* 0x000000383939723e */ /* 0x000fc400048060ff */
[----:B0-----:R-:W-:Y:S01]  /*247e0*/  PRMT R5, R9, 0x9910, RZ ;  /* 0x0000991009057816 */ /* 0x001fe200000000ff */
[----:B------:R-:W0:Y:S01]  /*247f0*/  LDCU UR11, c[0x0][0x398] ;  /* 0x00007300ff0b77ac */ /* 0x000e220008000800 */
[----:B------:R-:W-:Y:S01]  /*24800*/  ISETP.GE.AND P4, PT, R4, UR9, PT ;  /* 0x0000000904007c0c */ /* 0x000fe2000bf86270 */
[----:B------:R-:W-:Y:S01]  /*24810*/  VIADD R4, R0, 0xf6 ;  /* 0x000000f600047836 */ /* 0x000fe20000000000 */
[----:B-1----:R-:W-:Y:S01]  /*24820*/  ISETP.LT.AND P3, PT, R3, UR8, !P3 ;  /* 0x0000000803007c0c */ /* 0x002fe2000df61270 */
[----:B------:R-:W-:Y:S01]  /*24830*/  @P5 STG.E.U8 desc[UR24][R204.64], R57 ;  /* 0x00000039cc005986 */ /* 0x000fe2000c101118 */
[----:B------:R-:W-:Y:S01]  /*24840*/  SHF.R.S32.HI R5, RZ, 0x8, R5 ;  /* 0x00000008ff057819 */ /* 0x000fe20000011405 */
[----:B------:R-:W1:Y:S01]  /*24850*/  LDCU UR8, c[0x0][0x398] ;  /* 0x00007300ff0877ac */ /* 0x000e620008000800 */
[----:B------:R-:W-:Y:S02]  /*24860*/  PRMT R7, R57, 0x9910, RZ ;  /* 0x0000991039077816 */ /* 0x000fe400000000ff */
[----:B------:R-:W-:Y:S01]  /*24870*/  ISETP.GE.AND P5, PT, R4, UR5, PT ;  /* 0x0000000504007c0c */ /* 0x000fe2000bfa6270 */
[----:B------:R-:W0:Y:S01]  /*24880*/  LDCU UR5, c[0x0][0x398] ;  /* 0x00007300ff0577ac */ /* 0x000e220008000800 */
[----:B------:R1:W-:Y:S01]  /*24890*/  @P6 STG.E.U8 desc[UR24][R202.64], R5 ;  /* 0x00000005ca006986 */ /* 0x0003e2000c101118 */
[----:B------:R-:W-:-:S02]  /*248a0*/  SHF.R.S32.HI R7, RZ, 0x8, R7 ;  /* 0x00000008ff077819 */ /* 0x000fc40000011407 */
[C---:B-----5:R-:W-:Y:S02]  /*248b0*/  ISETP.LT.AND P6, PT, R2.reuse, UR7, !P5 ;  /* 0x0000000702007c0c */ /* 0x060fe4000efc1270 */
[----:B--2---:R-:W-:Y:S01]  /*248c0*/  F2FP.SATFINITE.E5M2.F32.PACK_AB_MERGE_C R9, R183, R197, RZ ;  /* 0x000000c5b709723e */ /* 0x004fe200048060ff */
[----:B------:R2:W-:Y:S01]  /*248d0*/  @P3 STG.E.U8 desc[UR24][R200.64], R7 ;  /* 0x00000007c8003986 */ /* 0x0005e2000c101118 */
[----:B---3--:R-:W-:Y:S01]  /*248e0*/  ISETP.LT.AND P5, PT, R3, UR4, !P5 ;  /* 0x0000000403007c0c */ /* 0x008fe2000efa1270 */
[----:B------:R-:W3:Y:S01]  /*248f0*/  LDCU UR4, c[0x0][0x398] ;  /* 0x00007300ff0477ac */ /* 0x000ee20008000800 */
[----:B----4-:R-:W-:Y:S02]  /*24900*/  ISETP.LT.AND P3, PT, R2, UR6, !P4 ;  /* 0x0000000602007c0c */ /* 0x010fe4000e761270 */
[----:B------:R-:W-:Y:S01]  /*24910*/  PRMT R6, R9, 0x9910, RZ ;  /* 0x0000991009067816 */ /* 0x000fe200000000ff */
[----:B------:R-:W4:Y:S01]  /*24920*/  LDCU UR6, c[0x0][0x398] ;  /* 0x00007300ff0677ac */ /* 0x000f220008000800 */
[----:B------:R-:W-:Y:S01]  /*24930*/  VIADD R4, R0, 0xf8 ;  /* 0x000000f800047836 */ /* 0x000fe20000000000 */
[----:B------:R-:W-:-:S02]  /*24940*/  F2FP.SATFINITE.E5M2.F32.PACK_AB_MERGE_C R59, R59, R58, RZ ;  /* 0x0000003a3b3b723e */ /* 0x000fc400048060ff */
[----:B-1----:R-:W-:Y:S01]  /*24950*/  IMAD.MOV.U32 R5, RZ, RZ, R6 ;  /* 0x000000ffff057224 */ /* 0x002fe200078e0006 */
[----:B------:R1:W-:Y:S01]  /*24960*/  @P6 STG.E.U8 desc[UR24][R168.64], R9 ;  /* 0x00000009a8006986 */ /* 0x0003e2000c101118 */
[----:B------:R-:W-:Y:S01]  /*24970*/  ISETP.GE.AND P6, PT, R4, UR13, PT ;  /* 0x0000000d04007c0c */ /* 0x000fe2000bfc6270 */
[----:B------:R-:W5:Y:S01]  /*24980*/  LDCU UR7, c[0x0][0x398] ;  /* 0x00007300ff0777ac */ /* 0x000f620008000800 */
[----:B0-----:R-:W-:Y:S01]  /*24990*/  ISETP.LT.AND P4, PT, R3, UR5, !P4 ;  /* 0x0000000503007c0c */ /* 0x001fe2000e781270 */
[----:B------:R-:W-:Y:S01]  /*249a0*/  @P5 STG.E.U8 desc[UR24][R166.64], R59 ;  /* 0x0000003ba6005986 */ /* 0x000fe2000c101118 */
[----:B------:R-:W-:Y:S01]  /*249b0*/  SHF.R.S32.HI R5, RZ, 0x8, R5 ;  /* 0x00000008ff057819 */ /* 0x000fe20000011405 */
[----:B------:R-:W0:Y:S01]  /*249c0*/  LDCU UR5, c[0x0][0x398] ;  /* 0x00007300ff0577ac */ /* 0x000e220008000800 */
[----:B------:R-:W-:Y:S02]  /*249d0*/  PRMT R4, R59, 0x9910, RZ ;  /* 0x000099103b047816 */ /* 0x000fe400000000ff */
[----:B---3--:R-:W-:Y:S01]  /*249e0*/  ISETP.LT.AND P5, PT, R2, UR4, !P6 ;  /* 0x0000000402007c0c */ /* 0x008fe2000f7a1270 */
[----:B------:R-:W3:Y:S01]  /*249f0*/  LDCU UR4, c[0x0][0x398] ;  /* 0x00007300ff0477ac */ /* 0x000ee20008000800 */
[----:B------:R5:W-:Y:S01]  /*24a00*/  @P3 STG.E.U8 desc[UR24][R164.64], R5 ;  /* 0x00000005a4003986 */ /* 0x000be2000c101118 */
[----:B----4-:R-:W-:Y:S01]  /*24a10*/  ISETP.LT.AND P6, PT, R3, UR6, !P6 ;  /* 0x0000000603007c0c */ /* 0x010fe2000f7c1270 */
[----:B------:R-:W4:Y:S01]  /*24a20*/  LDCU UR9, c[0x0][0x398] ;  /* 0x00007300ff0977ac */ /* 0x000f220008000800 */
[----:B--2---:R-:W-:Y:S01]  /*24a30*/  F2FP.SATFINITE.E5M2.F32.PACK_AB_MERGE_C R7, R181, R180, RZ ;  /* 0x000000b4b507723e */ /* 0x004fe200048060ff */
[----:B------:R-:W-:Y:S01]  /*24a40*/  VIADD R6, R0, 0xfa ;  /* 0x000000fa00067836 */ /* 0x000fe20000000000 */
[----:B------:R-:W-:Y:S01]  /*24a50*/  F2FP.SATFINITE.E5M2.F32.PACK_AB_MERGE_C R61, R61, R60, RZ ;  /* 0x0000003c3d3d723e */ /* 0x000fe200048060ff */
[----:B------:R-:W2:Y:S01]  /*24a60*/  LDCU UR6, c[0x0][0x398] ;  /* 0x00007300ff0677ac */ /* 0x000ea20008000800 */
[----:B-1----:R-:W-:-:S02]  /*24a70*/  F2FP.SATFINITE.E5M2.F32.PACK_AB_MERGE_C R9, R179, R178, RZ ;  /* 0x000000b2b309723e */ /* 0x002fc400048060ff */
[----:B------:R-:W-:Y:S01]  /*24a80*/  F2FP.SATFINITE.E5M2.F32.PACK_AB_MERGE_C R63, R63, R62, RZ ;  /* 0x0000003e3f3f723e */ /* 0x000fe200048060ff */
[----:B------:R-:W1:Y:S01]  /*24a90*/  LDCU UR13, c[0x0][0x398] ;  /* 0x00007300ff0d77ac */ /* 0x000e620008000800 */
[----:B-----5:R-:W-:Y:S01]  /*24aa0*/  SHF.R.S32.HI R5, RZ, 0x8, R4 ;  /* 0x00000008ff057819 */ /* 0x020fe20000011404 */
[----:B------:R-:W-:-:S04]  /*24ab0*/  VIADD R4, R0, 0xf9 ;  /* 0x000000f900047836 */ /* 0x000fc80000000000 */
[----:B------:R-:W-:Y:S01]  /*24ac0*/  @P4 STG.E.U8 desc[UR24][R162.64], R5 ;  /* 0x00000005a2004986 */ /* 0x000fe2000c101118 */
[----:B------:R-:W-:-:S03]  /*24ad0*/  ISETP.GE.AND P4, PT, R4, UR21, PT ;  /* 0x0000001504007c0c */ /* 0x000fc6000bf86270 */
[----:B------:R5:W-:Y:S01]  /*24ae0*/  @P5 STG.E.U8 desc[UR24][R160.64], R7 ;  /* 0x00000007a0005986 */ /* 0x000be2000c101118 */
[----:B------:R-:W-:Y:S01]  /*24af0*/  ISETP.LT.AND P5, PT, R2, UR7, !P4 ;  /* 0x0000000702007c0c */ /* 0x000fe2000e7a1270 */
[----:B------:R-:W1:Y:S01]  /*24b00*/  LDCU UR7, c[0x0][0x398] ;  /* 0x00007300ff0777ac */ /* 0x000e620008000800 */
[----:B------:R-:W-:Y:S02]  /*24b10*/  ISETP.GE.AND P3, PT, R6, UR17, PT ;  /* 0x0000001106007c0c */ /* 0x000fe4000bf66270 */
[----:B------:R-:W-:Y:S01]  /*24b20*/  PRMT R8, R61, 0x9910, RZ ;  /* 0x000099103d087816 */ /* 0x000fe200000000ff */
[----:B------:R-:W-:Y:S01]  /*24b30*/  @P6 STG.E.U8 desc[UR24][R158.64], R61 ;  /* 0x0000003d9e006986 */ /* 0x000fe2000c101118 */
[----:B0-----:R-:W-:Y:S02]  /*24b40*/  ISETP.LT.AND P4, PT, R3, UR5, !P4 ;  /* 0x0000000503007c0c */ /* 0x001fe4000e781270 */
[----:B------:R-:W-:Y:S01]  /*24b50*/  PRMT R4, R7, 0x9910, RZ ;  /* 0x0000991007047816 */ /* 0x000fe200000000ff */
[----:B------:R-:W-:Y:S01]  /*24b60*/  VIADD R6, R0, 0xfb ;  /* 0x000000fb00067836 */ /* 0x000fe20000000000 */
[----:B---3--:R-:W-:Y:S01]  /*24b70*/  ISETP.LT.AND P6, PT, R2, UR4, !P3 ;  /* 0x0000000402007c0c */ /* 0x008fe2000dfc1270 */
[----:B-----5:R-:W-:Y:S01]  /*24b80*/  IMAD.MOV.U32 R7, RZ, RZ, R8 ;  /* 0x000000ffff077224 */ /* 0x020fe200078e0008 */
[----:B------:R-:W-:Y:S01]  /*24b90*/  SHF.R.S32.HI R5, RZ, 0x8, R4 ;  /* 0x00000008ff057819 */ /* 0x000fe20000011404 */
[----:B------:R-:W0:Y:S03]  /*24ba0*/  LDCU UR4, c[0x0][0x398] ;  /* 0x00007300ff0477ac */ /* 0x000e260008000800 */
[----:B------:R-:W-:Y:S01]  /*24bb0*/  SHF.R.S32.HI R7, RZ, 0x8, R7 ;  /* 0x00000008ff077819 */ /* 0x000fe20000011407 */
[----:B------:R3:W-:Y:S01]  /*24bc0*/  @P5 STG.E.U8 desc[UR24][R156.64], R5 ;  /* 0x000000059c005986 */ /* 0x0007e2000c101118 */
[----:B------:R-:W-:Y:S01]  /*24bd0*/  ISETP.GE.AND P5, PT, R6, UR19, PT ;  /* 0x0000001306007c0c */ /* 0x000fe2000bfa6270 */
[----:B------:R-:W5:Y:S01]  /*24be0*/  LDCU UR5, c[0x0][0x398] ;  /* 0x00007300ff0577ac */ /* 0x000f620008000800 */
[----:B--2---:R-:W-:Y:S01]  /*24bf0*/  ISETP.LT.AND P3, PT, R3, UR6, !P3 ;  /* 0x0000000603007c0c */ /* 0x004fe2000df61270 */
[----:B------:R2:W-:Y:S01]  /*24c00*/  @P4 STG.E.U8 desc[UR24][R154.64], R7 ;  /* 0x000000079a004986 */ /* 0x0005e2000c101118 */
[----:B------:R-:W-:Y:S01]  /*24c10*/  PRMT R4, R63, 0x9910, RZ ;  /* 0x000099103f047816 */ /* 0x000fe200000000ff */
[----:B------:R-:W0:Y:S02]  /*24c20*/  LDCU UR6, c[0x0][0x398] ;  /* 0x00007300ff0677ac */ /* 0x000e240008000800 */
[----:B------:R5:W-:Y:S01]  /*24c30*/  @P6 STG.E.U8 desc[UR24][R152.64], R9 ;  /* 0x0000000998006986 */ /* 0x000be2000c101118 */
[C---:B-1----:R-:W-:Y:S01]  /*24c40*/  ISETP.LT.AND P6, PT, R2.reuse, UR7, !P0 ;  /* 0x0000000702007c0c */ /* 0x042fe2000c7c1270 */
[----:B------:R-:W1:Y:S01]  /*24c50*/  LDCU UR7, c[0x0][0x398] ;  /* 0x00007300ff0777ac */ /* 0x000e620008000800 */
[----:B------:R-:W-:-:S02]  /*24c60*/  ISETP.LT.AND P4, PT, R2, UR8, !P5 ;  /* 0x0000000802007c0c */ /* 0x000fc4000ef81270 */
[----:B----4-:R-:W-:Y:S02]  /*24c70*/  ISETP.LT.AND P5, PT, R3, UR9, !P5 ;  /* 0x0000000903007c0c */ /* 0x010fe4000efa1270 */
[----:B---3--:R-:W-:Y:S01]  /*24c80*/  PRMT R5, R9, 0x9910, RZ ;  /* 0x0000991009057816 */ /* 0x008fe200000000ff */
[----:B--2---:R-:W-:Y:S02]  /*24c90*/  IMAD.MOV.U32 R7, RZ, RZ, R4 ;  /* 0x000000ffff077224 */ /* 0x004fe400078e0004 */
[----:B------:R-:W-:Y:S01]  /*24ca0*/  VIADD R0, R0, 0xfd ;  /* 0x000000fd00007836 */ /* 0x000fe20000000000 */
[----:B------:R-:W-:Y:S01]  /*24cb0*/  SHF.R.S32.HI R5, RZ, 0x8, R5 ;  /* 0x00000008ff057819 */ /* 0x000fe20000011405 */
[----:B------:R-:W-:Y:S01]  /*24cc0*/  @P3 STG.E.U8 desc[UR24][R150.64], R63 ;  /* 0x0000003f96003986 */ /* 0x000fe2000c101118 */
[----:B------:R-:W-:Y:S02]  /*24cd0*/  SHF.R.S32.HI R7, RZ, 0x8, R7 ;  /* 0x00000008ff077819 */ /* 0x000fe40000011407 */
[----:B-----5:R-:W-:-:S02]  /*24ce0*/  F2FP.SATFINITE.E5M2.F32.PACK_AB_MERGE_C R9, R177, R176, RZ ;  /* 0x000000b0b109723e */ /* 0x020fc400048060ff */
[----:B------:R-:W-:Y:S01]  /*24cf0*/  ISETP.GE.AND P3, PT, R0, UR15, PT ;  /* 0x0000000f00007c0c */ /* 0x000fe2000bf66270 */
[----:B------:R2:W-:Y:S01]  /*24d00*/  @P4 STG.E.U8 desc[UR24][R148.64], R5 ;  /* 0x0000000594004986 */ /* 0x0005e2000c101118 */
[----:B------:R-:W-:Y:S02]  /*24d10*/  PRMT R0, R9, 0x9910, RZ ;  /* 0x0000991009007816 */ /* 0x000fe400000000ff */
[----:B0-----:R-:W-:Y:S01]  /*24d20*/  ISETP.LT.AND P0, PT, R3, UR4, !P0 ;  /* 0x0000000403007c0c */ /* 0x001fe2000c701270 */
[----:B------:R0:W-:Y:S01]  /*24d30*/  @P5 STG.E.U8 desc[UR24][R146.64], R7 ;  /* 0x0000000792005986 */ /* 0x0001e2000c101118 */
[C---:B------:R-:W-:Y:S02]  /*24d40*/  ISETP.LT.AND P5, PT, R2.reuse, UR5, !P3 ;  /* 0x0000000502007c0c */ /* 0x040fe4000dfa1270 */
[C---:B------:R-:W-:Y:S01]  /*24d50*/  ISETP.LT.AND P4, PT, R2.reuse, UR12, !P2 ;  /* 0x0000000c02007c0c */ /* 0x040fe2000d781270 */
[----:B------:R3:W-:Y:S01]  /*24d60*/  @P6 STG.E.U8 desc[UR24][R144.64], R9 ;  /* 0x0000000990006986 */ /* 0x0007e2000c101118 */
[----:B------:R-:W-:-:S02]  /*24d70*/  ISETP.LT.AND P6, PT, R2, UR11, !P1 ;  /* 0x0000000b02007c0c */ /* 0x000fc4000cfc1270 */
[----:B------:R-:W-:Y:S02]  /*24d80*/  F2FP.SATFINITE.E5M2.F32.PACK_AB_MERGE_C R65, R65, R64, RZ ;  /* 0x000000404141723e */ /* 0x000fe400048060ff */
[C---:B------:R-:W-:Y:S02]  /*24d90*/  ISETP.LT.AND P3, PT, R3.reuse, UR6, !P3 ;  /* 0x0000000603007c0c */ /* 0x040fe4000df61270 */
[C---:B------:R-:W-:Y:S02]  /*24da0*/  ISETP.LT.AND P2, PT, R3.reuse, UR13, !P2 ;  /* 0x0000000d03007c0c */ /* 0x040fe4000d741270 */
[----:B-1----:R-:W-:Y:S01]  /*24db0*/  ISETP.LT.AND P1, PT, R3, UR7, !P1 ;  /* 0x0000000703007c0c */ /* 0x002fe2000cf21270 */
[----:B------:R-:W-:Y:S01]  /*24dc0*/  IMAD.MOV.U32 R3, RZ, RZ, R0 ;  /* 0x000000ffff037224 */ /* 0x000fe200078e0000 */
[----:B------:R-:W-:Y:S02]  /*24dd0*/  F2FP.SATFINITE.E5M2.F32.PACK_AB_MERGE_C R11, R252, R175, RZ ;  /* 0x000000affc0b723e */ /* 0x000fe400048060ff */
[----:B--2---:R-:W-:-:S02]  /*24de0*/  PRMT R5, R65, 0x9910, RZ ;  /* 0x0000991041057816 */ /* 0x004fc400000000ff */
[----:B------:R-:W-:Y:S02]  /*24df0*/  F2FP.SATFINITE.E5M2.F32.PACK_AB_MERGE_C R67, R67, R66, RZ ;  /* 0x000000424343723e */ /* 0x000fe400048060ff */
[----:B------:R-:W-:Y:S02]  /*24e00*/  SHF.R.S32.HI R3, RZ, 0x8, R3 ;  /* 0x00000008ff037819 */ /* 0x000fe40000011403 */
[----:B0-----:R-:W-:Y:S02]  /*24e10*/  PRMT R7, R11, 0x9910, RZ ;  /* 0x000099100b077816 */ /* 0x001fe400000000ff */
[----:B------:R-:W-:Y:S02]  /*24e20*/  SHF.R.S32.HI R5, RZ, 0x8, R5 ;  /* 0x00000008ff057819 */ /* 0x000fe40000011405 */
[----:B---3--:R-:W-:Y:S01]  /*24e30*/  PRMT R9, R67, 0x9910, RZ ;  /* 0x0000991043097816 */ /* 0x008fe200000000ff */
[----:B------:R0:W-:Y:S01]  /*24e40*/  @P0 STG.E.U8 desc[UR24][R142.64], R65 ;  /* 0x000000418e000986 */ /* 0x0001e2000c101118 */
[----:B------:R-:W-:-:S02]  /*24e50*/  SHF.R.S32.HI R7, RZ, 0x8, R7 ;  /* 0x00000008ff077819 */ /* 0x000fc40000011407 */
[----:B------:R-:W-:Y:S01]  /*24e60*/  SHF.R.S32.HI R9, RZ, 0x8, R9 ;  /* 0x00000008ff097819 */ /* 0x000fe20000011409 */
[----:B------:R0:W-:Y:S04]  /*24e70*/  @P5 STG.E.U8 desc[UR24][R140.64], R3 ;  /* 0x000000038c005986 */ /* 0x0001e8000c101118 */
[----:B------:R0:W-:Y:S04]  /*24e80*/  @P3 STG.E.U8 desc[UR24][R138.64], R5 ;  /* 0x000000058a003986 */ /* 0x0001e8000c101118 */
[----:B------:R0:W-:Y:S04]  /*24e90*/  @P6 STG.E.U8 desc[UR24][R136.64], R11 ;  /* 0x0000000b88006986 */ /* 0x0001e8000c101118 */
[----:B------:R0:W-:Y:S04]  /*24ea0*/  @P1 STG.E.U8 desc[UR24][R134.64], R67 ;  /* 0x0000004386001986 */ /* 0x0001e8000c101118 */
[----:B------:R0:W-:Y:S04]  /*24eb0*/  @P4 STG.E.U8 desc[UR24][R132.64], R7 ;  /* 0x0000000784004986 */ /* 0x0001e8000c101118 */
[----:B------:R0:W-:Y:S01]  /*24ec0*/  @P2 STG.E.U8 desc[UR24][R198.64], R9 ;  /* 0x00000009c6002986 */ /* 0x0001e2000c101118 */
[----:B------:R-:W-:Y:S06]  /*24ed0*/  BAR.SYNC.DEFER_BLOCKING 0x0 ;  /* 0x0000000000007b1d */ /* 0x000fec0000010000 */
[----:B------:R-:W-:Y:S05]  /*24ee0*/  BRA.U UP0, `(.L_x_13) ;  /* 0x0000000100a07547 */ /* 0x000fea000b800000 */
[----:B------:R-:W1:Y:S01]  /*24ef0*/  S2UR UR5, SR_CgaCtaId ;  /* 0x00000000000579c3 */ /* 0x000e620000008800 */
[----:B------:R-:W-:Y:S01]  /*24f00*/  NOP ;  /* 0x0000000000007918 */ /* 0x000fe20000000000 */
[----:B------:R-:W-:Y:S01]  /*24f10*/  UMOV UR4, 0x50 ;  /* 0x0000005000047882 */ /* 0x000fe20000000000 */
[----:B------:R-:W-:Y:S02]  /*24f20*/  IMAD.U32 R0, RZ, RZ, UR10 ;  /* 0x0000000aff007e24 */ /* 0x000fe4000f8e00ff */
[----:B0-----:R-:W-:Y:S02]  /*24f30*/  IMAD.MOV.U32 R3, RZ, RZ, 0xffff ;  /* 0x0000ffffff037424 */ /* 0x001fe400078e00ff */
[----:B------:R-:W-:Y:S01]  /*24f40*/  IMAD.MOV.U32 R7, RZ, RZ, 0x1 ;  /* 0x00000001ff077424 */ /* 0x000fe200078e00ff */
[----:B------:R-:W-:-:S04]  /*24f50*/  LOP3.LUT R0, R0, 0xffff, RZ, 0xc0, !PT ;  /* 0x0000ffff00007812 */ /* 0x000fc800078ec0ff */
[----:B------:R-:W-:-:S05]  /*24f60*/  SHF.R.U32.HI R0, RZ, 0x5, R0 ;  /* 0x00000005ff007819 */ /* 0x000fca0000011600 */
[----:B------:R-:W-:Y:S01]  /*24f70*/  VIADD R2, R0, 0x10 ;  /* 0x0000001000027836 */ /* 0x000fe20000000000 */
[----:B------:R-:W-:Y:S01]  /*24f80*/  SHF.L.U32 R0, R3, R0, RZ ;  /* 0x0000000003007219 */ /* 0x000fe200000006ff */
[----:B-1----:R-:W-:-:S03]  /*24f90*/  ULEA UR6, UR5, UR4, 0x18 ;  /* 0x0000000405067291 */ /* 0x002fc6000f8ec0ff */
[----:B------:R-:W-:-:S04]  /*24fa0*/  SHF.L.U32 R3, R7, R2, RZ ;  /* 0x0000000207037219 */ /* 0x000fc800000006ff */
[----:B------:R-:W-:Y:S02]  /*24fb0*/  LOP3.LUT R0, R3, R0, RZ, 0xfc, !PT ;  /* 0x0000000003007212 */ /* 0x000fe400078efcff */
[----:B------:R-:W0:Y:S02]  /*24fc0*/  LDS R5, [UR6] ;  /* 0x00000006ff057984 */ /* 0x000e240008000800 */
[C---:B------:R-:W-:Y:S02]  /*24fd0*/  LOP3.LUT R2, R0.reuse, 0xffff, RZ, 0xc0, !PT ;  /* 0x0000ffff00027812 */ /* 0x040fe400078ec0ff */
[----:B0-----:R-:W-:-:S04]  /*24fe0*/  LOP3.LUT R3, R0, 0xffff, R5, 0x80, !PT ;  /* 0x0000ffff00037812 */ /* 0x001fc800078e8005 */
[----:B------:R-:W-:-:S13]  /*24ff0*/  ISETP.NE.AND P0, PT, R3, R2, PT ;  /* 0x000000020300720c */ /* 0x000fda0003f05270 */
[----:B------:R-:W-:Y:S05]  /*25000*/  @P0 BRA `(.L_x_14) ;  /* 0x0000000000500947 */ /* 0x000fea0003800000 */
[----:B------:R-:W-:Y:S02]  /*25010*/  SHF.R.U32.HI R5, RZ, 0x10, R5 ;  /* 0x00000010ff057819 */ /* 0x000fe40000011605 */
[----:B------:R-:W-:-:S04]  /*25020*/  SHF.R.U32.HI R2, RZ, 0x10, R0 ;  /* 0x00000010ff027819 */ /* 0x000fc80000011600 */
[----:B------:R-:W-:-:S04]  /*25030*/  LOP3.LUT R5, R5, R2, RZ, 0xc0, !PT ;  /* 0x0000000205057212 */ /* 0x000fc800078ec0ff */
[----:B------:R-:W-:-:S13]  /*25040*/  ISETP.NE.AND P0, PT, R5, R2, PT ;  /* 0x000000020500720c */ /* 0x000fda0003f05270 */
[----:B------:R-:W-:Y:S05]  /*25050*/  @P0 BRA `(.L_x_15) ;  /* 0x0000000000300947 */ /* 0x000fea0003800000 */
[----:B------:R-:W-:Y:S01]  /*25060*/  R2UR UR4, R0 ;  /* 0x00000000000472ca */ /* 0x000fe200000e0000 */
[----:B------:R-:W-:Y:S01]  /*25070*/  VOTEU.ANY UR5, UPT, PT ;  /* 0x0000000000057886 */ /* 0x000fe200038e0100 */
[----:B------:R-:W0:Y:S01]  /*25080*/  S2R R0, SR_LANEID ;  /* 0x0000000000007919 */ /* 0x000e220000000000 */
[----:B------:R-:W-:-:S10]  /*25090*/  UFLO.U32 UR5, UR5 ;  /* 0x00000005000572bd */ /* 0x000fd400080e0000 */
[----:B------:R-:W-:-:S06]  /*250a0*/  ULOP3.LUT UR4, URZ, UR4, URZ, 0x33, !UPT ;  /* 0x00000004ff047292 */ /* 0x000fcc000f8e33ff */
[----:B------:R-:W-:-:S04]  /*250b0*/  IMAD.U32 R2, RZ, RZ, UR4 ;  /* 0x00000004ff027e24 */ /* 0x000fc8000f8e00ff */
[----:B------:R-:W1:Y:S02]  /*250c0*/  REDUX UR7, R2 ;  /* 0x00000000020773c4 */ /* 0x000e640000000000 */
[----:B------:R2:W-:Y:S01]  /*250d0*/  UTCATOMSWS.AND URZ, UR4 ;  /* 0x0000000400ff79e3 */ /* 0x0005e20008000000 */
[----:B0-----:R-:W-:Y:S01]  /*250e0*/  ISETP.EQ.U32.AND P0, PT, R0, UR5, PT ;  /* 0x0000000500007c0c */ /* 0x001fe2000bf02070 */
[----:B-1----:R-:W-:-:S12]  /*250f0*/  IMAD.U32 R0, RZ, RZ, UR7 ;  /* 0x00000007ff007e24 */ /* 0x002fd8000f8e00ff */
[----:B------:R2:W-:Y:S01]  /*25100*/  @P0 ATOMS.AND RZ, [UR6], R0 ;  /* 0x00000000ffff098c */ /* 0x0005e2000a800006 */
[----:B------:R-:W-:Y:S05]  /*25110*/  BRA `(.L_x_13) ;  /* 0x0000000000147947 */ /* 0x000fea0003800000 */
.L_x_15:
[----:B------:R-:W-:-:S07]  /*25120*/  MOV R2, 0x25140 ;  /* 0x0002514000027802 */ /* 0x000fce0000000f00 */
[----:B------:R-:W-:Y:S05]  /*25130*/  CALL.REL.NOINC `($__internal_0_$__cuda_sm10x_tcgen05_guardrail_trap_col_being_dealloced_not_returned_by_alloc) ;  /* 0x00000000002c7944 */ /* 0x000fea0003c00000 */
[----:B------:R-:W-:Y:S05]  /*25140*/  BRA `(.L_x_13) ;  /* 0x0000000000087947 */ /* 0x000fea0003800000 */
.L_x_14:
[----:B------:R-:W-:-:S07]  /*25150*/  MOV R2, 0x25170 ;  /* 0x0002517000027802 */ /* 0x000fce0000000f00 */
[----:B------:R-:W-:Y:S05]  /*25160*/  CALL.REL.NOINC `($__internal_2_$__cuda_sm10x_tcgen05_guardrail_trap_unallocated_columns_being_dealloced) ;  /* 0x0000000000387944 */ /* 0x000fea0003c00000 */
.L_x_13:
[----:B------:R-:W-:Y:S01]  /*25170*/  NOP ;  /* 0x0000000000007918 */ /* 0x000fe20000000000 */
[----:B--2---:R-:W-:Y:S05]  /*25180*/  EXIT ;  /* 0x000000000000794d */ /* 0x004fea0003800000 */
.L_x_8:
[----:B------:R-:W0:Y:S02]  /*25190*/  SYNCS.PHASECHK.TRANS64.TRYWAIT P1, [UR13], R100 ;  /* 0x00000064ff0075a7 */ /* 0x000e24000802110d */
[----:B0-----:R-:W-:Y:S05]  /*251a0*/  @!P1 BRA `(.L_x_8) ;  /* 0xfffffffc00f89947 */ /* 0x001fea000383ffff */
[----:B------:R-:W-:Y:S05]  /*251b0*/  BRA `(.L_x_16) ;  /* 0xfffffe5c00b47947 */ /* 0x000fea000383ffff */
.L_x_12:
[----:B------:R-:W2:Y:S02]  /*251c0*/  SYNCS.PHASECHK.TRANS64.TRYWAIT P4, [UR13], R5 ;  /* 0x00000005ff0075a7 */ /* 0x000ea4000808110d */
[----:B--2---:R-:W-:Y:S05]  /*251d0*/  @!P4 BRA `(.L_x_12) ;  /* 0xfffffffc00f8c947 */ /* 0x004fea000383ffff */
[----:B------:R-:W-:Y:S05]  /*251e0*/  BRA `(.L_x_11) ;  /* 0xfffffe9400307947 */ /* 0x000fea000383ffff */
        .weak           $__internal_0_$__cuda_sm10x_tcgen05_guardrail_trap_col_being_dealloced_not_returned_by_alloc
        .type           $__internal_0_$__cuda_sm10x_tcgen05_guardrail_trap_col_being_dealloced_not_returned_by_alloc,@function
        .size           $__internal_0_$__cuda_sm10x_tcgen05_guardrail_trap_col_being_dealloced_not_returned_by_alloc,($__internal_1_$__cuda_sm10x_tcgen05_guardrail_trap_phase_invalid_during_alloc - $__internal_0_$__cuda_sm10x_tcgen05_guardrail_trap_col_being_dealloced_not_returned_by_alloc)
$__internal_0_$__cuda_sm10x_tcgen05_guardrail_trap_col_being_dealloced_not_returned_by_alloc:
[----:B------:R-:W-:Y:S05]  /*251f0*/  BPT.TRAP 0x1 ;  /* 0x000000040000795c */ /* 0x000fea0000300000 */
[----:B------:R-:W-:-:S04]  /*25200*/  IMAD.MOV.U32 R3, RZ, RZ, 0x0 ;  /* 0x00000000ff037424 */ /* 0x000fc800078e00ff */
[----:B------:R-:W-:Y:S05]  /*25210*/  RET.REL.NODEC R2 `(matmul_kernel) ;  /* 0xfffffdac02787950 */ /* 0x000fea0003c3ffff */
        .weak           $__internal_1_$__cuda_sm10x_tcgen05_guardrail_trap_phase_invalid_during_alloc
        .type           $__internal_1_$__cuda_sm10x_tcgen05_guardrail_trap_phase_invalid_during_alloc,@function
        .size           $__internal_1_$__cuda_sm10x_tcgen05_guardrail_trap_phase_invalid_during_alloc,($__internal_2_$__cuda_sm10x_tcgen05_guardrail_trap_unallocated_columns_being_dealloced - $__internal_1_$__cuda_sm10x_tcgen05_guardrail_trap_phase_invalid_during_alloc)
$__internal_1_$__cuda_sm10x_tcgen05_guardrail_trap_phase_invalid_during_alloc:
[----:B------:R-:W-:Y:S05]  /*25220*/  BPT.TRAP 0x1 ;  /* 0x000000040000795c */ /* 0x000fea0000300000 */
[----:B------:R-:W-:-:S04]  /*25230*/  IMAD.MOV.U32 R3, RZ, RZ, 0x0 ;  /* 0x00000000ff037424 */ /* 0x000fc800078e00ff */
[----:B------:R-:W-:Y:S05]  /*25240*/  RET.REL.NODEC R2 `(matmul_kernel) ;  /* 0xfffffdac026c7950 */ /* 0x000fea0003c3ffff */
        .weak           $__internal_2_$__cuda_sm10x_tcgen05_guardrail_trap_unallocated_columns_being_dealloced
        .type           $__internal_2_$__cuda_sm10x_tcgen05_guardrail_trap_unallocated_columns_being_dealloced,@function
        .size           $__internal_2_$__cuda_sm10x_tcgen05_guardrail_trap_unallocated_columns_being_dealloced,(.L_x_20 - $__internal_2_$__cuda_sm10x_tcgen05_guardrail_trap_unallocated_columns_being_dealloced)
$__internal_2_$__cuda_sm10x_tcgen05_guardrail_trap_unallocated_columns_being_dealloced:
[----:B------:R-:W-:Y:S05]  /*25250*/  BPT.TRAP 0x1 ;  /* 0x000000040000795c */ /* 0x000fea0000300000 */
[----:B------:R-:W-:-:S04]  /*25260*/  IMAD.MOV.U32 R3, RZ, RZ, 0x0 ;  /* 0x00000000ff037424 */ /* 0x000fc800078e00ff */
[----:B------:R-:W-:Y:S05]  /*25270*/  RET.REL.NODEC R2 `(matmul_kernel) ;  /* 0xfffffdac02607950 */ /* 0x000fea0003c3ffff */
.L_x_17:
[----:B------:R-:W-:-:S00]  /*25280*/  BRA `(.L_x_17) ;  /* 0xfffffffc00fc7947 */ /* 0x000fc0000383ffff */
[----:B------:R-:W-:-:S00]  /*25290*/  NOP ;  /* 0x0000000000007918 */ /* 0x000fc00000000000 */
        /* <DEDUP_REMOVED lines=14> */
.L_x_20:


//--------------------- .nv.shared.matmul_kernel  --------------------------
	.section	.nv.shared.matmul_kernel,"aw",@nobits
	.sectionflags	@""
	.align	16
	.zero		1024


//--------------------- .nv.shared.reserved.0     --------------------------
	.section	.nv.shared.reserved.0,"aw",@nobits
	.align	8
	.weak		__nv_reservedSMEM_offset_0_alias
	.size		__nv_reservedSMEM_offset_0_alias, 0, 64
	.other		__nv_reservedSMEM_offset_0_alias,@"STO_CUDA_RESERVED_SHARED STV_DEFAULT"
__nv_reservedSMEM_offset_0_alias:
	.zero		0
.nv.shared.reserved.0:
	.zero		64
	.weak		__nv_reservedSMEM_allocation_phase
	.type		__nv_reservedSMEM_allocation_phase,@object
	.size		__nv_reservedSMEM_allocation_phase,(.L_0 - __nv_reservedSMEM_allocation_phase)
__nv_reservedSMEM_allocation_phase:
	.zero		1
.L_0:
	.zero		7
	.weak		__nv_reservedSMEM_devtool_atexit_pc
	.type		__nv_reservedSMEM_devtool_atexit_pc,@object
	.size		__nv_reservedSMEM_devtool_atexit_pc,(__nv_reservedSMEM_allocation_mask - __nv_reservedSMEM_devtool_atexit_pc)
__nv_reservedSMEM_devtool_atexit_pc:
	.zero		8
	.weak		__nv_reservedSMEM_allocation_mask
	.type		__nv_reservedSMEM_allocation_mask,@object
	.size		__nv_reservedSMEM_allocation_mask,(.L_2 - __nv_reservedSMEM_allocation_mask)
__nv_reservedSMEM_allocation_mask:
	.zero		4
.L_2:


//--------------------- .nv.constant0.matmul_kernel --------------------------
	.section	.nv.constant0.matmul_kernel,"a",@progbits
	.sectionflags	@""
	.align	4
.nv.constant0.matmul_kernel:
	.zero		976


//--------------------- SYMBOLS --------------------------

	.type		.nv.reservedSmem.offset0,@object
	.size		.nv.reservedSmem.offset0,0x4
	.type		.nv.reservedSmem.cap,@object
	.size		.nv.reservedSmem.cap,0x4
